	.target	sm_90a

	.elftype	@"ET_EXEC"


//--------------------- .note.nv.tkinfo           --------------------------
	.section	.note.nv.tkinfo,"",@"SHT_NOTE"
	.sectionflags	@"SHF_NOTE_NV_TKINFO"
	.tkinfo
        /*0018*/ 	.word	0x00000002
        /*0030*/ 	.string	""
        /*0030*/ 	.string	"ptxas"
        /*0030*/ 	.string	"Cuda compilation tools, release 13.0, V13.0.88"
        /*0030*/ 	.string	"Build cuda_13.0.r13.0/compiler.36424714_0"
        /*0030*/ 	.string	"-arch sm_90a -m 64 "



//--------------------- .note.nv.cuinfo           --------------------------
	.section	.note.nv.cuinfo,"",@"SHT_NOTE"
	.sectionflags	@"SHF_NOTE_NV_CUINFO"
        /*0018*/ 	.short	0x0002
        /*001a*/ 	.short	0x005a
        /*001c*/ 	.short	0x0082
	.zero		2


//--------------------- .nv.info                  --------------------------
	.section	.nv.info,"",@"SHT_CUDA_INFO"
	.align	4


	//----- nvinfo : EIATTR_REGCOUNT
	.align		4
        /*0000*/ 	.byte	0x04, 0x2f
        /*0002*/ 	.short	(.L_12 - .L_11)
	.align		4
.L_11:
        /*0004*/ 	.word	index@(_ZN7cutlass13device_kernelINS_4gemm6kernel13GemmUniversalIN4cute5tupleIJiiiiEEENS1_10collective13CollectiveMmaINS1_37MainloopSm90TmaGmmaWarpSpecializedFP8ILi4ENS5_IJNS4_1CILi1EEESB_SB_EEENS1_35KernelTmaWarpSpecializedCooperativeEEENS5_IJNSA_ILi384EEESF_NSA_ILi64EEEEEENS_12float_e4m3_tENS5_IJlSB_lEEESI_SJ_NS4_8TiledMMAINS4_8MMA_AtomIJNS4_4SM904GMMA31MMA_64x192x32_F32E4M3E4M3_SS_TNILNSN_7ScaleInE1ELSP_1EEEEEENS4_6LayoutINS5_IJNSA_ILi2EEESB_SB_EEENS5_IJSB_NSA_ILi0EEESV_EEEEENS5_IJNS4_10UnderscoreESY_SY_EEEEENS4_13SM90_TMA_LOADENS4_14ComposedLayoutINS4_7SwizzleILi2ELi4ELi3EEENS4_18smem_ptr_flag_bitsILi8EEENSS_INS5_IJNSA_ILi8EEESG_EEENS5_IJSG_SB_EEEEEEEvNS4_8identityES11_S1B_vS1C_EENS_8epilogue10collective6detail29Sm90TmaWarpSpecializedAdapterINS1F_15DefaultEpilogueISI_SJ_SJ_NS1E_6thread17LinearCombinationISI_Li1EffLNS1J_9ScaleType4KindE0ELNS_15FloatRoundStyleE2ESI_EENS1_15EpilogueDefaultEEEEEvvEEEEvNT_6ParamsE)
        /*0008*/ 	.word	0x000000a8


	//----- nvinfo : EIATTR_FRAME_SIZE
	.align		4
.L_12:
        /*000c*/ 	.byte	0x04, 0x11
        /*000e*/ 	.short	(.L_14 - .L_13)
	.align		4
.L_13:
        /*0010*/ 	.word	index@(_ZN7cutlass13device_kernelINS_4gemm6kernel13GemmUniversalIN4cute5tupleIJiiiiEEENS1_10collective13CollectiveMmaINS1_37MainloopSm90TmaGmmaWarpSpecializedFP8ILi4ENS5_IJNS4_1CILi1EEESB_SB_EEENS1_35KernelTmaWarpSpecializedCooperativeEEENS5_IJNSA_ILi384EEESF_NSA_ILi64EEEEEENS_12float_e4m3_tENS5_IJlSB_lEEESI_SJ_NS4_8TiledMMAINS4_8MMA_AtomIJNS4_4SM904GMMA31MMA_64x192x32_F32E4M3E4M3_SS_TNILNSN_7ScaleInE1ELSP_1EEEEEENS4_6LayoutINS5_IJNSA_ILi2EEESB_SB_EEENS5_IJSB_NSA_ILi0EEESV_EEEEENS5_IJNS4_10UnderscoreESY_SY_EEEEENS4_13SM90_TMA_LOADENS4_14ComposedLayoutINS4_7SwizzleILi2ELi4ELi3EEENS4_18smem_ptr_flag_bitsILi8EEENSS_INS5_IJNSA_ILi8EEESG_EEENS5_IJSG_SB_EEEEEEEvNS4_8identityES11_S1B_vS1C_EENS_8epilogue10collective6detail29Sm90TmaWarpSpecializedAdapterINS1F_15DefaultEpilogueISI_SJ_SJ_NS1E_6thread17LinearCombinationISI_Li1EffLNS1J_9ScaleType4KindE0ELNS_15FloatRoundStyleE2ESI_EENS1_15EpilogueDefaultEEEEEvvEEEEvNT_6ParamsE)
        /*0014*/ 	.word	0x00001800


	//----- nvinfo : EIATTR_MIN_STACK_SIZE
	.align		4
.L_14:
        /*0018*/ 	.byte	0x04, 0x12
        /*001a*/ 	.short	(.L_16 - .L_15)
	.align		4
.L_15:
        /*001c*/ 	.word	index@(_ZN7cutlass13device_kernelINS_4gemm6kernel13GemmUniversalIN4cute5tupleIJiiiiEEENS1_10collective13CollectiveMmaINS1_37MainloopSm90TmaGmmaWarpSpecializedFP8ILi4ENS5_IJNS4_1CILi1EEESB_SB_EEENS1_35KernelTmaWarpSpecializedCooperativeEEENS5_IJNSA_ILi384EEESF_NSA_ILi64EEEEEENS_12float_e4m3_tENS5_IJlSB_lEEESI_SJ_NS4_8TiledMMAINS4_8MMA_AtomIJNS4_4SM904GMMA31MMA_64x192x32_F32E4M3E4M3_SS_TNILNSN_7ScaleInE1ELSP_1EEEEEENS4_6LayoutINS5_IJNSA_ILi2EEESB_SB_EEENS5_IJSB_NSA_ILi0EEESV_EEEEENS5_IJNS4_10UnderscoreESY_SY_EEEEENS4_13SM90_TMA_LOADENS4_14ComposedLayoutINS4_7SwizzleILi2ELi4ELi3EEENS4_18smem_ptr_flag_bitsILi8EEENSS_INS5_IJNSA_ILi8EEESG_EEENS5_IJSG_SB_EEEEEEEvNS4_8identityES11_S1B_vS1C_EENS_8epilogue10collective6detail29Sm90TmaWarpSpecializedAdapterINS1F_15DefaultEpilogueISI_SJ_SJ_NS1E_6thread17LinearCombinationISI_Li1EffLNS1J_9ScaleType4KindE0ELNS_15FloatRoundStyleE2ESI_EENS1_15EpilogueDefaultEEEEEvvEEEEvNT_6ParamsE)
        /*0020*/ 	.word	0x00001800
.L_16:


//--------------------- .nv.compat                --------------------------
	.section	.nv.compat,"",@"SHT_CUDA_COMPAT_INFO"
	.align	4
        /*0000*/ 	.byte	0x02, 0x09, 0x01, 0x00, 0x02, 0x02, 0x04, 0x00, 0x02, 0x05, 0x05, 0x00, 0x03, 0x07, 0x01, 0x01
        /*0010*/ 	.byte	0x02, 0x03, 0x01, 0x00, 0x02, 0x06, 0x01, 0x00, 0x04, 0x0b, 0x08, 0x00, 0x00, 0x00, 0x00, 0x00
        /*0020*/ 	.byte	0x00, 0x00, 0x00, 0x00


//--------------------- .nv.info._ZN7cutlass13device_kernelINS_4gemm6kernel13GemmUniversalIN4cute5tupleIJiiiiEEENS1_10collective13CollectiveMmaINS1_37MainloopSm90TmaGmmaWarpSpecializedFP8ILi4ENS5_IJNS4_1CILi1EEESB_SB_EEENS1_35KernelTmaWarpSpecializedCooperativeEEENS5_IJNSA_ILi384EEESF_NSA_ILi64EEEEEENS_12float_e4m3_tENS5_IJlSB_lEEESI_SJ_NS4_8TiledMMAINS4_8MMA_AtomIJNS4_4SM904GMMA31MMA_64x192x32_F32E4M3E4M3_SS_TNILNSN_7ScaleInE1ELSP_1EEEEEENS4_6LayoutINS5_IJNSA_ILi2EEESB_SB_EEENS5_IJSB_NSA_ILi0EEESV_EEEEENS5_IJNS4_10UnderscoreESY_SY_EEEEENS4_13SM90_TMA_LOADENS4_14ComposedLayoutINS4_7SwizzleILi2ELi4ELi3EEENS4_18smem_ptr_flag_bitsILi8EEENSS_INS5_IJNSA_ILi8EEESG_EEENS5_IJSG_SB_EEEEEEEvNS4_8identityES11_S1B_vS1C_EENS_8epilogue10collective6detail29Sm90TmaWarpSpecializedAdapterINS1F_15DefaultEpilogueISI_SJ_SJ_NS1E_6thread17LinearCombinationISI_Li1EffLNS1J_9ScaleType4KindE0ELNS_15FloatRoundStyleE2ESI_EENS1_15EpilogueDefaultEEEEEvvEEEEvNT_6ParamsE --------------------------
	.section	.nv.info._ZN7cutlass13device_kernelINS_4gemm6kernel13GemmUniversalIN4cute5tupleIJiiiiEEENS1_10collective13CollectiveMmaINS1_37MainloopSm90TmaGmmaWarpSpecializedFP8ILi4ENS5_IJNS4_1CILi1EEESB_SB_EEENS1_35KernelTmaWarpSpecializedCooperativeEEENS5_IJNSA_ILi384EEESF_NSA_ILi64EEEEEENS_12float_e4m3_tENS5_IJlSB_lEEESI_SJ_NS4_8TiledMMAINS4_8MMA_AtomIJNS4_4SM904GMMA31MMA_64x192x32_F32E4M3E4M3_SS_TNILNSN_7ScaleInE1ELSP_1EEEEEENS4_6LayoutINS5_IJNSA_ILi2EEESB_SB_EEENS5_IJSB_NSA_ILi0EEESV_EEEEENS5_IJNS4_10UnderscoreESY_SY_EEEEENS4_13SM90_TMA_LOADENS4_14ComposedLayoutINS4_7SwizzleILi2ELi4ELi3EEENS4_18smem_ptr_flag_bitsILi8EEENSS_INS5_IJNSA_ILi8EEESG_EEENS5_IJSG_SB_EEEEEEEvNS4_8identityES11_S1B_vS1C_EENS_8epilogue10collective6detail29Sm90TmaWarpSpecializedAdapterINS1F_15DefaultEpilogueISI_SJ_SJ_NS1E_6thread17LinearCombinationISI_Li1EffLNS1J_9ScaleType4KindE0ELNS_15FloatRoundStyleE2ESI_EENS1_15EpilogueDefaultEEEEEvvEEEEvNT_6ParamsE,"",@"SHT_CUDA_INFO"
	.sectionflags	@""
	.align	4


	//----- nvinfo : EIATTR_CUDA_API_VERSION
	.align		4
        /*0000*/ 	.byte	0x04, 0x37
        /*0002*/ 	.short	(.L_18 - .L_17)
.L_17:
        /*0004*/ 	.word	0x00000082


	//----- nvinfo : EIATTR_KPARAM_INFO
	.align		4
.L_18:
        /*0008*/ 	.byte	0x04, 0x17
        /*000a*/ 	.short	(.L_20 - .L_19)
.L_19:
        /*000c*/ 	.word	0x00000000
        /*0010*/ 	.short	0x0000
        /*0012*/ 	.short	0x0070
        /*0014*/ 	.byte	0x00, 0xf0, 0x01, 0x10


	//----- nvinfo : EIATTR_SPARSE_MMA_MASK
	.align		4
.L_20:
        /*0018*/ 	.byte	0x03, 0x50
        /*001a*/ 	.short	0x0000


	//----- nvinfo : EIATTR_MAXREG_COUNT
	.align		4
        /*001c*/ 	.byte	0x03, 0x1b
        /*001e*/ 	.short	0x00a8


	//----- nvinfo : EIATTR_NUM_BARRIERS
	.align		4
        /*0020*/ 	.byte	0x02, 0x4c
        /*0022*/ 	.byte	0x01
	.zero		1


	//----- nvinfo : EIATTR_ANNOTATIONS
	.align		4
        /*0024*/ 	.byte	0x04, 0x55
        /*0026*/ 	.short	(.L_22 - .L_21)


	//   ....[0]....
.L_21:
        /*0028*/ 	.word	0x00000001
        /*002c*/ 	.byte	0xb0, 0x05, 0x00, 0x00, 0x01, 0x00, 0x00, 0x00, 0xd0, 0x05, 0x00, 0x00, 0x01, 0x00, 0x00, 0x00
        /* <DEDUP_REMOVED lines=749> */
        /*2f0c*/ 	.byte	0xb0, 0x7c, 0x00, 0x00


	//----- nvinfo : EIATTR_MERCURY_ISA_VERSION
	.align		4
.L_22:
        /*2f10*/ 	.byte	0x03, 0x5f
        /*2f12*/ 	.short	0x0101


	//----- nvinfo : EIATTR_INT_WARP_WIDE_INSTR_OFFSETS
	.align		4
        /*2f14*/ 	.byte	0x04, 0x31
        /*2f16*/ 	.short	(.L_24 - .L_23)


	//   ....[0]....
.L_23:
        /*2f18*/ 	.word	0x00000470


	//   ....[1]....
        /*2f1c*/ 	.word	0x00000480


	//   ....[2]....
        /*2f20*/ 	.word	0x000005c0


	//----- nvinfo : EIATTR_COOP_GROUP_MASK_REGIDS
	.align		4
.L_24:
        /*2f24*/ 	.byte	0x04, 0x29
        /*2f26*/ 	.short	(.L_26 - .L_25)


	//   ....[0]....
.L_25:
        /*2f28*/ 	.word	0xffffffff


	//   ....[1]....
        /*2f2c*/ 	.word	0xffffffff


	//   ....[2]....
        /*2f30*/ 	.word	0xffffffff


	//   ....[3]....
        /*2f34*/ 	.word	0xffffffff


	//   ....[4]....
        /*2f38*/ 	.word	0xffffffff


	//----- nvinfo : EIATTR_COOP_GROUP_INSTR_OFFSETS
	.align		4
.L_26:
        /*2f3c*/ 	.byte	0x04, 0x28
        /*2f3e*/ 	.short	(.L_28 - .L_27)


	//   ....[0]....
.L_27:
        /*2f40*/ 	.word	0x00000070


	//   ....[1]....
        /*2f44*/ 	.word	0x00000080


	//   ....[2]....
        /*2f48*/ 	.word	0x000001a0


	//   ....[3]....
        /*2f4c*/ 	.word	0x000003b0


	//   ....[4]....
        /*2f50*/ 	.word	0x00004fc0


	//----- nvinfo : EIATTR_REG_RECONFIG
	.align		4
.L_28:
        /*2f54*/ 	.byte	0x01, 0x54
	.zero		2


	//----- nvinfo : EIATTR_MBARRIER_INSTR_OFFSETS
	.align		4
        /*2f58*/ 	.byte	0x04, 0x39
        /*2f5a*/ 	.short	(.L_30 - .L_29)


	//   ....[0]....
.L_29:
        /*2f5c*/ 	.word	0x00000320
        /*2f60*/ 	.word	0x000000ff
        /*2f64*/ 	.word	0x00000000
        /*2f68*/ 	.short	0x0100
        /*2f6a*/ 	.byte	0x0a
	.zero		1


	//   ....[1]....
        /*2f6c*/ 	.word	0x00000330
        /*2f70*/ 	.word	0x000000ff
        /*2f74*/ 	.word	0x00000020
        /*2f78*/ 	.short	0x0100
        /*2f7a*/ 	.byte	0x0a
	.zero		1


	//   ....[2]....
        /*2f7c*/ 	.word	0x00000340
        /*2f80*/ 	.word	0x000000ff
        /*2f84*/ 	.word	0x00000008
        /*2f88*/ 	.short	0x0100
        /*2f8a*/ 	.byte	0x0a
	.zero		1


	//   ....[3]....
        /*2f8c*/ 	.word	0x00000350
        /*2f90*/ 	.word	0x000000ff
        /*2f94*/ 	.word	0x00000028
        /*2f98*/ 	.short	0x0100
        /*2f9a*/ 	.byte	0x0a
	.zero		1


	//   ....[4]....
        /*2f9c*/ 	.word	0x00000360
        /*2fa0*/ 	.word	0x000000ff
        /*2fa4*/ 	.word	0x00000010
        /*2fa8*/ 	.short	0x0100
        /*2faa*/ 	.byte	0x0a
	.zero		1


	//   ....[5]....
        /*2fac*/ 	.word	0x00000370
        /*2fb0*/ 	.word	0x000000ff
        /*2fb4*/ 	.word	0x00000030
        /*2fb8*/ 	.short	0x0100
        /*2fba*/ 	.byte	0x0a
	.zero		1


	//   ....[6]....
        /*2fbc*/ 	.word	0x00000380
        /*2fc0*/ 	.word	0x000000ff
        /*2fc4*/ 	.word	0x00000018
        /*2fc8*/ 	.short	0x0100
        /*2fca*/ 	.byte	0x0a
	.zero		1


	//   ....[7]....
        /*2fcc*/ 	.word	0x00000390
        /*2fd0*/ 	.word	0x000000ff
        /*2fd4*/ 	.word	0x00000038
        /*2fd8*/ 	.short	0x0100
        /*2fda*/ 	.byte	0x0a
	.zero		1


	//   ....[8]....
        /*2fdc*/ 	.word	0x000005f0
        /*2fe0*/ 	.word	0x000000ff
        /*2fe4*/ 	.word	0x00000050
        /*2fe8*/ 	.short	0x0100
        /*2fea*/ 	.byte	0x08
	.zero		1


	//   ....[9]....
        /*2fec*/ 	.word	0x00000600
        /*2ff0*/ 	.word	0x000000ff
        /*2ff4*/ 	.word	0x00000058
        /*2ff8*/ 	.short	0x0100
        /*2ffa*/ 	.byte	0x08
	.zero		1


	//   ....[10]....
        /*2ffc*/ 	.word	0x000053b0
        /*3000*/ 	.word	0x000000ff
        /*3004*/ 	.word	0x00000000
        /*3008*/ 	.short	0x010a
        /*300a*/ 	.byte	0x0c
	.zero		1


	//   ....[11]....
        /*300c*/ 	.word	0x00005410
        /*3010*/ 	.word	0x000000ff
        /*3014*/ 	.word	0x00000000
        /*3018*/ 	.short	0x010a
        /*301a*/ 	.byte	0x0c
	.zero		1


	//   ....[12]....
        /*301c*/ 	.word	0x00011fe0
        /*3020*/ 	.word	0x000000ff
        /*3024*/ 	.word	0x00000000
        /*3028*/ 	.short	0x010a
        /*302a*/ 	.byte	0x12
	.zero		1


	//   ....[13]....
        /*302c*/ 	.word	0x00012020
        /*3030*/ 	.word	0x000000ff
        /*3034*/ 	.word	0x00000000
        /*3038*/ 	.short	0x010a
        /*303a*/ 	.byte	0x12
	.zero		1


	//   ....[14]....
        /*303c*/ 	.word	0x000214f0
        /*3040*/ 	.word	0x000000ff
        /*3044*/ 	.word	0x00000000
        /*3048*/ 	.short	0x0101
        /*304a*/ 	.byte	0x11
	.zero		1


	//   ....[15]....
        /*304c*/ 	.word	0x0002a140
        /*3050*/ 	.word	0x000000ff
        /*3054*/ 	.word	0x00000000
        /*3058*/ 	.short	0x0101
        /*305a*/ 	.byte	0x06
	.zero		1


	//   ....[16]....
        /*305c*/ 	.word	0x0006a5d0
        /*3060*/ 	.word	0x00000010
        /*3064*/ 	.word	0x00000020
        /*3068*/ 	.short	0x010a
        /*306a*/ 	.byte	0x3f
	.zero		1


	//   ....[17]....
        /*306c*/ 	.word	0x0006a990
        /*3070*/ 	.word	0x00000002
        /*3074*/ 	.word	0x00000058
        /*3078*/ 	.short	0x0101
        /*307a*/ 	.byte	0x3f
	.zero		1


	//   ....[18]....
        /*307c*/ 	.word	0x0006b0e0
        /*3080*/ 	.word	0x00000005
        /*3084*/ 	.word	0x00000000
        /*3088*/ 	.short	0x010a
        /*308a*/ 	.byte	0x3f
	.zero		1


	//   ....[19]....
        /*308c*/ 	.word	0x0006b170
        /*3090*/ 	.word	0x00000007
        /*3094*/ 	.word	0x00000000
        /*3098*/ 	.short	0x010a
        /*309a*/ 	.byte	0x3f
	.zero		1


	//   ....[20]....
        /*309c*/ 	.word	0x0006b200
        /*30a0*/ 	.word	0x00000007
        /*30a4*/ 	.word	0x00000000
        /*30a8*/ 	.short	0x010a
        /*30aa*/ 	.byte	0x3f
	.zero		1


	//   ....[21]....
        /*30ac*/ 	.word	0x0006b290
        /*30b0*/ 	.word	0x00000003
        /*30b4*/ 	.word	0x00000000
        /*30b8*/ 	.short	0x010a
        /*30ba*/ 	.byte	0x3f
	.zero		1


	//   ....[22]....
        /*30bc*/ 	.word	0x0006b300
        /*30c0*/ 	.word	0x00000010
        /*30c4*/ 	.word	0x00000000
        /*30c8*/ 	.short	0x010a
        /*30ca*/ 	.byte	0x3f
	.zero		1


	//   ....[23]....
        /*30cc*/ 	.word	0x0006b370
        /*30d0*/ 	.word	0x00000000
        /*30d4*/ 	.word	0x00000000
        /*30d8*/ 	.short	0x010a
        /*30da*/ 	.byte	0x3f
	.zero		1


	//   ....[24]....
        /*30dc*/ 	.word	0x0006b450
        /*30e0*/ 	.word	0x00000010
        /*30e4*/ 	.word	0x00000020
        /*30e8*/ 	.short	0x010a
        /*30ea*/ 	.byte	0x3f
	.zero		1


	//   ....[25]....
        /*30ec*/ 	.word	0x0006b530
        /*30f0*/ 	.word	0x00000005
        /*30f4*/ 	.word	0x00000000
        /*30f8*/ 	.short	0x010a
        /*30fa*/ 	.byte	0x3f
	.zero		1


	//   ....[26]....
        /*30fc*/ 	.word	0x0006b580
        /*3100*/ 	.word	0x00000007
        /*3104*/ 	.word	0x00000000
        /*3108*/ 	.short	0x010a
        /*310a*/ 	.byte	0x3f
	.zero		1


	//   ....[27]....
        /*310c*/ 	.word	0x0006b5d0
        /*3110*/ 	.word	0x00000007
        /*3114*/ 	.word	0x00000000
        /*3118*/ 	.short	0x010a
        /*311a*/ 	.byte	0x3f
	.zero		1


	//----- nvinfo : EIATTR_NUM_MBARRIERS
	.align		4
.L_30:
        /*311c*/ 	.byte	0x03, 0x38
        /*311e*/ 	.short	0x000a


	//----- nvinfo : EIATTR_EXIT_INSTR_OFFSETS
	.align		4
        /*3120*/ 	.byte	0x04, 0x1c
        /*3122*/ 	.short	(.L_32 - .L_31)


	//   ....[0]....
.L_31:
        /*3124*/ 	.word	0x00000660


	//   ....[1]....
        /*3128*/ 	.word	0x00000fb0


	//   ....[2]....
        /*312c*/ 	.word	0x00069bf0


	//   ....[3]....
        /*3130*/ 	.word	0x0006a260


	//   ....[4]....
        /*3134*/ 	.word	0x0006b2e0


	//----- nvinfo : EIATTR_MAX_THREADS
	.align		4
.L_32:
        /*3138*/ 	.byte	0x04, 0x05
        /*313a*/ 	.short	(.L_34 - .L_33)
.L_33:
        /*313c*/ 	.word	0x00000180
        /*3140*/ 	.word	0x00000001
        /*3144*/ 	.word	0x00000001


	//----- nvinfo : EIATTR_CRS_STACK_SIZE
	.align		4
.L_34:
        /*3148*/ 	.byte	0x04, 0x1e
        /*314a*/ 	.short	(.L_36 - .L_35)
.L_35:
        /*314c*/ 	.word	0x00000000


	//----- nvinfo : EIATTR_CBANK_PARAM_SIZE
	.align		4
.L_36:
        /*3150*/ 	.byte	0x03, 0x19
        /*3152*/ 	.short	0x0470


	//----- nvinfo : EIATTR_PARAM_CBANK
	.align		4
        /*3154*/ 	.byte	0x04, 0x0a
        /*3156*/ 	.short	(.L_38 - .L_37)
	.align		4
.L_37:
        /*3158*/ 	.word	index@(.nv.constant0._ZN7cutlass13device_kernelINS_4gemm6kernel13GemmUniversalIN4cute5tupleIJiiiiEEENS1_10collective13CollectiveMmaINS1_37MainloopSm90TmaGmmaWarpSpecializedFP8ILi4ENS5_IJNS4_1CILi1EEESB_SB_EEENS1_35KernelTmaWarpSpecializedCooperativeEEENS5_IJNSA_ILi384EEESF_NSA_ILi64EEEEEENS_12float_e4m3_tENS5_IJlSB_lEEESI_SJ_NS4_8TiledMMAINS4_8MMA_AtomIJNS4_4SM904GMMA31MMA_64x192x32_F32E4M3E4M3_SS_TNILNSN_7ScaleInE1ELSP_1EEEEEENS4_6LayoutINS5_IJNSA_ILi2EEESB_SB_EEENS5_IJSB_NSA_ILi0EEESV_EEEEENS5_IJNS4_10UnderscoreESY_SY_EEEEENS4_13SM90_TMA_LOADENS4_14ComposedLayoutINS4_7SwizzleILi2ELi4ELi3EEENS4_18smem_ptr_flag_bitsILi8EEENSS_INS5_IJNSA_ILi8EEESG_EEENS5_IJSG_SB_EEEEEEEvNS4_8identityES11_S1B_vS1C_EENS_8epilogue10collective6detail29Sm90TmaWarpSpecializedAdapterINS1F_15DefaultEpilogueISI_SJ_SJ_NS1E_6thread17LinearCombinationISI_Li1EffLNS1J_9ScaleType4KindE0ELNS_15FloatRoundStyleE2ESI_EENS1_15EpilogueDefaultEEEEEvvEEEEvNT_6ParamsE)
        /*315c*/ 	.short	0x0210
        /*315e*/ 	.short	0x0470


	//----- nvinfo : EIATTR_SW_WAR
	.align		4
.L_38:
        /*3160*/ 	.byte	0x04, 0x36
        /*3162*/ 	.short	(.L_40 - .L_39)
.L_39:
        /*3164*/ 	.word	0x00000008
.L_40:


//--------------------- .nv.callgraph             --------------------------
	.section	.nv.callgraph,"",@"SHT_CUDA_CALLGRAPH"
	.align	4
	.sectionentsize	8
	.align		4
        /*0000*/ 	.word	0x00000000
	.align		4
        /*0004*/ 	.word	0xffffffff
	.align		4
        /*0008*/ 	.word	0x00000000
	.align		4
        /*000c*/ 	.word	0xfffffffe
	.align		4
        /*0010*/ 	.word	0x00000000
	.align		4
        /*0014*/ 	.word	0xfffffffd
	.align		4
        /*0018*/ 	.word	0x00000000
	.align		4
        /*001c*/ 	.word	0xfffffffc


//--------------------- .nv.constant4             --------------------------
	.section	.nv.constant4,"a",@progbits
	.align	8
	.align		8
.nv.constant4:
        /*0000*/ 	.dword	_ZN40_INTERNAL_1c12d8af_4_k_cu_96a429f6_170674cuda3std3__45__cpo5beginE
	.align		8
        /*0008*/ 	.dword	_ZN40_INTERNAL_1c12d8af_4_k_cu_96a429f6_170674cuda3std3__45__cpo3endE
	.align		8
        /*0010*/ 	.dword	_ZN40_INTERNAL_1c12d8af_4_k_cu_96a429f6_170674cuda3std3__45__cpo6cbeginE
	.align		8
        /*0018*/ 	.dword	_ZN40_INTERNAL_1c12d8af_4_k_cu_96a429f6_170674cuda3std3__45__cpo4cendE
	.align		8
        /*0020*/ 	.dword	_ZN40_INTERNAL_1c12d8af_4_k_cu_96a429f6_170674cuda3std3__442_GLOBAL__N__1c12d8af_4_k_cu_96a429f6_170676ignoreE
	.align		8
        /*0028*/ 	.dword	_ZN40_INTERNAL_1c12d8af_4_k_cu_96a429f6_170674cuda3std3__419piecewise_constructE
	.align		8
        /*0030*/ 	.dword	_ZN40_INTERNAL_1c12d8af_4_k_cu_96a429f6_170674cuda3std3__48in_placeE
	.align		8
        /*0038*/ 	.dword	_ZN40_INTERNAL_1c12d8af_4_k_cu_96a429f6_170674cuda3std6ranges3__45__cpo4swapE
	.align		8
        /*0040*/ 	.dword	_ZN40_INTERNAL_1c12d8af_4_k_cu_96a429f6_170674cuda3std6ranges3__45__cpo9iter_moveE
	.align		8
        /*0048*/ 	.dword	_ZN40_INTERNAL_1c12d8af_4_k_cu_96a429f6_170674cute7productE
	.align		8
        /*0050*/ 	.dword	_ZN40_INTERNAL_1c12d8af_4_k_cu_96a429f6_170674cute1_E


//--------------------- .text._ZN7cutlass13device_kernelINS_4gemm6kernel13GemmUniversalIN4cute5tupleIJiiiiEEENS1_10collective13CollectiveMmaINS1_37MainloopSm90TmaGmmaWarpSpecializedFP8ILi4ENS5_IJNS4_1CILi1EEESB_SB_EEENS1_35KernelTmaWarpSpecializedCooperativeEEENS5_IJNSA_ILi384EEESF_NSA_ILi64EEEEEENS_12float_e4m3_tENS5_IJlSB_lEEESI_SJ_NS4_8TiledMMAINS4_8MMA_AtomIJNS4_4SM904GMMA31MMA_64x192x32_F32E4M3E4M3_SS_TNILNSN_7ScaleInE1ELSP_1EEEEEENS4_6LayoutINS5_IJNSA_ILi2EEESB_SB_EEENS5_IJSB_NSA_ILi0EEESV_EEEEENS5_IJNS4_10UnderscoreESY_SY_EEEEENS4_13SM90_TMA_LOADENS4_14ComposedLayoutINS4_7SwizzleILi2ELi4ELi3EEENS4_18smem_ptr_flag_bitsILi8EEENSS_INS5_IJNSA_ILi8EEESG_EEENS5_IJSG_SB_EEEEEEEvNS4_8identityES11_S1B_vS1C_EENS_8epilogue10collective6detail29Sm90TmaWarpSpecializedAdapterINS1F_15DefaultEpilogueISI_SJ_SJ_NS1E_6thread17LinearCombinationISI_Li1EffLNS1J_9ScaleType4KindE0ELNS_15FloatRoundStyleE2ESI_EENS1_15EpilogueDefaultEEEEEvvEEEEvNT_6ParamsE --------------------------
	.section	.text._ZN7cutlass13device_kernelINS_4gemm6kernel13GemmUniversalIN4cute5tupleIJiiiiEEENS1_10collective13CollectiveMmaINS1_37MainloopSm90TmaGmmaWarpSpecializedFP8ILi4ENS5_IJNS4_1CILi1EEESB_SB_EEENS1_35KernelTmaWarpSpecializedCooperativeEEENS5_IJNSA_ILi384EEESF_NSA_ILi64EEEEEENS_12float_e4m3_tENS5_IJlSB_lEEESI_SJ_NS4_8TiledMMAINS4_8MMA_AtomIJNS4_4SM904GMMA31MMA_64x192x32_F32E4M3E4M3_SS_TNILNSN_7ScaleInE1ELSP_1EEEEEENS4_6LayoutINS5_IJNSA_ILi2EEESB_SB_EEENS5_IJSB_NSA_ILi0EEESV_EEEEENS5_IJNS4_10UnderscoreESY_SY_EEEEENS4_13SM90_TMA_LOADENS4_14ComposedLayoutINS4_7SwizzleILi2ELi4ELi3EEENS4_18smem_ptr_flag_bitsILi8EEENSS_INS5_IJNSA_ILi8EEESG_EEENS5_IJSG_SB_EEEEEEEvNS4_8identityES11_S1B_vS1C_EENS_8epilogue10collective6detail29Sm90TmaWarpSpecializedAdapterINS1F_15DefaultEpilogueISI_SJ_SJ_NS1E_6thread17LinearCombinationISI_Li1EffLNS1J_9ScaleType4KindE0ELNS_15FloatRoundStyleE2ESI_EENS1_15EpilogueDefaultEEEEEvvEEEEvNT_6ParamsE,"ax",@progbits
	.align	128
.text._ZN7cutlass13device_kernelINS_4gemm6kernel13GemmUniversalIN4cute5tupleIJiiiiEEENS1_10collective13CollectiveMmaINS1_37MainloopSm90TmaGmmaWarpSpecializedFP8ILi4ENS5_IJNS4_1CILi1EEESB_SB_EEENS1_35KernelTmaWarpSpecializedCooperativeEEENS5_IJNSA_ILi384EEESF_NSA_ILi64EEEEEENS_12float_e4m3_tENS5_IJlSB_lEEESI_SJ_NS4_8TiledMMAINS4_8MMA_AtomIJNS4_4SM904GMMA31MMA_64x192x32_F32E4M3E4M3_SS_TNILNSN_7ScaleInE1ELSP_1EEEEEENS4_6LayoutINS5_IJNSA_ILi2EEESB_SB_EEENS5_IJSB_NSA_ILi0EEESV_EEEEENS5_IJNS4_10UnderscoreESY_SY_EEEEENS4_13SM90_TMA_LOADENS4_14ComposedLayoutINS4_7SwizzleILi2ELi4ELi3EEENS4_18smem_ptr_flag_bitsILi8EEENSS_INS5_IJNSA_ILi8EEESG_EEENS5_IJSG_SB_EEEEEEEvNS4_8identityES11_S1B_vS1C_EENS_8epilogue10collective6detail29Sm90TmaWarpSpecializedAdapterINS1F_15DefaultEpilogueISI_SJ_SJ_NS1E_6thread17LinearCombinationISI_Li1EffLNS1J_9ScaleType4KindE0ELNS_15FloatRoundStyleE2ESI_EENS1_15EpilogueDefaultEEEEEvvEEEEvNT_6ParamsE:
        .type           _ZN7cutlass13device_kernelINS_4gemm6kernel13GemmUniversalIN4cute5tupleIJiiiiEEENS1_10collective13CollectiveMmaINS1_37MainloopSm90TmaGmmaWarpSpecializedFP8ILi4ENS5_IJNS4_1CILi1EEESB_SB_EEENS1_35KernelTmaWarpSpecializedCooperativeEEENS5_IJNSA_ILi384EEESF_NSA_ILi64EEEEEENS_12float_e4m3_tENS5_IJlSB_lEEESI_SJ_NS4_8TiledMMAINS4_8MMA_AtomIJNS4_4SM904GMMA31MMA_64x192x32_F32E4M3E4M3_SS_TNILNSN_7ScaleInE1ELSP_1EEEEEENS4_6LayoutINS5_IJNSA_ILi2EEESB_SB_EEENS5_IJSB_NSA_ILi0EEESV_EEEEENS5_IJNS4_10UnderscoreESY_SY_EEEEENS4_13SM90_TMA_LOADENS4_14ComposedLayoutINS4_7SwizzleILi2ELi4ELi3EEENS4_18smem_ptr_flag_bitsILi8EEENSS_INS5_IJNSA_ILi8EEESG_EEENS5_IJSG_SB_EEEEEEEvNS4_8identityES11_S1B_vS1C_EENS_8epilogue10collective6detail29Sm90TmaWarpSpecializedAdapterINS1F_15DefaultEpilogueISI_SJ_SJ_NS1E_6thread17LinearCombinationISI_Li1EffLNS1J_9ScaleType4KindE0ELNS_15FloatRoundStyleE2ESI_EENS1_15EpilogueDefaultEEEEEvvEEEEvNT_6ParamsE,@function
        .size           _ZN7cutlass13device_kernelINS_4gemm6kernel13GemmUniversalIN4cute5tupleIJiiiiEEENS1_10collective13CollectiveMmaINS1_37MainloopSm90TmaGmmaWarpSpecializedFP8ILi4ENS5_IJNS4_1CILi1EEESB_SB_EEENS1_35KernelTmaWarpSpecializedCooperativeEEENS5_IJNSA_ILi384EEESF_NSA_ILi64EEEEEENS_12float_e4m3_tENS5_IJlSB_lEEESI_SJ_NS4_8TiledMMAINS4_8MMA_AtomIJNS4_4SM904GMMA31MMA_64x192x32_F32E4M3E4M3_SS_TNILNSN_7ScaleInE1ELSP_1EEEEEENS4_6LayoutINS5_IJNSA_ILi2EEESB_SB_EEENS5_IJSB_NSA_ILi0EEESV_EEEEENS5_IJNS4_10UnderscoreESY_SY_EEEEENS4_13SM90_TMA_LOADENS4_14ComposedLayoutINS4_7SwizzleILi2ELi4ELi3EEENS4_18smem_ptr_flag_bitsILi8EEENSS_INS5_IJNSA_ILi8EEESG_EEENS5_IJSG_SB_EEEEEEEvNS4_8identityES11_S1B_vS1C_EENS_8epilogue10collective6detail29Sm90TmaWarpSpecializedAdapterINS1F_15DefaultEpilogueISI_SJ_SJ_NS1E_6thread17LinearCombinationISI_Li1EffLNS1J_9ScaleType4KindE0ELNS_15FloatRoundStyleE2ESI_EENS1_15EpilogueDefaultEEEEEvvEEEEvNT_6ParamsE,(.L_x_75 - _ZN7cutlass13device_kernelINS_4gemm6kernel13GemmUniversalIN4cute5tupleIJiiiiEEENS1_10collective13CollectiveMmaINS1_37MainloopSm90TmaGmmaWarpSpecializedFP8ILi4ENS5_IJNS4_1CILi1EEESB_SB_EEENS1_35KernelTmaWarpSpecializedCooperativeEEENS5_IJNSA_ILi384EEESF_NSA_ILi64EEEEEENS_12float_e4m3_tENS5_IJlSB_lEEESI_SJ_NS4_8TiledMMAINS4_8MMA_AtomIJNS4_4SM904GMMA31MMA_64x192x32_F32E4M3E4M3_SS_TNILNSN_7ScaleInE1ELSP_1EEEEEENS4_6LayoutINS5_IJNSA_ILi2EEESB_SB_EEENS5_IJSB_NSA_ILi0EEESV_EEEEENS5_IJNS4_10UnderscoreESY_SY_EEEEENS4_13SM90_TMA_LOADENS4_14ComposedLayoutINS4_7SwizzleILi2ELi4ELi3EEENS4_18smem_ptr_flag_bitsILi8EEENSS_INS5_IJNSA_ILi8EEESG_EEENS5_IJSG_SB_EEEEEEEvNS4_8identityES11_S1B_vS1C_EENS_8epilogue10collective6detail29Sm90TmaWarpSpecializedAdapterINS1F_15DefaultEpilogueISI_SJ_SJ_NS1E_6thread17LinearCombinationISI_Li1EffLNS1J_9ScaleType4KindE0ELNS_15FloatRoundStyleE2ESI_EENS1_15EpilogueDefaultEEEEEvvEEEEvNT_6ParamsE)
        .other          _ZN7cutlass13device_kernelINS_4gemm6kernel13GemmUniversalIN4cute5tupleIJiiiiEEENS1_10collective13CollectiveMmaINS1_37MainloopSm90TmaGmmaWarpSpecializedFP8ILi4ENS5_IJNS4_1CILi1EEESB_SB_EEENS1_35KernelTmaWarpSpecializedCooperativeEEENS5_IJNSA_ILi384EEESF_NSA_ILi64EEEEEENS_12float_e4m3_tENS5_IJlSB_lEEESI_SJ_NS4_8TiledMMAINS4_8MMA_AtomIJNS4_4SM904GMMA31MMA_64x192x32_F32E4M3E4M3_SS_TNILNSN_7ScaleInE1ELSP_1EEEEEENS4_6LayoutINS5_IJNSA_ILi2EEESB_SB_EEENS5_IJSB_NSA_ILi0EEESV_EEEEENS5_IJNS4_10UnderscoreESY_SY_EEEEENS4_13SM90_TMA_LOADENS4_14ComposedLayoutINS4_7SwizzleILi2ELi4ELi3EEENS4_18smem_ptr_flag_bitsILi8EEENSS_INS5_IJNSA_ILi8EEESG_EEENS5_IJSG_SB_EEEEEEEvNS4_8identityES11_S1B_vS1C_EENS_8epilogue10collective6detail29Sm90TmaWarpSpecializedAdapterINS1F_15DefaultEpilogueISI_SJ_SJ_NS1E_6thread17LinearCombinationISI_Li1EffLNS1J_9ScaleType4KindE0ELNS_15FloatRoundStyleE2ESI_EENS1_15EpilogueDefaultEEEEEvvEEEEvNT_6ParamsE,@"STO_CUDA_ENTRY STV_DEFAULT"
_ZN7cutlass13device_kernelINS_4gemm6kernel13GemmUniversalIN4cute5tupleIJiiiiEEENS1_10collective13CollectiveMmaINS1_37MainloopSm90TmaGmmaWarpSpecializedFP8ILi4ENS5_IJNS4_1CILi1EEESB_SB_EEENS1_35KernelTmaWarpSpecializedCooperativeEEENS5_IJNSA_ILi384EEESF_NSA_ILi64EEEEEENS_12float_e4m3_tENS5_IJlSB_lEEESI_SJ_NS4_8TiledMMAINS4_8MMA_AtomIJNS4_4SM904GMMA31MMA_64x192x32_F32E4M3E4M3_SS_TNILNSN_7ScaleInE1ELSP_1EEEEEENS4_6LayoutINS5_IJNSA_ILi2EEESB_SB_EEENS5_IJSB_NSA_ILi0EEESV_EEEEENS5_IJNS4_10UnderscoreESY_SY_EEEEENS4_13SM90_TMA_LOADENS4_14ComposedLayoutINS4_7SwizzleILi2ELi4ELi3EEENS4_18smem_ptr_flag_bitsILi8EEENSS_INS5_IJNSA_ILi8EEESG_EEENS5_IJSG_SB_EEEEEEEvNS4_8identityES11_S1B_vS1C_EENS_8epilogue10collective6detail29Sm90TmaWarpSpecializedAdapterINS1F_15DefaultEpilogueISI_SJ_SJ_NS1E_6thread17LinearCombinationISI_Li1EffLNS1J_9ScaleType4KindE0ELNS_15FloatRoundStyleE2ESI_EENS1_15EpilogueDefaultEEEEEvvEEEEvNT_6ParamsE:
[----:B------:R-:W0:Y:S02]  /*0000*/  LDC R1, c[0x0][0x28] ;  /* 0x00000a00ff017b82 */ /* 0x000e240000000800 */
[----:B0-----:R-:W-:Y:S01]  /*0010*/  VIADD R1, R1, 0xffffe800 ;  /* 0xffffe80001017836 */ /* 0x001fe20000000000 */
[----:B------:R-:W0:Y:S01]  /*0020*/  S2R R2, SR_TID.X ;  /* 0x0000000000027919 */ /* 0x000e220000002100 */
[----:B------:R-:W-:Y:S01]  /*0030*/  ELECT P0, URZ, PT ;  /* 0x00000000003f782f */ /* 0x000fe20003800000 */
[----:B------:R-:W-:Y:S01]  /*0040*/  BSSY B0, `(.L_x_0) ;  /* 0x0000015000007945 */ /* 0x000fe20003800000 */
[--C-:B0-----:R-:W-:Y:S02]  /*0050*/  SHF.R.U32.HI R0, RZ, 0x5, R2.reuse ;  /* 0x00000005ff007819 */ /* 0x101fe40000011602 */
[----:B------:R-:W-:-:S03]  /*0060*/  SHF.R.U32.HI R2, RZ, 0x7, R2 ;  /* 0x00000007ff027819 */ /* 0x000fc60000011602 */
[----:B------:R-:W0:Y:S04]  /*0070*/  SHFL.IDX PT, R3, R0, RZ, 0x1f ;  /* 0x00001fff00037589 */ /* 0x000e2800000e0000 */
[----:B------:R-:W1:Y:S01]  /*0080*/  SHFL.IDX PT, R2, R2, RZ, 0x1f ;  /* 0x00001fff02027589 */ /* 0x000e6200000e0000 */
[----:B0-----:R-:W-:Y:S02]  /*0090*/  R2UR UR4, R3 ;  /* 0x00000000030472ca */ /* 0x001fe400000e0000 */
[----:B-1----:R-:W-:-:S11]  /*00a0*/  R2UR UR8, R2 ;  /* 0x00000000020872ca */ /* 0x002fd600000e0000 */
[----:B------:R-:W-:Y:S02]  /*00b0*/  USHF.R.S32.HI UR5, URZ, 0x1f, UR4 ;  /* 0x0000001f3f057899 */ /* 0x000fe40008011404 */
[----:B------:R-:W-:Y:S02]  /*00c0*/  ISETP.NE.OR P0, PT, RZ, UR4, !P0 ;  /* 0x00000004ff007c0c */ /* 0x000fe4000c705670 */
[----:B------:R-:W-:-:S04]  /*00d0*/  ULEA.HI UR5, UR5, UR4, URZ, 0x2 ;  /* 0x0000000405057291 */ /* 0x000fc8000f8f103f */
[----:B------:R-:W-:-:S04]  /*00e0*/  ULOP3.LUT UR5, UR5, 0xfffffffc, URZ, 0xc0, !UPT ;  /* 0xfffffffc05057892 */ /* 0x000fc8000f8ec03f */
[----:B------:R-:W-:-:S03]  /*00f0*/  UIADD3 UR6, UR4, -UR5, URZ ;  /* 0x8000000504067290 */ /* 0x000fc6000fffe03f */
[----:B------:R-:W-:Y:S09]  /*0100*/  @P0 BRA `(.L_x_1) ;  /* 0x0000000000200947 */ /* 0x000ff20003800000 */
[----:B------:R-:W-:Y:S02]  /*0110*/  ULDC.64 UR4, c[0x0][0x198] ;  /* 0x0000660000047ab9 */ /* 0x000fe40000000a00 */
[----:B------:R-:W-:Y:S02]  /*0120*/  UIADD3 UR10, UP0, UR4, 0xf0, URZ ;  /* 0x000000f0040a7890 */ /* 0x000fe4000ff1e03f */
[----:B------:R-:W-:Y:S02]  /*0130*/  UIADD3 UR4, UP1, UR4, 0x1f0, URZ ;  /* 0x000001f004047890 */ /* 0x000fe4000ff3e03f */
[----:B------:R-:W-:Y:S02]  /*0140*/  UIADD3.X UR11, URZ, UR5, URZ, UP0, !UPT ;  /* 0x000000053f0b7290 */ /* 0x000fe400087fe43f */
[----:B------:R-:W-:-:S07]  /*0150*/  UIADD3.X UR5, URZ, UR5, URZ, UP1, !UPT ;  /* 0x000000053f057290 */ /* 0x000fce0008ffe43f */
[----:B------:R0:W-:Y:S02]  /*0160*/  UTMACCTL.PF [UR10] ;  /* 0x000000000a0079b9 */ /* 0x0001e40008040000 */
[----:B------:R0:W-:Y:S02]  /*0170*/  UTMACCTL.PF [UR4] ;  /* 0x00000000040079b9 */ /* 0x0001e40008040000 */
[----:B0-----:R-:W-:Y:S01]  /*0180*/  NOP ;  /* 0x0000000000007918 */ /* 0x001fe20000000000 */
.L_x_1:
[----:B------:R-:W-:Y:S05]  /*0190*/  BSYNC B0 ;  /* 0x0000000000007941 */ /* 0x000fea0003800000 */
.L_x_0:
[----:B------:R-:W0:Y:S01]  /*01a0*/  SHFL.IDX PT, R2, R0, RZ, 0x1f ;  /* 0x00001fff00027589 */ /* 0x000e2200000e0000 */
[----:B------:R-:W-:Y:S01]  /*01b0*/  UISETP.NE.AND UP0, UPT, UR6, 0x3, UPT ;  /* 0x000000030600788c */ /* 0x000fe2000bf05270 */
[----:B------:R-:W-:Y:S01]  /*01c0*/  ISETP.NE.AND P1, PT, RZ, UR8, PT ;  /* 0x00000008ff007c0c */ /* 0x000fe2000bf25270 */
[----:B------:R-:W-:Y:S02]  /*01d0*/  UIADD3 UR11, UR8, -0x1, URZ ;  /* 0xffffffff080b7890 */ /* 0x000fe4000fffe03f */
[----:B------:R-:W-:Y:S02]  /*01e0*/  UISETP.EQ.OR UP0, UPT, UR6, URZ, !UP0 ;  /* 0x0000003f0600728c */ /* 0x000fe4000c702670 */
[----:B------:R-:W-:Y:S02]  /*01f0*/  UISETP.GE.U32.AND UP1, UPT, UR11, 0x2, UPT ;  /* 0x000000020b00788c */ /* 0x000fe4000bf26070 */
[----:B------:R-:W-:-:S04]  /*0200*/  UISETP.EQ.AND UP0, UPT, UR8, URZ, UP0 ;  /* 0x0000003f0800728c */ /* 0x000fc80008702270 */
[----:B------:R-:W-:-:S04]  /*0210*/  USEL UR7, URZ, 0x1, !UP0 ;  /* 0x000000013f077887 */ /* 0x000fc8000c000000 */
[----:B------:R-:W-:Y:S01]  /*0220*/  USEL UR7, UR7, 0x2, UP1 ;  /* 0x0000000207077887 */ /* 0x000fe20008800000 */
[----:B0-----:R-:W-:-:S13]  /*0230*/  ISETP.NE.AND P0, PT, R2, RZ, PT ;  /* 0x000000ff0200720c */ /* 0x001fda0003f05270 */
[----:B------:R-:W-:Y:S05]  /*0240*/  @P0 BRA `(.L_x_2) ;  /* 0x0000000000580947 */ /* 0x000fea0003800000 */
[----:B------:R-:W0:Y:S01]  /*0250*/  S2UR UR10, SR_CgaCtaId ;  /* 0x00000000000a79c3 */ /* 0x000e220000008800 */
[----:B------:R-:W-:Y:S01]  /*0260*/  UMOV UR4, 0x400 ;  /* 0x0000040000047882 */ /* 0x000fe20000000000 */
[----:B------:R-:W-:Y:S01]  /*0270*/  UMOV UR5, 0x1 ;  /* 0x0000000100057882 */ /* 0x000fe20000000000 */
[----:B------:R-:W-:Y:S01]  /*0280*/  UMOV UR8, 0x100 ;  /* 0x0000010000087882 */ /* 0x000fe20000000000 */
[----:B------:R-:W-:Y:S01]  /*0290*/  ELECT P0, URZ, PT ;  /* 0x00000000003f782f */ /* 0x000fe20003800000 */
[----:B------:R-:W-:-:S04]  /*02a0*/  UIADD3 UR8, -UR8, 0x100000, URZ ;  /* 0x0010000008087890 */ /* 0x000fc8000fffe13f */
[----:B------:R-:W-:Y:S02]  /*02b0*/  USHF.L.U32 UR9, UR8, 0xb, URZ ;  /* 0x0000000b08097899 */ /* 0x000fe4000800063f */
[----:B------:R-:W-:Y:S02]  /*02c0*/  USHF.L.U32 UR8, UR8, 0x1, URZ ;  /* 0x0000000108087899 */ /* 0x000fe4000800063f */
[----:B0-----:R-:W-:Y:S02]  /*02d0*/  ULEA UR10, UR10, UR4, 0x18 ;  /* 0x000000040a0a7291 */ /* 0x001fe4000f8ec03f */
[----:B------:R-:W-:-:S04]  /*02e0*/  UIADD3 UR4, -UR5, 0x100000, URZ ;  /* 0x0010000005047890 */ /* 0x000fc8000fffe13f */
[----:B------:R-:W-:Y:S02]  /*02f0*/  USHF.L.U32 UR5, UR4, 0xb, URZ ;  /* 0x0000000b04057899 */ /* 0x000fe4000800063f */
[----:B------:R-:W-:Y:S01]  /*0300*/  USHF.L.U32 UR4, UR4, 0x1, URZ ;  /* 0x0000000104047899 */ /* 0x000fe2000800063f */
[----:B------:R-:W0:Y:S11]  /*0310*/  FENCE.VIEW.ASYNC.S ;  /* 0x00000000000073c6 */ /* 0x000e360000000000 */
[----:B0-----:R0:W1:Y:S01]  /*0320*/  SYNCS.EXCH.64 URZ, [UR10], UR4 ;  /* 0x000000040a3f75b2 */ /* 0x0010620008000100 */
[----:B------:R0:W2:Y:S01]  /*0330*/  SYNCS.EXCH.64 URZ, [UR10+0x20], UR8 ;  /* 0x000020080a3f75b2 */ /* 0x0000a20008000100 */
[----:B------:R0:W3:Y:S01]  /*0340*/  SYNCS.EXCH.64 URZ, [UR10+0x8], UR4 ;  /* 0x000008040a3f75b2 */ /* 0x0000e20008000100 */
[----:B------:R0:W4:Y:S01]  /*0350*/  SYNCS.EXCH.64 URZ, [UR10+0x28], UR8 ;  /* 0x000028080a3f75b2 */ /* 0x0001220008000100 */
[----:B------:R0:W0:Y:S01]  /*0360*/  SYNCS.EXCH.64 URZ, [UR10+0x10], UR4 ;  /* 0x000010040a3f75b2 */ /* 0x0000220008000100 */
[----:B------:R0:W0:Y:S01]  /*0370*/  SYNCS.EXCH.64 URZ, [UR10+0x30], UR8 ;  /* 0x000030080a3f75b2 */ /* 0x0000220008000100 */
[----:B------:R0:W0:Y:S01]  /*0380*/  SYNCS.EXCH.64 URZ, [UR10+0x18], UR4 ;  /* 0x000018040a3f75b2 */ /* 0x0000220008000100 */
[----:B------:R0:W0:Y:S01]  /*0390*/  SYNCS.EXCH.64 URZ, [UR10+0x38], UR8 ;  /* 0x000038080a3f75b2 */ /* 0x0000220008000100 */
[----:B------:R-:W-:Y:S01]  /*03a0*/  NOP ;  /* 0x0000000000007918 */ /* 0x000fe20000000000 */
.L_x_2:
[----:B------:R-:W5:Y:S01]  /*03b0*/  SHFL.IDX PT, R0, R0, RZ, 0x1f ;  /* 0x00001fff00007589 */ /* 0x000f6200000e0000 */
[----:B------:R-:W1:Y:S01]  /*03c0*/  LDC R2, c[0x0][0x65c] ;  /* 0x00019700ff027b82 */ /* 0x000e620000000800 */
[----:B------:R-:W-:Y:S01]  /*03d0*/  ELECT P0, URZ, PT ;  /* 0x00000000003f782f */ /* 0x000fe20003800000 */
[----:B------:R-:W-:Y:S01]  /*03e0*/  IMAD.MOV.U32 R3, RZ, RZ, RZ ;  /* 0x000000ffff037224 */ /* 0x000fe200078e00ff */
[----:B0-----:R-:W-:Y:S01]  /*03f0*/  UMOV UR4, 0x20 ;  /* 0x0000002000047882 */ /* 0x001fe20000000000 */
[----:B------:R-:W-:Y:S01]  /*0400*/  NOP ;  /* 0x0000000000007918 */ /* 0x000fe20000000000 */
[----:B------:R-:W-:Y:S01]  /*0410*/  NOP ;  /* 0x0000000000007918 */ /* 0x000fe20000000000 */
[----:B------:R-:W-:Y:S02]  /*0420*/  LOP3.LUT R13, R13, 0xfeffffff, RZ, 0xc0, !PT ;  /* 0xfeffffff0d0d7812 */ /* 0x000fe400078ec0ff */
[----:B-----5:R-:W-:Y:S02]  /*0430*/  ISETP.NE.OR P0, PT, R0, RZ, !P0 ;  /* 0x000000ff0000720c */ /* 0x020fe40004705670 */
[----:B-1----:R-:W-:Y:S01]  /*0440*/  ISETP.NE.AND P2, PT, R2, 0x1, PT ;  /* 0x000000010200780c */ /* 0x002fe20003f45270 */
[----:B------:R-:W0:Y:S01]  /*0450*/  S2R R0, SR_CTAID.Y ;  /* 0x0000000000007919 */ /* 0x000e220000002600 */
[----:B------:R-:W1:Y:S09]  /*0460*/  S2R R2, SR_CTAID.X ;  /* 0x0000000000027919 */ /* 0x000e720000002500 */
[----:B------:R-:W-:Y:S01]  /*0470*/  VOTEU.ALL UP0, P0 ;  /* 0x00000000003f7886 */ /* 0x000fe20000000000 */
[----:B------:R-:W-:Y:S01]  /*0480*/  VOTEU.ALL UP1, P0 ;  /* 0x00000000003f7886 */ /* 0x000fe20000020000 */
[----:B------:R-:W1:Y:S01]  /*0490*/  @P2 LDC R7, c[0x0][0x10] ;  /* 0x00000400ff072b82 */ /* 0x000e620000000800 */
[----:B------:R-:W-:Y:S01]  /*04a0*/  @P2 IMAD.MOV.U32 R5, RZ, RZ, RZ ;  /* 0x000000ffff052224 */ /* 0x000fe200078e00ff */
[----:B------:R-:W-:Y:S01]  /*04b0*/  @P2 LOP3.LUT R13, R13, 0x1000000, RZ, 0xfc, !PT ;  /* 0x010000000d0d2812 */ /* 0x000fe200078efcff */
[----:B------:R-:W-:Y:S01]  /*04c0*/  @P2 IMAD.MOV.U32 R11, RZ, RZ, RZ ;  /* 0x000000ffff0b2224 */ /* 0x000fe200078e00ff */
[----:B------:R-:W-:Y:S01]  /*04d0*/  @!UP0 UMOV UR8, 0x400 ;  /* 0x0000040000088882 */ /* 0x000fe20000000000 */
[----:B------:R-:W-:-:S04]  /*04e0*/  @!UP0 UIADD3 UR4, -UR4, 0x100000, URZ ;  /* 0x0010000004048890 */ /* 0x000fc8000fffe13f */
[----:B------:R-:W-:Y:S02]  /*04f0*/  @!UP0 USHF.L.U32 UR5, UR4, 0xb, URZ ;  /* 0x0000000b04058899 */ /* 0x000fe4000800063f */
[----:B------:R-:W-:Y:S01]  /*0500*/  @!UP0 USHF.L.U32 UR4, UR4, 0x1, URZ ;  /* 0x0000000104048899 */ /* 0x000fe2000800063f */
[----:B------:R-:W5:Y:S08]  /*0510*/  @!P2 LDC R9, c[0x0][0xc] ;  /* 0x00000300ff09ab82 */ /* 0x000f700000000800 */
[----:B------:R-:W2:Y:S01]  /*0520*/  @!UP0 S2UR UR9, SR_CgaCtaId ;  /* 0x00000000000989c3 */ /* 0x000ea20000008800 */
[----:B0-----:R-:W-:-:S04]  /*0530*/  @P2 IMAD.MOV.U32 R4, RZ, RZ, R0 ;  /* 0x000000ffff042224 */ /* 0x001fc800078e0000 */
[----:B-1----:R-:W-:-:S04]  /*0540*/  @P2 IMAD.WIDE.U32 R6, R2, R7, R4 ;  /* 0x0000000702062225 */ /* 0x002fc800078e0004 */
[----:B------:R-:W-:Y:S02]  /*0550*/  @P2 IMAD.MOV.U32 R12, RZ, RZ, R6 ;  /* 0x000000ffff0c2224 */ /* 0x000fe400078e0006 */
[----:B------:R-:W-:Y:S02]  /*0560*/  @P2 IMAD.IADD R18, R7, 0x1, R11 ;  /* 0x0000000107122824 */ /* 0x000fe400078e020b */
[----:B-----5:R-:W-:-:S04]  /*0570*/  @!P2 IMAD.WIDE.U32 R4, R9, R0, R2 ;  /* 0x000000000904a225 */ /* 0x020fc800078e0002 */
[----:B------:R-:W-:Y:S02]  /*0580*/  @!P2 IMAD.MOV.U32 R12, RZ, RZ, R4 ;  /* 0x000000ffff0ca224 */ /* 0x000fe400078e0004 */
[----:B------:R-:W-:Y:S01]  /*0590*/  @!P2 IMAD.MOV.U32 R18, RZ, RZ, R5 ;  /* 0x000000ffff12a224 */ /* 0x000fe200078e0005 */
[----:B--2---:R-:W-:Y:S02]  /*05a0*/  @!UP0 ULEA UR8, UR9, UR8, 0x18 ;  /* 0x0000000809088291 */ /* 0x004fe4000f8ec03f */
[----:B------:R0:W-:Y:S01]  /*05b0*/  STL [R1+0xe9c], R12 ;  /* 0x000e9c0c01007387 */ /* 0x0001e20000100800 */
[----:B------:R-:W-:-:S03]  /*05c0*/  VOTEU.ALL UP0, P0 ;  /* 0x00000000003f7886 */ /* 0x000fc60000000000 */
[----:B------:R0:W-:Y:S04]  /*05d0*/  STL [R1+0xe98], R18 ;  /* 0x000e981201007387 */ /* 0x0001e80000100800 */
[----:B------:R-:W1:Y:S02]  /*05e0*/  FENCE.VIEW.ASYNC.S ;  /* 0x00000000000073c6 */ /* 0x000e640000000000 */
[----:B-1----:R0:W3:Y:S01]  /*05f0*/  @!UP0 SYNCS.EXCH.64 URZ, [UR8+0x50], UR4 ;  /* 0x00005004083f85b2 */ /* 0x0020e20008000100 */
[----:B------:R0:W3:Y:S01]  /*0600*/  @!UP1 SYNCS.EXCH.64 URZ, [UR8+0x58], UR4 ;  /* 0x00005804083f95b2 */ /* 0x0000e20008000100 */
[----:B------:R-:W-:Y:S01]  /*0610*/  NOP ;  /* 0x0000000000007918 */ /* 0x000fe20000000000 */
[----:B---34-:R-:W-:Y:S06]  /*0620*/  BAR.SYNC.DEFER_BLOCKING 0x0 ;  /* 0x0000000000007b1d */ /* 0x018fec0000010000 */
[----:B0-----:R-:W-:Y:S05]  /*0630*/  @!P1 BRA `(.L_x_3) ;  /* 0x0000069400709947 */ /* 0x001fea0003800000 */
[----:B------:R-:W-:-:S06]  /*0640*/  UISETP.GT.U32.AND UP0, UPT, UR11, 0x1, UPT ;  /* 0x000000010b00788c */ /* 0x000fcc000bf04070 */
[----:B------:R-:W-:-:S13]  /*0650*/  PLOP3.LUT P0, PT, PT, PT, UP0, 0x80, 0x0 ;  /* 0x000000000000781c */ /* 0x000fda0003f0f008 */
[----:B------:R-:W-:Y:S05]  /*0660*/  @P0 EXIT ;  /* 0x000000000000094d */ /* 0x000fea0003800000 */
[----:B------:R-:W-:Y:S01]  /*0670*/  IMAD.MOV.U32 R6, RZ, RZ, -0x1 ;  /* 0xffffffffff067424 */ /* 0x000fe200078e00ff */
[----:B------:R-:W-:Y:S01]  /*0680*/  ULDC.64 UR4, c[0x0][0x650] ;  /* 0x0001940000047ab9 */ /* 0x000fe20000000a00 */
[----:B------:R-:W-:Y:S01]  /*0690*/  IMAD.MOV.U32 R5, RZ, RZ, -0x1 ;  /* 0xffffffffff057424 */ /* 0x000fe200078e00ff */
[----:B------:R-:W-:Y:S01]  /*06a0*/  ISETP.GE.U32.AND P0, PT, R12, UR4, PT ;  /* 0x000000040c007c0c */ /* 0x000fe2000bf06070 */
[----:B------:R-:W-:Y:S01]  /*06b0*/  UMOV UR25, 0xffffffff ;  /* 0xffffffff00197882 */ /* 0x000fe20000000000 */
[----:B------:R0:W-:Y:S01]  /*06c0*/  STL [R1+0xe90], R6 ;  /* 0x000e900601007387 */ /* 0x0001e20000100800 */
[----:B------:R-:W-:Y:S02]  /*06d0*/  PRMT R4, RZ, 0x7610, R4 ;  /* 0x00007610ff047816 */ /* 0x000fe40000000004 */
[----:B------:R-:W-:Y:S01]  /*06e0*/  ISETP.GE.U32.AND.EX P0, PT, R18, UR5, PT, P0 ;  /* 0x0000000512007c0c */ /* 0x000fe2000bf06100 */
[----:B------:R0:W-:-:S12]  /*06f0*/  STL [R1+0xe94], R5 ;  /* 0x000e940501007387 */ /* 0x0001d80000100800 */
[----:B0-----:R-:W-:Y:S05]  /*0700*/  @P0 BRA `(.L_x_4) ;  /* 0x0000000400680947 */ /* 0x001fea0003800000 */
[----:B------:R-:W0:Y:S01]  /*0710*/  LDC.64 R14, c[0x0][0x628] ;  /* 0x00018a00ff0e7b82 */ /* 0x000e220000000a00 */
[----:B------:R-:W-:Y:S02]  /*0720*/  IMAD.MOV.U32 R4, RZ, RZ, R12 ;  /* 0x000000ffff047224 */ /* 0x000fe400078e000c */
[----:B------:R-:W-:-:S05]  /*0730*/  IMAD.MOV.U32 R5, RZ, RZ, R18 ;  /* 0x000000ffff057224 */ /* 0x000fca00078e0012 */
[----:B------:R-:W1:Y:S08]  /*0740*/  LDC R10, c[0x0][0x630] ;  /* 0x00018c00ff0a7b82 */ /* 0x000e700000000800 */
[----:B------:R-:W2:Y:S01]  /*0750*/  LDC.64 R16, c[0x0][0x620] ;  /* 0x00018800ff107b82 */ /* 0x000ea20000000a00 */
[----:B0-----:R-:W-:-:S04]  /*0760*/  ISETP.NE.U32.AND P0, PT, R14, RZ, PT ;  /* 0x000000ff0e00720c */ /* 0x001fc80003f05070 */
[----:B------:R-:W-:-:S13]  /*0770*/  ISETP.NE.AND.EX P0, PT, R15, RZ, PT, P0 ;  /* 0x000000ff0f00720c */ /* 0x000fda0003f05300 */
[----:B-12---:R-:W-:Y:S05]  /*0780*/  @!P0 BRA `(.L_x_5) ;  /* 0x0000000000288947 */ /* 0x006fea0003800000 */
[----:B------:R-:W0:Y:S02]  /*0790*/  LDC R9, c[0x0][0x634] ;  /* 0x00018d00ff097b82 */ /* 0x000e240000000800 */
[----:B0-----:R-:W-:-:S05]  /*07a0*/  IADD3 R9, P0, R12, R9, RZ ;  /* 0x000000090c097210 */ /* 0x001fca0007f1e0ff */
[----:B------:R-:W-:-:S04]  /*07b0*/  IMAD.X R11, RZ, RZ, R18, P0 ;  /* 0x000000ffff0b7224 */ /* 0x000fc800000e0612 */
[----:B------:R-:W-:-:S04]  /*07c0*/  IMAD.WIDE.U32 R4, R11, R14, RZ ;  /* 0x0000000e0b047225 */ /* 0x000fc800078e00ff */
[----:B------:R-:W-:-:S04]  /*07d0*/  IMAD.WIDE.U32 R6, P0, R9, R15, R4 ;  /* 0x0000000f09067225 */ /* 0x000fc80007800004 */
[----:B------:R-:W-:-:S04]  /*07e0*/  IMAD.WIDE.U32 R4, R9, R14, RZ ;  /* 0x0000000e09047225 */ /* 0x000fc800078e00ff */
[----:B------:R-:W-:Y:S01]  /*07f0*/  IMAD.X R9, RZ, RZ, RZ, P0 ;  /* 0x000000ffff097224 */ /* 0x000fe200000e06ff */
[----:B------:R-:W-:Y:S01]  /*0800*/  IADD3 RZ, P0, R5, R6, RZ ;  /* 0x0000000605ff7210 */ /* 0x000fe20007f1e0ff */
[----:B------:R-:W-:-:S04]  /*0810*/  IMAD.MOV.U32 R8, RZ, RZ, R7 ;  /* 0x000000ffff087224 */ /* 0x000fc800078e0007 */
[----:B------:R-:W-:-:S08]  /*0820*/  IMAD.WIDE.U32.X R4, R11, R15, R8, P0 ;  /* 0x0000000f0b047225 */ /* 0x000fd000000e0408 */
.L_x_5:
[-CC-:B------:R-:W-:Y:S01]  /*0830*/  SHF.R.U64 R24, R4, R10.reuse, R5.reuse ;  /* 0x0000000a04187219 */ /* 0x180fe20000001205 */
[----:B------:R-:W0:Y:S01]  /*0840*/  LDC R8, c[0x0][0x618] ;  /* 0x00018600ff087b82 */ /* 0x000e220000000800 */
[----:B------:R-:W-:Y:S01]  /*0850*/  SHF.R.U32.HI R4, RZ, R10, R5 ;  /* 0x0000000aff047219 */ /* 0x000fe20000011605 */
[----:B------:R-:W-:Y:S01]  /*0860*/  ULDC UR4, c[0x0][0x150] ;  /* 0x0000540000047ab9 */ /* 0x000fe20000000800 */
[----:B------:R-:W-:Y:S01]  /*0870*/  IADD3 R9, P0, RZ, -R24, RZ ;  /* 0x80000018ff097210 */ /* 0x000fe20007f1e0ff */
[----:B------:R-:W-:Y:S01]  /*0880*/  IMAD.MOV.U32 R5, RZ, RZ, R18 ;  /* 0x000000ffff057224 */ /* 0x000fe200078e0012 */
[----:B------:R-:W-:-:S03]  /*0890*/  I2FP.F32.U32 R3, R2 ;  /* 0x0000000200037245 */ /* 0x000fc60000201000 */
[----:B------:R-:W1:Y:S01]  /*08a0*/  LDC.64 R20, c[0x0][0x640] ;  /* 0x00019000ff147b82 */ /* 0x000e620000000a00 */
[----:B------:R-:W-:Y:S02]  /*08b0*/  IMAD.X R11, RZ, RZ, ~R4, P0 ;  /* 0x000000ffff0b7224 */ /* 0x000fe400000e0e04 */
[----:B------:R-:W-:Y:S01]  /*08c0*/  FMUL R3, R3, UR4 ;  /* 0x0000000403037c20 */ /* 0x000fe20008400000 */
[----:B------:R-:W-:Y:S01]  /*08d0*/  IMAD.MOV.U32 R4, RZ, RZ, R12 ;  /* 0x000000ffff047224 */ /* 0x000fe200078e000c */
[----:B------:R-:W-:Y:S01]  /*08e0*/  ULDC UR4, c[0x0][0x154] ;  /* 0x0000550000047ab9 */ /* 0x000fe20000000800 */
[-C--:B------:R-:W-:Y:S02]  /*08f0*/  IMAD R6, R11, R16.reuse, RZ ;  /* 0x000000100b067224 */ /* 0x080fe400078e02ff */
[C---:B------:R-:W-:Y:S01]  /*0900*/  IMAD.WIDE.U32 R4, R9.reuse, R16, R4 ;  /* 0x0000001009047225 */ /* 0x040fe200078e0004 */
[----:B------:R-:W2:Y:S01]  /*0910*/  LDC R10, c[0x0][0x608] ;  /* 0x00018200ff0a7b82 */ /* 0x000ea20000000800 */
[----:B------:R-:W3:Y:S02]  /*0920*/  F2I.U32.TRUNC.NTZ R3, R3 ;  /* 0x0000000300037305 */ /* 0x000ee4000020f000 */
[----:B------:R-:W-:-:S04]  /*0930*/  IMAD R9, R9, R17, R6 ;  /* 0x0000001109097224 */ /* 0x000fc800078e0206 */
[----:B------:R-:W-:Y:S01]  /*0940*/  IMAD.IADD R5, R5, 0x1, R9 ;  /* 0x0000000105057824 */ /* 0x000fe200078e0209 */
[----:B------:R-:W4:Y:S01]  /*0950*/  LDC R7, c[0x0][0x144] ;  /* 0x00005100ff077b82 */ /* 0x000f220000000800 */
[----:B------:R-:W-:-:S03]  /*0960*/  IMAD.MOV.U32 R9, RZ, RZ, 0x1 ;  /* 0x00000001ff097424 */ /* 0x000fc600078e00ff */
[----:B0-----:R-:W-:Y:S02]  /*0970*/  SHF.R.U64 R12, R4, R8, R5 ;  /* 0x00000008040c7219 */ /* 0x001fe40000001205 */
[----:B------:R-:W-:Y:S02]  /*0980*/  I2FP.F32.U32 R4, R0 ;  /* 0x0000000000047245 */ /* 0x000fe40000201000 */
[----:B------:R-:W0:Y:S01]  /*0990*/  LDC R14, c[0x0][0x658] ;  /* 0x00019600ff0e7b82 */ /* 0x000e220000000800 */
[----:B-1----:R-:W-:Y:S01]  /*09a0*/  ISETP.NE.U32.AND P0, PT, R20, RZ, PT ;  /* 0x000000ff1400720c */ /* 0x002fe20003f05070 */
[----:B---3--:R-:W-:Y:S02]  /*09b0*/  IMAD.MOV R6, RZ, RZ, -R3 ;  /* 0x000000ffff067224 */ /* 0x008fe400078e0a03 */
[----:B------:R-:W-:Y:S01]  /*09c0*/  FMUL R4, R4, UR4 ;  /* 0x0000000404047c20 */ /* 0x000fe20008400000 */
[----:B------:R-:W-:Y:S01]  /*09d0*/  SHF.R.U32.HI R3, RZ, R8, R5 ;  /* 0x00000008ff037219 */ /* 0x000fe20000011605 */
[----:B------:R-:W-:Y:S01]  /*09e0*/  IMAD.MOV.U32 R5, RZ, RZ, -0x1 ;  /* 0xffffffffff057424 */ /* 0x000fe200078e00ff */
[----:B------:R-:W-:Y:S01]  /*09f0*/  ISETP.NE.AND.EX P0, PT, R21, RZ, PT, P0 ;  /* 0x000000ff1500720c */ /* 0x000fe20003f05300 */
[----:B------:R1:W3:Y:S01]  /*0a00*/  F2I.U32.TRUNC.NTZ R11, R4 ;  /* 0x00000004000b7305 */ /* 0x0002e2000020f000 */
[----:B------:R-:W1:Y:S01]  /*0a10*/  LDC R15, c[0x0][0x148] ;  /* 0x00005200ff0f7b82 */ /* 0x000e620000000800 */
[----:B--2---:R-:W-:-:S02]  /*0a20*/  SHF.R.U64 R25, R12, R10, R3 ;  /* 0x0000000a0c197219 */ /* 0x004fc40000001203 */
[----:B------:R-:W-:-:S05]  /*0a30*/  SHF.R.U32.HI R3, RZ, R10, R3 ;  /* 0x0000000aff037219 */ /* 0x000fca0000011603 */
[----:B------:R-:W2:Y:S01]  /*0a40*/  LDC R19, c[0x0][0x600] ;  /* 0x00018000ff137b82 */ /* 0x000ea20000000800 */
[----:B----4-:R-:W-:-:S07]  /*0a50*/  IMAD R8, R7, R6, R2 ;  /* 0x0000000607087224 */ /* 0x010fce00078e0202 */
[----:B------:R-:W4:Y:S01]  /*0a60*/  LDC R16, c[0x0][0x648] ;  /* 0x00019200ff107b82 */ /* 0x000f220000000800 */
[-C--:B0-----:R-:W-:Y:S02]  /*0a70*/  SHF.L.U32 R2, R5, R14.reuse, RZ ;  /* 0x0000000e05027219 */ /* 0x081fe400000006ff */
[--C-:B------:R-:W-:Y:S02]  /*0a80*/  SHF.R.U64 R22, R25, R14, R3.reuse ;  /* 0x0000000e19167219 */ /* 0x100fe40000001203 */
[----:B------:R-:W-:Y:S02]  /*0a90*/  LOP3.LUT R10, RZ, R2, RZ, 0x33, !PT ;  /* 0x00000002ff0a7212 */ /* 0x000fe400078e33ff */
[-C--:B------:R-:W-:Y:S01]  /*0aa0*/  SHF.R.U32.HI R3, RZ, R14.reuse, R3 ;  /* 0x0000000eff037219 */ /* 0x080fe20000011603 */
[----:B------:R-:W0:Y:S01]  /*0ab0*/  LDC R23, c[0x0][0x638] ;  /* 0x00018e00ff177b82 */ /* 0x000e220000000800 */
[----:B------:R-:W-:Y:S01]  /*0ac0*/  SHF.L.U32 R9, R9, R14, RZ ;  /* 0x0000000e09097219 */ /* 0x000fe200000006ff */
[----:B------:R-:W-:-:S06]  /*0ad0*/  IMAD.MOV.U32 R2, RZ, RZ, R22 ;  /* 0x000000ffff027224 */ /* 0x000fcc00078e0016 */
[----:B------:R-:W0:Y:S01]  /*0ae0*/  LDC R18, c[0x0][0x610] ;  /* 0x00018400ff127b82 */ /* 0x000e220000000800 */
[----:B-1-3--:R-:W-:Y:S05]  /*0af0*/  @!P0 BRA `(.L_x_6) ;  /* 0x0000000000288947 */ /* 0x00afea0003800000 */
[----:B------:R-:W1:Y:S02]  /*0b00*/  LDC R7, c[0x0][0x64c] ;  /* 0x00019300ff077b82 */ /* 0x000e640000000800 */
[----:B-1----:R-:W-:-:S05]  /*0b10*/  IADD3 R7, P0, R22, R7, RZ ;  /* 0x0000000716077210 */ /* 0x002fca0007f1e0ff */
        /* <DEDUP_REMOVED lines=8> */
.L_x_6:
[----:B----4-:R-:W-:Y:S01]  /*0ba0*/  SHF.R.U64 R2, R2, R16, R3 ;  /* 0x0000001002027219 */ /* 0x010fe20000001203 */
[----:B--2---:R-:W-:Y:S01]  /*0bb0*/  VIADD R3, R19, 0xffffffff ;  /* 0xffffffff13037836 */ /* 0x004fe20000000000 */
[----:B------:R-:W-:Y:S01]  /*0bc0*/  LOP3.LUT R10, R25, R10, RZ, 0xc0, !PT ;  /* 0x0000000a190a7212 */ /* 0x000fe200078ec0ff */
[----:B------:R-:W-:Y:S01]  /*0bd0*/  IMAD.MOV R11, RZ, RZ, -R11 ;  /* 0x000000ffff0b7224 */ /* 0x000fe200078e0a0b */
[----:B------:R-:W-:Y:S01]  /*0be0*/  R2UR UR25, R24 ;  /* 0x00000000181972ca */ /* 0x000fe200000e0000 */
[----:B------:R-:W-:Y:S01]  /*0bf0*/  IMAD.MOV R4, RZ, RZ, -R2 ;  /* 0x000000ffff047224 */ /* 0x000fe200078e0a02 */
[----:B------:R-:W-:Y:S01]  /*0c00*/  LOP3.LUT R3, R12, R3, RZ, 0xc0, !PT ;  /* 0x000000030c037212 */ /* 0x000fe200078ec0ff */
[----:B------:R-:W-:Y:S02]  /*0c10*/  @P2 IMAD R8, R15, R11, R0 ;  /* 0x0000000b0f082224 */ /* 0x000fe400078e0200 */
[----:B------:R-:W-:Y:S02]  /*0c20*/  IMAD R9, R9, R2, R10 ;  /* 0x0000000209097224 */ /* 0x000fe400078e020a */
[----:B0-----:R-:W-:-:S02]  /*0c30*/  IMAD R0, R4, R23, R22 ;  /* 0x0000001704007224 */ /* 0x001fc400078e0216 */
[----:B------:R-:W-:Y:S02]  /*0c40*/  IMAD R8, R9, R18, R8 ;  /* 0x0000001209087224 */ /* 0x000fe400078e0208 */
[----:B------:R-:W-:Y:S02]  /*0c50*/  IMAD R3, R0, R19, R3 ;  /* 0x0000001300037224 */ /* 0x000fe400078e0203 */
[----:B------:R-:W-:-:S03]  /*0c60*/  IMAD.MOV.U32 R4, RZ, RZ, 0x1 ;  /* 0x00000001ff047424 */ /* 0x000fc600078e00ff */
[----:B------:R-:W-:Y:S02]  /*0c70*/  SEL R2, R3, R8, !P2 ;  /* 0x0000000803027207 */ /* 0x000fe40005000000 */
[----:B------:R-:W-:-:S03]  /*0c80*/  SEL R0, R8, R3, !P2 ;  /* 0x0000000308007207 */ /* 0x000fc60005000000 */
[----:B------:R0:W-:Y:S04]  /*0c90*/  STL [R1+0xe94], R2 ;  /* 0x000e940201007387 */ /* 0x0001e80000100800 */
[----:B------:R0:W-:Y:S02]  /*0ca0*/  STL [R1+0xe90], R0 ;  /* 0x000e900001007387 */ /* 0x0001e40000100800 */
.L_x_4:
[----:B------:R-:W-:-:S08]  /*0cb0*/  NOP ;  /* 0x0000000000007918 */ /* 0x000fd00000000000 */
[----:B------:R-:W1:Y:S02]  /*0cc0*/  USETMAXREG.TRY_ALLOC.CTAPOOL UP0, 0xf0 ;  /* 0x000000f0000079c8 */ /* 0x000e640008000600 */
[----:B-1----:R-:W-:-:S13]  /*0cd0*/  PLOP3.LUT P0, PT, PT, PT, UP0, 0x80, 0x0 ;  /* 0x000000000000781c */ /* 0x002fda0003f0f008 */
[----:B------:R-:W-:Y:S05]  /*0ce0*/  @!P0 BRA `(.L_x_4) ;  /* 0xfffffffc00f08947 */ /* 0x000fea000383ffff */
[----:B------:R-:W-:Y:S01]  /*0cf0*/  ULDC.64 UR4, c[0x0][0x598] ;  /* 0x0001660000047ab9 */ /* 0x000fe20000000a00 */
[----:B------:R-:W-:Y:S01]  /*0d00*/  ULDC.64 UR26, c[0x0][0x208] ;  /* 0x00008200001a7ab9 */ /* 0x000fe20000000a00 */
[----:B------:R-:W-:-:S04]  /*0d10*/  ISETP.NE.U32.AND P0, PT, RZ, UR4, PT ;  /* 0x00000004ff007c0c */ /* 0x000fc8000bf05070 */
[----:B------:R-:W-:-:S13]  /*0d20*/  ISETP.NE.AND.EX P0, PT, RZ, UR5, PT, P0 ;  /* 0x00000005ff007c0c */ /* 0x000fda000bf05300 */
[----:B------:R-:W-:Y:S05]  /*0d30*/  @!P0 BRA `(.L_x_7) ;  /* 0x0000000000208947 */ /* 0x000fea0003800000 */
[----:B0-----:R-:W0:Y:S02]  /*0d40*/  LDC.64 R2, c[0x0][0x598] ;  /* 0x00016600ff027b82 */ /* 0x001e240000000a00 */
[----:B0-----:R-:W2:Y:S02]  /*0d50*/  LDG.E.64 R2, desc[UR26][R2.64] ;  /* 0x0000001a02027981 */ /* 0x001ea4000c1e1b00 */
[----:B--2---:R-:W-:-:S04]  /*0d60*/  ISETP.NE.U32.AND P0, PT, R2, RZ, PT ;  /* 0x000000ff0200720c */ /* 0x004fc80003f05070 */
[----:B------:R-:W-:-:S13]  /*0d70*/  ISETP.NE.AND.EX P0, PT, R3, RZ, PT, P0 ;  /* 0x000000ff0300720c */ /* 0x000fda0003f05300 */
[----:B------:R-:W-:Y:S05]  /*0d80*/  @!P0 BRA `(.L_x_7) ;  /* 0x00000000000c8947 */ /* 0x000fea0003800000 */
[----:B------:R-:W2:Y:S02]  /*0d90*/  LD.E R2, desc[UR26][R2.64] ;  /* 0x0000001a02027980 */ /* 0x000ea4000c101900 */
[----:B--2---:R-:W-:Y:S01]  /*0da0*/  R2UR UR8, R2 ;  /* 0x00000000020872ca */ /* 0x004fe200000e0000 */
[----:B------:R-:W-:-:S14]  /*0db0*/  BRA `(.L_x_8) ;  /* 0x0000000000247947 */ /* 0x000fdc0003800000 */
.L_x_7:
[----:B------:R-:W-:Y:S02]  /*0dc0*/  ULDC.64 UR4, c[0x0][0x588] ;  /* 0x0001620000047ab9 */ /* 0x000fe40000000a00 */
[----:B------:R-:W-:-:S04]  /*0dd0*/  ISETP.NE.U32.AND P0, PT, RZ, UR4, PT ;  /* 0x00000004ff007c0c */ /* 0x000fc8000bf05070 */
[----:B------:R-:W-:-:S13]  /*0de0*/  ISETP.NE.AND.EX P0, PT, RZ, UR5, PT, P0 ;  /* 0x00000005ff007c0c */ /* 0x000fda000bf05300 */
[----:B------:R-:W-:Y:S05]  /*0df0*/  @!P0 BRA `(.L_x_9) ;  /* 0x0000000000108947 */ /* 0x000fea0003800000 */
[----:B0-----:R-:W0:Y:S02]  /*0e00*/  LDC.64 R2, c[0x0][0x588] ;  /* 0x00016200ff027b82 */ /* 0x001e240000000a00 */
[----:B0-----:R-:W2:Y:S02]  /*0e10*/  LDG.E R2, desc[UR26][R2.64] ;  /* 0x0000001a02027981 */ /* 0x001ea4000c1e1900 */
[----:B--2---:R-:W-:Y:S01]  /*0e20*/  R2UR UR8, R2 ;  /* 0x00000000020872ca */ /* 0x004fe200000e0000 */
[----:B------:R-:W-:-:S14]  /*0e30*/  BRA `(.L_x_8) ;  /* 0x0000000000047947 */ /* 0x000fdc0003800000 */
.L_x_9:
[----:B------:R-:W-:-:S05]  /*0e40*/  ULDC UR8, c[0x0][0x580] ;  /* 0x0001600000087ab9 */ /* 0x000fca0000000800 */
.L_x_8:
[----:B------:R-:W-:Y:S02]  /*0e50*/  ULDC.64 UR4, c[0x0][0x5a0] ;  /* 0x0001680000047ab9 */ /* 0x000fe40000000a00 */
        /* <DEDUP_REMOVED lines=11> */
.L_x_10:
        /* <DEDUP_REMOVED lines=8> */
.L_x_12:
[----:B------:R-:W-:-:S05]  /*0f90*/  ULDC UR9, c[0x0][0x584] ;  /* 0x0001610000097ab9 */ /* 0x000fca0000000800 */
.L_x_11:
[----:B------:R-:W-:-:S13]  /*0fa0*/  LOP3.LUT P0, RZ, R4, 0xff, RZ, 0xc0, !PT ;  /* 0x000000ff04ff7812 */ /* 0x000fda000780c0ff */
[----:B------:R-:W-:Y:S05]  /*0fb0*/  @!P0 EXIT ;  /* 0x000000000000894d */ /* 0x000fea0003800000 */
[----:B0-----:R-:W0:Y:S01]  /*0fc0*/  LDC.64 R2, c[0x0][0x5c8] ;  /* 0x00017200ff027b82 */ /* 0x001e220000000a00 */
[----:B------:R-:W-:Y:S01]  /*0fd0*/  ULDC UR4, c[0x0][0x28c] ;  /* 0x0000a30000047ab9 */ /* 0x000fe20000000800 */
[----:B------:R-:W-:Y:S02]  /*0fe0*/  ULOP3.LUT UR10, UR7, 0x1, URZ, 0xfc, !UPT ;  /* 0x00000001070a7892 */ /* 0x000fe4000f8efc3f */
[----:B------:R-:W-:-:S04]  /*0ff0*/  UIADD3 UR4, UR4, 0x3f, URZ ;  /* 0x0000003f04047890 */ /* 0x000fc8000fffe03f */
[----:B------:R-:W-:-:S04]  /*1000*/  USHF.R.S32.HI UR5, URZ, 0x1f, UR4 ;  /* 0x0000001f3f057899 */ /* 0x000fc80008011404 */
[----:B------:R-:W-:-:S03]  /*1010*/  ULEA.HI UR5, UR5, UR4, URZ, 0x6 ;  /* 0x0000000405057291 */ /* 0x000fc6000f8f303f */
[----:B------:R-:W-:Y:S01]  /*1020*/  UMOV UR4, URZ ;  /* 0x0000003f00047c82 */ /* 0x000fe20008000000 */
[----:B------:R-:W-:-:S03]  /*1030*/  USHF.R.S32.HI UR11, URZ, 0x6, UR5 ;  /* 0x000000063f0b7899 */ /* 0x000fc60008011405 */
[----:B------:R-:W-:Y:S01]  /*1040*/  UMOV UR5, URZ ;  /* 0x0000003f00057c82 */ /* 0x000fe20008000000 */
[C-C-:B0-----:R-:W-:Y:S01]  /*1050*/  SHF.L.U64.HI R6, R2.reuse, 0x7, R3.reuse ;  /* 0x0000000702067819 */ /* 0x141fe20000010203 */
[C---:B------:R-:W-:Y:S01]  /*1060*/  IMAD.SHL.U32 R7, R2.reuse, 0x80, RZ ;  /* 0x0000008002077824 */ /* 0x040fe200078e00ff */
[C-C-:B------:R-:W-:Y:S01]  /*1070*/  SHF.L.U64.HI R4, R2.reuse, 0x3, R3.reuse ;  /* 0x0000000302047819 */ /* 0x140fe20000010203 */
[C---:B------:R-:W-:Y:S01]  /*1080*/  IMAD.SHL.U32 R9, R2.reuse, 0x100, RZ ;  /* 0x0000010002097824 */ /* 0x040fe200078e00ff */
[C---:B------:R-:W-:Y:S01]  /*1090*/  SHF.L.U64.HI R8, R2.reuse, 0x8, R3 ;  /* 0x0000000802087819 */ /* 0x040fe20000010203 */
[----:B------:R-:W-:-:S07]  /*10a0*/  IMAD.SHL.U32 R3, R2, 0x8, RZ ;  /* 0x0000000802037824 */ /* 0x000fce00078e00ff */
.L_x_39:
[----:B------:R-:W-:Y:S01]  /*10b0*/  STL [R1+0xe8c], RZ ;  /* 0x000e8cff01007387 */ /* 0x000fe20000100800 */
[----:B0-----:R-:W0:Y:S01]  /*10c0*/  S2UR UR15, SR_CgaCtaId ;  /* 0x00000000000f79c3 */ /* 0x001e220000008800 */
[----:B------:R-:W-:Y:S01]  /*10d0*/  UMOV UR14, 0x400 ;  /* 0x00000400000e7882 */ /* 0x000fe20000000000 */
[----:B------:R-:W-:Y:S01]  /*10e0*/  UMOV UR6, URZ ;  /* 0x0000003f00067c82 */ /* 0x000fe20008000000 */
[----:B------:R-:W-:Y:S01]  /*10f0*/  STL [R1+0xe88], RZ ;  /* 0x000e88ff01007387 */ /* 0x000fe20000100800 */
[----:B------:R-:W-:Y:S01]  /*1100*/  UMOV UR16, URZ ;  /* 0x0000003f00107c82 */ /* 0x000fe20008000000 */
[----:B------:R-:W-:Y:S01]  /*1110*/  UMOV UR17, URZ ;  /* 0x0000003f00117c82 */ /* 0x000fe20008000000 */
[----:B------:R-:W-:Y:S01]  /*1120*/  UMOV UR24, UR5 ;  /* 0x0000000500187c82 */ /* 0x000fe20008000000 */
[----:B------:R-:W-:Y:S01]  /*1130*/  STL [R1+0xe84], RZ ;  /* 0x000e84ff01007387 */ /* 0x000fe20000100800 */
[----:B-1----:R-:W1:Y:S01]  /*1140*/  LDC R16, c[0x0][0x28c] ;  /* 0x0000a300ff107b82 */ /* 0x002e620000000800 */
[----:B------:R-:W-:-:S02]  /*1150*/  CS2R R236, SRZ ;  /* 0x0000000000ec7805 */ /* 0x000fc4000001ff00 */
[----:B------:R-:W-:Y:S01]  /*1160*/  CS2R R234, SRZ ;  /* 0x0000000000ea7805 */ /* 0x000fe2000001ff00 */
[----:B------:R-:W-:Y:S01]  /*1170*/  STL [R1+0xe80], RZ ;  /* 0x000e80ff01007387 */ /* 0x000fe20000100800 */
[----:B------:R-:W-:Y:S02]  /*1180*/  CS2R R232, SRZ ;  /* 0x0000000000e87805 */ /* 0x000fe4000001ff00 */
[----:B------:R-:W-:Y:S02]  /*1190*/  CS2R R230, SRZ ;  /* 0x0000000000e67805 */ /* 0x000fe4000001ff00 */
[----:B------:R-:W-:Y:S01]  /*11a0*/  CS2R R228, SRZ ;  /* 0x0000000000e47805 */ /* 0x000fe2000001ff00 */
[----:B------:R-:W-:Y:S01]  /*11b0*/  STL [R1+0xe7c], RZ ;  /* 0x000e7cff01007387 */ /* 0x000fe20000100800 */
[----:B------:R-:W-:Y:S02]  /*11c0*/  CS2R R226, SRZ ;  /* 0x0000000000e27805 */ /* 0x000fe4000001ff00 */
[----:B------:R-:W-:-:S02]  /*11d0*/  CS2R R224, SRZ ;  /* 0x0000000000e07805 */ /* 0x000fc4000001ff00 */
[----:B------:R-:W-:Y:S01]  /*11e0*/  CS2R R222, SRZ ;  /* 0x0000000000de7805 */ /* 0x000fe2000001ff00 */
[----:B------:R-:W-:Y:S01]  /*11f0*/  STL [R1+0xe78], RZ ;  /* 0x000e78ff01007387 */ /* 0x000fe20000100800 */
[----:B------:R-:W-:Y:S02]  /*1200*/  CS2R R220, SRZ ;  /* 0x0000000000dc7805 */ /* 0x000fe4000001ff00 */
[----:B------:R-:W-:Y:S02]  /*1210*/  CS2R R218, SRZ ;  /* 0x0000000000da7805 */ /* 0x000fe4000001ff00 */
[----:B------:R-:W-:Y:S01]  /*1220*/  CS2R R216, SRZ ;  /* 0x0000000000d87805 */ /* 0x000fe2000001ff00 */
[----:B------:R-:W-:Y:S01]  /*1230*/  STL [R1+0xe74], RZ ;  /* 0x000e74ff01007387 */ /* 0x000fe20000100800 */
[----:B0-----:R-:W-:Y:S01]  /*1240*/  ULEA UR14, UR15, UR14, 0x18 ;  /* 0x0000000e0f0e7291 */ /* 0x001fe2000f8ec03f */
[----:B------:R-:W-:Y:S02]  /*1250*/  CS2R R22, SRZ ;  /* 0x0000000000167805 */ /* 0x000fe4000001ff00 */
[----:B------:R-:W-:Y:S01]  /*1260*/  CS2R R20, SRZ ;  /* 0x0000000000147805 */ /* 0x000fe2000001ff00 */
[----:B------:R-:W-:Y:S01]  /*1270*/  STL [R1+0xe70], RZ ;  /* 0x000e70ff01007387 */ /* 0x000fe20000100800 */
[----:B------:R-:W-:-:S02]  /*1280*/  CS2R R18, SRZ ;  /* 0x0000000000127805 */ /* 0x000fc4000001ff00 */
[----:B------:R-:W-:Y:S02]  /*1290*/  CS2R R120, SRZ ;  /* 0x0000000000787805 */ /* 0x000fe4000001ff00 */
[----:B------:R-:W-:Y:S01]  /*12a0*/  CS2R R122, SRZ ;  /* 0x00000000007a7805 */ /* 0x000fe2000001ff00 */
[----:B------:R-:W-:Y:S01]  /*12b0*/  STL [R1+0xe6c], RZ ;  /* 0x000e6cff01007387 */ /* 0x000fe20000100800 */
[----:B-1----:R-:W-:Y:S02]  /*12c0*/  ISETP.GE.AND P0, PT, R16, 0x1, PT ;  /* 0x000000011000780c */ /* 0x002fe40003f06270 */
[----:B------:R-:W-:Y:S02]  /*12d0*/  CS2R R124, SRZ ;  /* 0x00000000007c7805 */ /* 0x000fe4000001ff00 */
[----:B------:R-:W-:Y:S01]  /*12e0*/  CS2R R126, SRZ ;  /* 0x00000000007e7805 */ /* 0x000fe2000001ff00 */
[----:B------:R-:W-:Y:S01]  /*12f0*/  STL [R1+0xe68], RZ ;  /* 0x000e68ff01007387 */ /* 0x000fe20000100800 */
[----:B------:R-:W-:-:S02]  /*1300*/  CS2R R128, SRZ ;  /* 0x0000000000807805 */ /* 0x000fc4000001ff00 */
[----:B------:R-:W-:Y:S02]  /*1310*/  CS2R R130, SRZ ;  /* 0x0000000000827805 */ /* 0x000fe4000001ff00 */
[----:B------:R-:W-:Y:S01]  /*1320*/  CS2R R132, SRZ ;  /* 0x0000000000847805 */ /* 0x000fe2000001ff00 */
[----:B------:R-:W-:Y:S01]  /*1330*/  STL [R1+0xe64], RZ ;  /* 0x000e64ff01007387 */ /* 0x000fe20000100800 */
[----:B------:R-:W-:Y:S02]  /*1340*/  CS2R R134, SRZ ;  /* 0x0000000000867805 */ /* 0x000fe4000001ff00 */
        /* <DEDUP_REMOVED lines=116> */
[----:B------:R-:W-:Y:S01]  /*1a90*/  CS2R R118, SRZ ;  /* 0x0000000000767805 */ /* 0x000fe2000001ff00 */
[----:B------:R-:W-:Y:S04]  /*1aa0*/  STL [R1+0xdec], RZ ;  /* 0x000decff01007387 */ /* 0x000fe80000100800 */
        /* <DEDUP_REMOVED lines=795> */
[----:B------:R-:W-:Y:S04]  /*4c60*/  STL [R1], RZ ;  /* 0x000000ff01007387 */ /* 0x000fe80000100800 */
[----:B------:R-:W-:Y:S04]  /*4c70*/  STL [R1+0x4], RZ ;  /* 0x000004ff01007387 */ /* 0x000fe80000100800 */
[----:B------:R-:W-:Y:S04]  /*4c80*/  STL [R1+0x8], RZ ;  /* 0x000008ff01007387 */ /* 0x000fe80000100800 */
[----:B------:R-:W-:Y:S04]  /*4c90*/  STL [R1+0xc], RZ ;  /* 0x00000cff01007387 */ /* 0x000fe80000100800 */
[----:B------:R-:W-:Y:S04]  /*4ca0*/  STL [R1+0x10], RZ ;  /* 0x000010ff01007387 */ /* 0x000fe80000100800 */
[----:B------:R-:W-:Y:S04]  /*4cb0*/  STL [R1+0x14], RZ ;  /* 0x000014ff01007387 */ /* 0x000fe80000100800 */
[----:B------:R-:W-:Y:S04]  /*4cc0*/  STL [R1+0x18], RZ ;  /* 0x000018ff01007387 */ /* 0x000fe80000100800 */
[----:B------:R-:W-:Y:S04]  /*4cd0*/  STL [R1+0x1c], RZ ;  /* 0x00001cff01007387 */ /* 0x000fe80000100800 */
[----:B------:R-:W-:Y:S01]  /*4ce0*/  STL [R1+0x20], RZ ;  /* 0x000020ff01007387 */ /* 0x000fe20000100800 */
[----:B------:R-:W0:Y:S03]  /*4cf0*/  S2R R15, SR_TID.X ;  /* 0x00000000000f7919 */ /* 0x000e260000002100 */
        /* <DEDUP_REMOVED lines=8> */
[----:B0-----:R-:W-:-:S03]  /*4d80*/  LOP3.LUT R15, R15, 0x80, RZ, 0xc0, !PT ;  /* 0x000000800f0f7812 */ /* 0x001fc600078ec0ff */
[----:B------:R-:W-:Y:S01]  /*4d90*/  STL [R1+0x44], RZ ;  /* 0x000044ff01007387 */ /* 0x000fe20000100800 */
[----:B------:R-:W-:-:S03]  /*4da0*/  SHF.R.U32.HI R15, RZ, 0x7, R15 ;  /* 0x00000007ff0f7819 */ /* 0x000fc6000001160f */
        /* <DEDUP_REMOVED lines=33> */
[----:B------:R-:W0:Y:S04]  /*4fc0*/  SHFL.IDX PT, R15, R15, RZ, 0x1f ;  /* 0x00001fff0f0f7589 */ /* 0x000e2800000e0000 */
[----:B------:R1:W-:Y:S04]  /*4fd0*/  STL [R1+0xcc], RZ ;  /* 0x0000ccff01007387 */ /* 0x0003e80000100800 */
[----:B------:R1:W-:Y:S04]  /*4fe0*/  STL [R1+0xd0], RZ ;  /* 0x0000d0ff01007387 */ /* 0x0003e80000100800 */
[----:B------:R1:W-:Y:S04]  /*4ff0*/  STL [R1+0xd4], RZ ;  /* 0x0000d4ff01007387 */ /* 0x0003e80000100800 */
[----:B------:R1:W-:Y:S04]  /*5000*/  STL [R1+0xd8], RZ ;  /* 0x0000d8ff01007387 */ /* 0x0003e80000100800 */
[----:B------:R1:W-:Y:S04]  /*5010*/  STL [R1+0xdc], RZ ;  /* 0x0000dcff01007387 */ /* 0x0003e80000100800 */
[----:B------:R1:W-:Y:S01]  /*5020*/  STL [R1+0xe0], RZ ;  /* 0x0000e0ff01007387 */ /* 0x0003e20000100800 */
[----:B0-----:R-:W-:Y:S01]  /*5030*/  R2UR UR12, R15 ;  /* 0x000000000f0c72ca */ /* 0x001fe200000e0000 */
[----:B------:R-:W-:-:S02]  /*5040*/  IMAD.U32 R15, RZ, RZ, UR4 ;  /* 0x00000004ff0f7e24 */ /* 0x000fc4000f8e00ff */
[----:B------:R1:W-:Y:S04]  /*5050*/  STL [R1+0xe4], RZ ;  /* 0x0000e4ff01007387 */ /* 0x0003e80000100800 */
[----:B------:R1:W-:Y:S04]  /*5060*/  STL [R1+0xe8], RZ ;  /* 0x0000e8ff01007387 */ /* 0x0003e80000100800 */
[----:B------:R1:W-:Y:S02]  /*5070*/  STL [R1+0xec], RZ ;  /* 0x0000ecff01007387 */ /* 0x0003e40000100800 */
[----:B------:R-:W-:-:S02]  /*5080*/  ULEA.HI UR13, UR12, UR12, URZ, 0x1 ;  /* 0x0000000c0c0d7291 */ /* 0x000fc4000f8f083f */
[----:B------:R1:W-:Y:S02]  /*5090*/  STL [R1+0xf0], RZ ;  /* 0x0000f0ff01007387 */ /* 0x0003e40000100800 */
[----:B------:R-:W-:Y:S02]  /*50a0*/  ULOP3.LUT UR13, UR13, 0xffffe, URZ, 0xc0, !UPT ;  /* 0x000ffffe0d0d7892 */ /* 0x000fe4000f8ec03f */
[----:B------:R1:W-:Y:S02]  /*50b0*/  STL [R1+0xf4], RZ ;  /* 0x0000f4ff01007387 */ /* 0x0003e40000100800 */
[----:B------:R-:W-:Y:S02]  /*50c0*/  UIADD3 UR13, UR12, -UR13, URZ ;  /* 0x8000000d0c0d7290 */ /* 0x000fe4000fffe03f */
[----:B------:R1:W-:Y:S02]  /*50d0*/  STL [R1+0xf8], RZ ;  /* 0x0000f8ff01007387 */ /* 0x0003e40000100800 */
[----:B------:R-:W-:-:S02]  /*50e0*/  ULEA UR13, UR13, UR14, 0xc ;  /* 0x0000000e0d0d7291 */ /* 0x000fc4000f8e603f */
[----:B------:R1:W-:Y:S02]  /*50f0*/  STL [R1+0xfc], RZ ;  /* 0x0000fcff01007387 */ /* 0x0003e40000100800 */
[----:B------:R-:W-:Y:S02]  /*5100*/  UIADD3 UR13, UR13, 0x100, URZ ;  /* 0x000001000d0d7890 */ /* 0x000fe4000fffe03f */
[----:B------:R1:W-:Y:S02]  /*5110*/  STL [R1+0x100], RZ ;  /* 0x000100ff01007387 */ /* 0x0003e40000100800 */
[----:B------:R-:W-:Y:S02]  /*5120*/  USHF.R.U32.HI UR13, URZ, 0x4, UR13 ;  /* 0x000000043f0d7899 */ /* 0x000fe4000801160d */
[----:B------:R1:W-:Y:S02]  /*5130*/  STL [R1+0x104], RZ ;  /* 0x000104ff01007387 */ /* 0x0003e40000100800 */
[----:B------:R-:W-:-:S02]  /*5140*/  ULOP3.LUT UR15, UR13, 0x3fff, URZ, 0xc0, !UPT ;  /* 0x00003fff0d0f7892 */ /* 0x000fc4000f8ec03f */
[----:B------:R1:W-:Y:S04]  /*5150*/  STL [R1+0x108], RZ ;  /* 0x000108ff01007387 */ /* 0x0003e80000100800 */
        /* <DEDUP_REMOVED lines=28> */
[----:B------:R1:W-:Y:S01]  /*5320*/  STL [R1+0x17c], RZ ;  /* 0x00017cff01007387 */ /* 0x0003e20000100800 */
[----:B------:R-:W-:Y:S05]  /*5330*/  @!P0 BRA `(.L_x_13) ;  /* 0x000000c800e08947 */ /* 0x000fea0003800000 */
[----:B------:R-:W-:-:S06]  /*5340*/  UISETP.NE.AND UP0, UPT, UR10, 0x3, UPT ;  /* 0x000000030a00788c */ /* 0x000fcc000bf05270 */
[----:B------:R-:W-:-:S13]  /*5350*/  PLOP3.LUT P1, PT, PT, PT, UP0, 0x80, 0x0 ;  /* 0x000000000000781c */ /* 0x000fda0003f2f008 */
[----:B------:R-:W-:Y:S05]  /*5360*/  @!P1 BRA `(.L_x_14) ;  /* 0x0000000000049947 */ /* 0x000fea0003800000 */
[----:B------:R-:W-:Y:S01]  /*5370*/  BPT.TRAP 0x1 ;  /* 0x000000040000795c */ /* 0x000fe20000300000 */
.L_x_14:
[----:B------:R-:W-:Y:S01]  /*5380*/  ULEA UR12, UR5, UR14, 0x3 ;  /* 0x0000000e050c7291 */ /* 0x000fe2000f8e183f */
[----:B------:R-:W-:-:S05]  /*5390*/  IMAD.U32 R15, RZ, RZ, UR4 ;  /* 0x00000004ff0f7e24 */ /* 0x000fca000f8e00ff */
[----:B------:R-:W-:-:S04]  /*53a0*/  SHF.L.U32 R15, R15, 0x1f, RZ ;  /* 0x0000001f0f0f7819 */ /* 0x000fc800000006ff */
[----:B------:R0:W2:Y:S01]  /*53b0*/  SYNCS.PHASECHK.TRANS64.TRYWAIT P0, [UR12], R15 ;  /* 0x0000000fff0075a7 */ /* 0x0000a2000800014c */
[----:B------:R-:W-:Y:S05]  /*53c0*/  @!P1 BRA `(.L_x_15) ;  /* 0x0000000000049947 */ /* 0x000fea0003800000 */
[----:B------:R-:W-:Y:S01]  /*53d0*/  BPT.TRAP 0x1 ;  /* 0x000000040000795c */ /* 0x000fe20000300000 */
.L_x_15:
[----:B------:R3:W-:Y:S01]  /*53e0*/  STL [R1+0xe8c], RZ ;  /* 0x000e8cff01007387 */ /* 0x0007e20000100800 */
[----:B------:R-:W-:Y:S01]  /*53f0*/  UMOV UR6, 0x2 ;  /* 0x0000000200067882 */ /* 0x000fe20000000000 */
[----:B--2---:R-:W-:Y:S05]  /*5400*/  @P0 BRA `(.L_x_16) ;  /* 0x0000000000080947 */ /* 0x004fea0003800000 */
[----:B------:R-:W2:Y:S02]  /*5410*/  SYNCS.PHASECHK.TRANS64.TRYWAIT P0, [UR12], R15 ;  /* 0x0000000fff0075a7 */ /* 0x000ea4000800014c */
[----:B--2---:R-:W-:Y:S05]  /*5420*/  @!P0 BRA `(.L_x_17) ;  /* 0x0000065c00b08947 */ /* 0x004fea0003800000 */
.L_x_16:
[----:B------:R-:W-:Y:S01]  /*5430*/  STL [R1+0x118c], R14 ;  /* 0x00118c0e01007387 */ /* 0x000fe20000100800 */
[----:B------:R-:W-:Y:S01]  /*5440*/  UIADD3 UR12, UR14, 0x18100, URZ ;  /* 0x000181000e0c7890 */ /* 0x000fe2000fffe03f */
[----:B------:R-:W-:Y:S01]  /*5450*/  WARPGROUP.ARRIVE ;  /* 0x00000000000079c5 */ /* 0x000fe20000000000 */
[----:B------:R-:W-:Y:S01]  /*5460*/  ULOP3.LUT UR16, UR15, 0x10000, URZ, 0xfc, !UPT ;  /* 0x000100000f107892 */ /* 0x000fe2000f8efc3f */
[----:B------:R-:W-:Y:S01]  /*5470*/  STL [R1+0x1188], R13 ;  /* 0x0011880d01007387 */ /* 0x000fe20000100800 */
[----:B------:R-:W-:Y:S01]  /*5480*/  USHF.R.U32.HI UR12, URZ, 0x4, UR12 ;  /* 0x000000043f0c7899 */ /* 0x000fe2000801160c */
[----:B------:R-:W-:Y:S02]  /*5490*/  UMOV UR17, 0x80000020 ;  /* 0x8000002000117882 */ /* 0x000fe40000000000 */
[----:B------:R-:W-:Y:S01]  /*54a0*/  STL [R1+0x1184], R12 ;  /* 0x0011840c01007387 */ /* 0x000fe20000100800 */
[----:B------:R-:W-:Y:S01]  /*54b0*/  ULOP3.LUT UR12, UR12, 0x3fff, URZ, 0xc0, !UPT ;  /* 0x00003fff0c0c7892 */ /* 0x000fe2000f8ec03f */
[----:B------:R-:W-:-:S02]  /*54c0*/  UMOV UR19, 0x80000020 ;  /* 0x8000002000137882 */ /* 0x000fc40000000000 */
[----:B------:R-:W-:Y:S01]  /*54d0*/  STL [R1+0x1180], R11 ;  /* 0x0011800b01007387 */ /* 0x000fe20000100800 */
[----:B------:R-:W-:Y:S02]  /*54e0*/  ULOP3.LUT UR13, UR12, 0x10000, URZ, 0xfc, !UPT ;  /* 0x000100000c0d7892 */ /* 0x000fe4000f8efc3f */
[----:B------:R-:W-:Y:S01]  /*54f0*/  UIMAD UR12, UR5, 0x600, UR16 ;  /* 0x00000600050c78a4 */ /* 0x000fe2000f8e0210 */
[----:B------:R-:W-:Y:S01]  /*5500*/  STL [R1+0x117c], R10 ;  /* 0x00117c0a01007387 */ /* 0x000fe20000100800 */
[----:B------:R-:W-:Y:S01]  /*5510*/  UIMAD UR13, UR5, 0x600, UR13 ;  /* 0x00000600050d78a4 */ /* 0x000fe2000f8e020d */
[----:B------:R-:W-:Y:S02]  /*5520*/  UMOV UR21, UR17 ;  /* 0x0000001100157c82 */ /* 0x000fe40008000000 */
[----:B------:R-:W-:Y:S01]  /*5530*/  STL [R1+0x1178], R9 ;  /* 0x0011780901007387 */ /* 0x000fe20000100800 */
[----:B------:R-:W-:Y:S01]  /*5540*/  UIADD3 UR22, UR13, 0x300, URZ ;  /* 0x000003000d167890 */ /* 0x000fe2000fffe03f */
[----:B------:R-:W-:-:S02]  /*5550*/  UMOV UR16, UR12 ;  /* 0x0000000c00107c82 */ /* 0x000fc40008000000 */
[----:B------:R-:W-:Y:S01]  /*5560*/  STL [R1+0x1174], R8 ;  /* 0x0011740801007387 */ /* 0x000fe20000100800 */
[----:B------:R-:W-:Y:S01]  /*5570*/  UMOV UR18, UR13 ;  /* 0x0000000d00127c82 */ /* 0x000fe20008000000 */
[----:B------:R-:W-:Y:S01]  /*5580*/  UMOV UR20, UR16 ;  /* 0x0000001000147c82 */ /* 0x000fe20008000000 */
[----:B------:R-:W-:Y:S01]  /*5590*/  QGMMA.64x192x32.F32.E4M3.E4M3 R28, gdesc[UR16], RZ, !UPT, gsb0 ;  /* 0x02e00000101c79f3 */ /* 0x000fe2000c0008ff */
[----:B------:R-:W-:Y:S01]  /*55a0*/  STL [R1+0x1170], R7 ;  /* 0x0011700701007387 */ /* 0x000fe20000100800 */
[----:B------:R-:W-:-:S03]  /*55b0*/  UMOV UR23, 0x80000020 ;  /* 0x8000002000177882 */ /* 0x000fc60000000000 */
[----:B------:R-:W-:Y:S04]  /*55c0*/  STL [R1+0x116c], R6 ;  /* 0x00116c0601007387 */ /* 0x000fe80000100800 */
[----:B------:R-:W-:Y:S04]  /*55d0*/  STL [R1+0x1168], R5 ;  /* 0x0011680501007387 */ /* 0x000fe80000100800 */
[----:B------:R-:W-:Y:S04]  /*55e0*/  STL [R1+0x1164], R4 ;  /* 0x0011640401007387 */ /* 0x000fe80000100800 */
[----:B------:R-:W-:Y:S04]  /*55f0*/  STL [R1+0x1160], R3 ;  /* 0x0011600301007387 */ /* 0x000fe80000100800 */
[----:B------:R-:W-:Y:S04]  /*5600*/  STL [R1+0x115c], R2 ;  /* 0x00115c0201007387 */ /* 0x000fe80000100800 */
[----:B------:R-:W-:Y:S04]  /*5610*/  STL [R1+0x1158], R0 ;  /* 0x0011580001007387 */ /* 0x000fe80000100800 */
        /* <DEDUP_REMOVED lines=43> */
[----:B------:R-:W-:-:S02]  /*58d0*/  WARPGROUP.DEPBAR.LE gsb0, 0x0 ;  /* 0x00008000000079c5 */ /* 0x000fc40000010000 */
[----:B------:R-:W-:Y:S01]  /*58e0*/  IMAD.MOV.U32 R25, RZ, RZ, R29 ;  /* 0x000000ffff197224 */ /* 0x000fe200078e001d */
[----:B------:R-:W-:Y:S01]  /*58f0*/  STL [R1+0xddc], RZ ;  /* 0x000ddcff01007387 */ /* 0x000fe20000100800 */
[----:B------:R-:W-:Y:S02]  /*5900*/  IMAD.MOV.U32 R24, RZ, RZ, R28 ;  /* 0x000000ffff187224 */ /* 0x000fe400078e001c */
[----:B------:R-:W-:Y:S01]  /*5910*/  IMAD.MOV.U32 R17, RZ, RZ, R121 ;  /* 0x000000ffff117224 */ /* 0x000fe200078e0079 */
[----:B------:R-:W-:Y:S01]  /*5920*/  STL [R1+0xdd8], RZ ;  /* 0x000dd8ff01007387 */ /* 0x000fe20000100800 */
[----:B--2---:R-:W-:Y:S02]  /*5930*/  IMAD.MOV.U32 R16, RZ, RZ, R122 ;  /* 0x000000ffff107224 */ /* 0x004fe400078e007a */
[----:B0-----:R-:W-:Y:S01]  /*5940*/  IMAD.MOV.U32 R15, RZ, RZ, R123 ;  /* 0x000000ffff0f7224 */ /* 0x001fe200078e007b */
        /* <DEDUP_REMOVED lines=227> */
[----:B------:R-:W-:Y:S04]  /*6780*/  STL.64 [R1+0x488], R30 ;  /* 0x0004881e01007387 */ /* 0x000fe80000100a00 */
        /* <DEDUP_REMOVED lines=44> */
[----:B------:R0:W-:Y:S04]  /*6a50*/  STL [R1+0x5f0], R120 ;  /* 0x0005f07801007387 */ /* 0x0001e80000100800 */
[----:B------:R-:W-:Y:S04]  /*6a60*/  STL [R1+0xa48], RZ ;  /* 0x000a48ff01007387 */ /* 0x000fe80000100800 */
[----:B------:R-:W-:Y:S01]  /*6a70*/  STL [R1+0xa44], RZ ;  /* 0x000a44ff01007387 */ /* 0x000fe20000100800 */
[----:B0-----:R-:W-:-:S03]  /*6a80*/  WARPGROUP.ARRIVE ;  /* 0x00000000000079c5 */ /* 0x001fc60000000000 */
[----:B------:R-:W-:Y:S03]  /*6a90*/  STL [R1+0xa40], RZ ;  /* 0x000a40ff01007387 */ /* 0x000fe60000100800 */
[----:B------:R-:W-:Y:S01]  /*6aa0*/  QGMMA.64x192x32.F32.E4M3.E4M3 R28, gdesc[UR20], RZ, !UPT, gsb0 ;  /* 0x02e00000141c79f3 */ /* 0x000fe2000c0008ff */
[----:B------:R-:W-:Y:S01]  /*6ab0*/  STL [R1+0xa3c], RZ ;  /* 0x000a3cff01007387 */ /* 0x000fe20000100800 */
[----:B------:R-:W-:Y:S01]  /*6ac0*/  UIADD3 UR20, UR12, 0x200, URZ ;  /* 0x000002000c147890 */ /* 0x000fe2000fffe03f */
[----:B------:R-:W-:Y:S02]  /*6ad0*/  UMOV UR21, 0x80000020 ;  /* 0x8000002000157882 */ /* 0x000fe40000000000 */
[----:B------:R-:W-:Y:S01]  /*6ae0*/  STL [R1+0xa38], RZ ;  /* 0x000a38ff01007387 */ /* 0x000fe20000100800 */
[----:B------:R-:W-:-:S03]  /*6af0*/  UMOV UR17, UR21 ;  /* 0x0000001500117c82 */ /* 0x000fc60008000000 */
[----:B------:R-:W-:Y:S01]  /*6b00*/  STL [R1+0xa34], RZ ;  /* 0x000a34ff01007387 */ /* 0x000fe20000100800 */
[----:B------:R-:W-:-:S03]  /*6b10*/  UMOV UR16, UR20 ;  /* 0x0000001400107c82 */ /* 0x000fc60008000000 */
        /* <DEDUP_REMOVED lines=10> */
[----:B------:R-:W-:-:S03]  /*6bc0*/  WARPGROUP.DEPBAR.LE gsb0, 0x0 ;  /* 0x00008000000079c5 */ /* 0x000fc60000010000 */
[----:B------:R-:W-:Y:S04]  /*6bd0*/  STL.64 [R1], R28 ;  /* 0x0000001c01007387 */ /* 0x000fe80000100a00 */
        /* <DEDUP_REMOVED lines=46> */
[----:B------:R0:W-:Y:S04]  /*6ec0*/  STL.64 [R1+0x178], R122 ;  /* 0x0001787a01007387 */ /* 0x0001e80000100a00 */
[----:B------:R-:W-:Y:S04]  /*6ed0*/  STL [R1+0xa08], RZ ;  /* 0x000a08ff01007387 */ /* 0x000fe80000100800 */
[----:B------:R-:W-:Y:S01]  /*6ee0*/  STL [R1+0xa04], RZ ;  /* 0x000a04ff01007387 */ /* 0x000fe20000100800 */
[----:B0-----:R-:W-:-:S03]  /*6ef0*/  WARPGROUP.ARRIVE ;  /* 0x00000000000079c5 */ /* 0x001fc60000000000 */
[----:B------:R-:W-:Y:S04]  /*6f00*/  STL [R1+0xa00], RZ ;  /* 0x000a00ff01007387 */ /* 0x000fe80000100800 */
[----:B------:R-:W-:Y:S01]  /*6f10*/  STL [R1+0x9fc], RZ ;  /* 0x0009fcff01007387 */ /* 0x000fe20000100800 */
[----:B------:R-:W-:Y:S03]  /*6f20*/  QGMMA.64x192x32.F32.E4M3.E4M3 R120, gdesc[UR20], RZ, !UPT, gsb0 ;  /* 0x02e00000147879f3 */ /* 0x000fe6000c0008ff */
        /* <DEDUP_REMOVED lines=13> */
[----:B------:R0:W-:Y:S04]  /*7000*/  STL.64 [R1+0x1308], R214 ;  /* 0x001308d601007387 */ /* 0x0001e80000100a00 */
[----:B------:R-:W-:Y:S04]  /*7010*/  STL.64 [R1+0x1300], R212 ;  /* 0x001300d401007387 */ /* 0x000fe80000100a00 */
[----:B------:R-:W-:Y:S04]  /*7020*/  STL.64 [R1+0x12f8], R210 ;  /* 0x0012f8d201007387 */ /* 0x000fe80000100a00 */
[----:B------:R-:W-:Y:S01]  /*7030*/  STL.64 [R1+0x12f0], R208 ;  /* 0x0012f0d001007387 */ /* 0x000fe20000100a00 */
[----:B0-----:R-:W-:-:S02]  /*7040*/  IMAD.MOV.U32 R215, RZ, RZ, R25 ;  /* 0x000000ffffd77224 */ /* 0x001fc400078e0019 */
[----:B------:R-:W-:Y:S01]  /*7050*/  IMAD.MOV.U32 R214, RZ, RZ, R24 ;  /* 0x000000ffffd67224 */ /* 0x000fe200078e0018 */
        /* <DEDUP_REMOVED lines=49> */
[----:B------:R-:W-:Y:S01]  /*7370*/  QGMMA.64x192x32.F32.E4M3.E4M3 R28, gdesc[UR16], RZ, !UPT, gsb0 ;  /* 0x02e00000101c79f3 */ /* 0x000fe2000c0008ff */
[----:B------:R-:W-:Y:S02]  /*7380*/  UIADD3 UR16, UR12, 0x400, URZ ;  /* 0x000004000c107890 */ /* 0x000fe4000fffe03f */
[----:B------:R-:W-:Y:S01]  /*7390*/  STL [R1+0x9b8], RZ ;  /* 0x0009b8ff01007387 */ /* 0x000fe20000100800 */
[----:B------:R-:W-:-:S03]  /*73a0*/  UMOV UR17, 0x80000020 ;  /* 0x8000002000117882 */ /* 0x000fc60000000000 */
        /* <DEDUP_REMOVED lines=13> */
[----:B------:R-:W-:Y:S01]  /*7480*/  STL.64 [R1+0x300], R28 ;  /* 0x0003001c01007387 */ /* 0x000fe20000100a00 */
[----:B------:R-:W-:Y:S02]  /*7490*/  IMAD.MOV.U32 R216, RZ, RZ, R104 ;  /* 0x000000ffffd87224 */ /* 0x000fe400078e0068 */
[----:B------:R-:W-:Y:S01]  /*74a0*/  IMAD.MOV.U32 R217, RZ, RZ, R105 ;  /* 0x000000ffffd97224 */ /* 0x000fe200078e0069 */
[----:B------:R-:W-:Y:S01]  /*74b0*/  STL.64 [R1+0x308], R30 ;  /* 0x0003081e01007387 */ /* 0x000fe20000100a00 */
[----:B------:R-:W-:Y:S02]  /*74c0*/  IMAD.MOV.U32 R218, RZ, RZ, R106 ;  /* 0x000000ffffda7224 */ /* 0x000fe400078e006a */
[----:B------:R-:W-:Y:S01]  /*74d0*/  IMAD.MOV.U32 R219, RZ, RZ, R107 ;  /* 0x000000ffffdb7224 */ /* 0x000fe200078e006b */
[----:B------:R-:W-:Y:S01]  /*74e0*/  STL.64 [R1+0x310], R32 ;  /* 0x0003102001007387 */ /* 0x000fe20000100a00 */
[----:B------:R-:W-:Y:S02]  /*74f0*/  IMAD.MOV.U32 R220, RZ, RZ, R108 ;  /* 0x000000ffffdc7224 */ /* 0x000fe400078e006c */
[----:B------:R-:W-:Y:S01]  /*7500*/  IMAD.MOV.U32 R221, RZ, RZ, R109 ;  /* 0x000000ffffdd7224 */ /* 0x000fe200078e006d */
[----:B------:R-:W-:Y:S01]  /*7510*/  STL.64 [R1+0x318], R34 ;  /* 0x0003182201007387 */ /* 0x000fe20000100a00 */
[----:B------:R-:W-:-:S02]  /*7520*/  IMAD.MOV.U32 R222, RZ, RZ, R110 ;  /* 0x000000ffffde7224 */ /* 0x000fc400078e006e */
        /* <DEDUP_REMOVED lines=53> */
[----:B------:R-:W-:Y:S01]  /*7880*/  UMOV UR18, UR22 ;  /* 0x0000001600127c82 */ /* 0x000fe20008000000 */
[----:B------:R-:W-:Y:S01]  /*7890*/  UMOV UR19, UR23 ;  /* 0x0000001700137c82 */ /* 0x000fe20008000000 */
        /* <DEDUP_REMOVED lines=170> */
[----:B------:R-:W2:Y:S04]  /*8340*/  LDL.LU R122, [R1+0x488] ;  /* 0x00048800017a7983 */ /* 0x000ea80000300800 */
        /* <DEDUP_REMOVED lines=89> */
[----:B------:R-:W2:Y:S01]  /*88e0*/  LDL.LU R212, [R1+0x5f0] ;  /* 0x0005f00001d47983 */ /* 0x000ea20000300800 */
[----:B------:R-:W-:-:S02]  /*88f0*/  IMAD.MOV.U32 R213, RZ, RZ, R17 ;  /* 0x000000ffffd57224 */ /* 0x000fc400078e0011 */
[----:B------:R-:W-:Y:S02]  /*8900*/  IMAD.MOV.U32 R214, RZ, RZ, R16 ;  /* 0x000000ffffd67224 */ /* 0x000fe400078e0010 */
[----:B------:R-:W-:Y:S01]  /*8910*/  IMAD.MOV.U32 R215, RZ, RZ, R15 ;  /* 0x000000ffffd77224 */ /* 0x000fe200078e000f */
[----:B------:R-:W-:Y:S01]  /*8920*/  UIADD3 UR16, UR12, 0x2, URZ ;  /* 0x000000020c107890 */ /* 0x000fe2000fffe03f */
[----:B0-----:R-:W4:Y:S01]  /*8930*/  LDL.LU.64 R24, [R1] ;  /* 0x0000000001187983 */ /* 0x001f220000300a00 */
[----:B------:R-:W-:Y:S01]  /*8940*/  UIADD3 UR18, UR13, 0x2, URZ ;  /* 0x000000020d127890 */ /* 0x000fe2000fffe03f */
[----:B------:R-:W-:Y:S01]  /*8950*/  UMOV UR17, 0x80000020 ;  /* 0x8000002000117882 */ /* 0x000fe20000000000 */
[----:B------:R-:W-:Y:S01]  /*8960*/  UMOV UR19, 0x80000020 ;  /* 0x8000002000137882 */ /* 0x000fe20000000000 */
[----:B------:R-:W4:Y:S04]  /*8970*/  LDL.LU.64 R26, [R1+0x8] ;  /* 0x00000800011a7983 */ /* 0x000f280000300a00 */
        /* <DEDUP_REMOVED lines=46> */
[----:B------:R-:W-:Y:S04]  /*8c60*/  STL [R1+0x88c], RZ ;  /* 0x00088cff01007387 */ /* 0x000fe80000100800 */
[----:B------:R-:W-:Y:S04]  /*8c70*/  STL [R1+0x888], RZ ;  /* 0x000888ff01007387 */ /* 0x000fe80000100800 */
[----:B------:R-:W-:Y:S04]  /*8c80*/  STL [R1+0x884], RZ ;  /* 0x000884ff01007387 */ /* 0x000fe80000100800 */
[----:B------:R-:W-:Y:S04]  /*8c90*/  STL [R1+0x880], RZ ;  /* 0x000880ff01007387 */ /* 0x000fe80000100800 */
[----:B------:R-:W-:Y:S04]  /*8ca0*/  STL [R1+0x87c], RZ ;  /* 0x00087cff01007387 */ /* 0x000fe80000100800 */
[----:B------:R-:W-:Y:S01]  /*8cb0*/  STL [R1+0x878], RZ ;  /* 0x000878ff01007387 */ /* 0x000fe20000100800 */
[----:B--2---:R-:W-:-:S06]  /*8cc0*/  WARPGROUP.ARRIVE ;  /* 0x00000000000079c5 */ /* 0x004fcc0000000000 */
[----:B------:R-:W-:Y:S03]  /*8cd0*/  QGMMA.64x192x32.F32.E4M3.E4M3 R120, gdesc[UR16], R120, gsb0 ;  /* 0x02e00000107879f3 */ /* 0x000fe60008000878 */
[----:B------:R-:W-:Y:S02]  /*8ce0*/  WARPGROUP.DEPBAR.LE gsb0, 0x0 ;  /* 0x00008000000079c5 */ /* 0x000fe40000010000 */
        /* <DEDUP_REMOVED lines=48> */
[----:B0-----:R-:W2:Y:S04]  /*8ff0*/  LDL.LU.64 R214, [R1+0x1308] ;  /* 0x0013080001d67983 */ /* 0x001ea80000300a00 */
[----:B------:R-:W2:Y:S04]  /*9000*/  LDL.LU.64 R212, [R1+0x1300] ;  /* 0x0013000001d47983 */ /* 0x000ea80000300a00 */
        /* <DEDUP_REMOVED lines=45> */
[----:B------:R-:W2:Y:S01]  /*92e0*/  LDL.LU.64 R120, [R1+0x1190] ;  /* 0x0011900001787983 */ /* 0x000ea20000300a00 */
[----:B------:R-:W-:Y:S01]  /*92f0*/  UIADD3 UR22, UR13, 0x302, URZ ;  /* 0x000003020d167890 */ /* 0x000fe2000fffe03f */
[----:B----4-:R-:W-:Y:S01]  /*9300*/  WARPGROUP.ARRIVE ;  /* 0x00000000000079c5 */ /* 0x010fe20000000000 */
[----:B------:R-:W-:Y:S01]  /*9310*/  UMOV UR20, UR16 ;  /* 0x0000001000147c82 */ /* 0x000fe20008000000 */
[----:B------:R-:W-:Y:S01]  /*9320*/  UMOV UR21, UR17 ;  /* 0x0000001100157c82 */ /* 0x000fe20008000000 */
[----:B------:R-:W-:Y:S01]  /*9330*/  UMOV UR23, 0x80000020 ;  /* 0x8000002000177882 */ /* 0x000fe20000000000 */
[----:B------:R-:W-:Y:S04]  /*9340*/  STL [R1+0x874], RZ ;  /* 0x000874ff01007387 */ /* 0x000fe80000100800 */
[----:B------:R-:W-:Y:S01]  /*9350*/  QGMMA.64x192x32.F32.E4M3.E4M3 R24, gdesc[UR20], R24, gsb0 ;  /* 0x02e00000141879f3 */ /* 0x000fe20008000818 */
[----:B------:R-:W-:Y:S01]  /*9360*/  UIADD3 UR20, UR12, 0x202, URZ ;  /* 0x000002020c147890 */ /* 0x000fe2000fffe03f */
        /* <DEDUP_REMOVED lines=17> */
[----:B------:R-:W-:Y:S01]  /*9480*/  STL.64 [R1], R24 ;  /* 0x0000001801007387 */ /* 0x000fe20000100a00 */
[----:B------:R-:W-:Y:S01]  /*9490*/  UMOV UR16, UR20 ;  /* 0x0000001400107c82 */ /* 0x000fe20008000000 */
[----:B------:R-:W-:Y:S01]  /*94a0*/  UMOV UR17, UR21 ;  /* 0x0000001500117c82 */ /* 0x000fe20008000000 */
        /* <DEDUP_REMOVED lines=24> */
[----:B------:R-:W-:Y:S01]  /*9630*/  STL.64 [R1+0xb0], R68 ;  /* 0x0000b04401007387 */ /* 0x000fe20000100a00 */
[----:B--2---:R-:W-:-:S03]  /*9640*/  WARPGROUP.ARRIVE ;  /* 0x00000000000079c5 */ /* 0x004fc60000000000 */
[----:B------:R-:W-:Y:S03]  /*9650*/  STL.64 [R1+0xb8], R70 ;  /* 0x0000b84601007387 */ /* 0x000fe60000100a00 */
[----:B------:R-:W-:Y:S01]  /*9660*/  QGMMA.64x192x32.F32.E4M3.E4M3 R120, gdesc[UR20], R120, gsb0 ;  /* 0x02e00000147879f3 */ /* 0x000fe20008000878 */
        /* <DEDUP_REMOVED lines=88> */
[----:B0-----:R-:W2:Y:S04]  /*9bf0*/  LDL.LU R140, [R1+0x300] ;  /* 0x00030000018c7983 */ /* 0x001ea80000300800 */
        /* <DEDUP_REMOVED lines=75> */
[----:B------:R-:W4:Y:S04]  /*a0b0*/  LDL.LU R24, [R1+0x180] ;  /* 0x0001800001187983 */ /* 0x000f280000300800 */
        /* <DEDUP_REMOVED lines=74> */
[----:B------:R-:W4:Y:S01]  /*a560*/  LDL.LU R99, [R1+0x2ac] ;  /* 0x0002ac0001637983 */ /* 0x000f220000300800 */
[----:B--2---:R-:W-:Y:S01]  /*a570*/  WARPGROUP.ARRIVE ;  /* 0x00000000000079c5 */ /* 0x004fe20000000000 */
[----:B------:R-:W-:-:S02]  /*a580*/  IMAD.MOV.U32 R100, RZ, RZ, R14 ;  /* 0x000000ffff647224 */ /* 0x000fc400078e000e */
[----:B------:R-:W-:Y:S01]  /*a590*/  IMAD.MOV.U32 R101, RZ, RZ, R13 ;  /* 0x000000ffff657224 */ /* 0x000fe200078e000d */
[----:B------:R0:W5:Y:S02]  /*a5a0*/  LDL.LU R14, [R1+0x118c] ;  /* 0x00118c00010e7983 */ /* 0x0001640000300800 */
[----:B------:R-:W-:Y:S01]  /*a5b0*/  QGMMA.64x192x32.F32.E4M3.E4M3 R140, gdesc[UR16], R140, gsb0 ;  /* 0x02e00000108c79f3 */ /* 0x000fe2000800088c */
[----:B------:R-:W-:Y:S02]  /*a5c0*/  IMAD.MOV.U32 R102, RZ, RZ, R12 ;  /* 0x000000ffff667224 */ /* 0x000fe400078e000c */
[----:B------:R-:W-:Y:S02]  /*a5d0*/  IMAD.MOV.U32 R103, RZ, RZ, R11 ;  /* 0x000000ffff677224 */ /* 0x000fe400078e000b */
[----:B------:R-:W-:Y:S02]  /*a5e0*/  IMAD.MOV.U32 R104, RZ, RZ, R10 ;  /* 0x000000ffff687224 */ /* 0x000fe400078e000a */
[----:B------:R-:W-:-:S02]  /*a5f0*/  IMAD.MOV.U32 R105, RZ, RZ, R9 ;  /* 0x000000ffff697224 */ /* 0x000fc400078e0009 */
[----:B------:R-:W-:Y:S02]  /*a600*/  IMAD.MOV.U32 R106, RZ, RZ, R8 ;  /* 0x000000ffff6a7224 */ /* 0x000fe400078e0008 */
[----:B------:R-:W-:Y:S02]  /*a610*/  IMAD.MOV.U32 R107, RZ, RZ, R7 ;  /* 0x000000ffff6b7224 */ /* 0x000fe400078e0007 */
        /* <DEDUP_REMOVED lines=11> */
[----:B------:R-:W-:Y:S01]  /*a6d0*/  IMAD.MOV.U32 R119, RZ, RZ, R18 ;  /* 0x000000ffff777224 */ /* 0x000fe200078e0012 */
[----:B------:R-:W-:Y:S01]  /*a6e0*/  UIADD3 UR16, UR12, 0x402, URZ ;  /* 0x000004020c107890 */ /* 0x000fe2000fffe03f */
[----:B------:R0:W5:Y:S01]  /*a6f0*/  LDL.LU R13, [R1+0x1188] ;  /* 0x00118800010d7983 */ /* 0x0001620000300800 */
[----:B------:R-:W-:Y:S01]  /*a700*/  UMOV UR17, 0x80000020 ;  /* 0x8000002000117882 */ /* 0x000fe20000000000 */
[----:B------:R-:W-:Y:S02]  /*a710*/  ULDC UR12, c[0x0][0x50c] ;  /* 0x00014300000c7ab9 */ /* 0x000fe40000000800 */
[----:B------:R0:W5:Y:S04]  /*a720*/  LDL.LU R12, [R1+0x1184] ;  /* 0x00118400010c7983 */ /* 0x0001680000300800 */
        /* <DEDUP_REMOVED lines=44> */
[----:B----4-:R-:W-:-:S03]  /*a9f0*/  WARPGROUP.ARRIVE ;  /* 0x00000000000079c5 */ /* 0x010fc60000000000 */
        /* <DEDUP_REMOVED lines=25> */
[----:B--2---:R0:W5:Y:S04]  /*ab90*/  LDL.LU.64 R214, [R1+0x1150] ;  /* 0x0011500001d67983 */ /* 0x0041680000300a00 */
[----:B------:R0:W5:Y:S04]  /*aba0*/  LDL.LU.64 R212, [R1+0x1148] ;  /* 0x0011480001d47983 */ /* 0x0001680000300a00 */
        /* <DEDUP_REMOVED lines=35> */
[----:B------:R0:W5:Y:S01]  /*ade0*/  LDL.LU.64 R140, [R1+0x1028] ;  /* 0x00102800018c7983 */ /* 0x0001620000300a00 */
[----:B------:R-:W-:-:S03]  /*adf0*/  WARPGROUP.DEPBAR.LE gsb0, 0x0 ;  /* 0x00008000000079c5 */ /* 0x000fc60000010000 */
        /* <DEDUP_REMOVED lines=64> */
[----:B--2---:R-:W2:Y:S04]  /*b200*/  LDL.LU.64 R118, [R1+0x1020] ;  /* 0x0010200001767983 */ /* 0x004ea80000300a00 */
        /* <DEDUP_REMOVED lines=47> */
[----:B------:R-:W-:Y:S01]  /*b500*/  UMOV UR18, UR22 ;  /* 0x0000001600127c82 */ /* 0x000fe20008000000 */
[----:B------:R-:W-:Y:S01]  /*b510*/  UMOV UR19, UR23 ;  /* 0x0000001700137c82 */ /* 0x000fe20008000000 */
[----:B------:R-:W-:Y:S01]  /*b520*/  UISETP.NE.AND UP0, UPT, UR12, 0x2, UPT ;  /* 0x000000020c00788c */ /* 0x000fe2000bf05270 */
[----:B------:R0:W-:Y:S01]  /*b530*/  STL [R1+0x770], RZ ;  /* 0x000770ff01007387 */ /* 0x0001e20000100800 */
[----:B------:R-:W-:-:S02]  /*b540*/  CS2R R236, SRZ ;  /* 0x0000000000ec7805 */ /* 0x000fc4000001ff00 */
[----:B------:R-:W-:Y:S02]  /*b550*/  CS2R R234, SRZ ;  /* 0x0000000000ea7805 */ /* 0x000fe4000001ff00 */
[----:B------:R-:W-:Y:S01]  /*b560*/  CS2R R232, SRZ ;  /* 0x0000000000e87805 */ /* 0x000fe2000001ff00 */
[----:B------:R0:W-:Y:S01]  /*b570*/  STL [R1+0x76c], RZ ;  /* 0x00076cff01007387 */ /* 0x0001e20000100800 */
[----:B------:R-:W-:Y:S02]  /*b580*/  CS2R R230, SRZ ;  /* 0x0000000000e67805 */ /* 0x000fe4000001ff00 */
[----:B------:R-:W-:Y:S02]  /*b590*/  CS2R R228, SRZ ;  /* 0x0000000000e47805 */ /* 0x000fe4000001ff00 */
[----:B------:R-:W-:Y:S01]  /*b5a0*/  CS2R R226, SRZ ;  /* 0x0000000000e27805 */ /* 0x000fe2000001ff00 */
        /* <DEDUP_REMOVED lines=10> */
[----:B------:R-:W-:Y:S01]  /*b650*/  CS2R R18, SRZ ;  /* 0x0000000000127805 */ /* 0x000fe2000001ff00 */
        /* <DEDUP_REMOVED lines=69> */
[----:B--2---:R-:W-:-:S03]  /*bab0*/  WARPGROUP.ARRIVE ;  /* 0x00000000000079c5 */ /* 0x004fc60000000000 */
[----:B------:R0:W-:Y:S04]  /*bac0*/  STL [R1+0x648], RZ ;  /* 0x000648ff01007387 */ /* 0x0001e80000100800 */
[----:B------:R0:W-:Y:S01]  /*bad0*/  STL [R1+0x644], RZ ;  /* 0x000644ff01007387 */ /* 0x0001e20000100800 */
[----:B------:R-:W-:Y:S01]  /*bae0*/  QGMMA.64x192x32.F32.E4M3.E4M3 R24, gdesc[UR16], R24, gsb0 ;  /* 0x02e00000101879f3 */ /* 0x000fe20008000818 */
[----:B------:R-:W-:Y:S02]  /*baf0*/  USEL UR16, URZ, 0x1, UP0 ;  /* 0x000000013f107887 */ /* 0x000fe40008000000 */
[----:B------:R0:W-:Y:S04]  /*bb00*/  STL [R1+0x640], RZ ;  /* 0x000640ff01007387 */ /* 0x0001e80000100800 */
[----:B------:R0:W-:Y:S01]  /*bb10*/  STL [R1+0x63c], RZ ;  /* 0x00063cff01007387 */ /* 0x0001e20000100800 */
[----:B------:R-:W-:-:S03]  /*bb20*/  ISETP.NE.AND P0, PT, RZ, UR16, PT ;  /* 0x00000010ff007c0c */ /* 0x000fc6000bf05270 */
        /* <DEDUP_REMOVED lines=15> */
[----:B------:R-:W-:-:S02]  /*bc20*/  WARPGROUP.DEPBAR.LE gsb0, 0x0 ;  /* 0x00008000000079c5 */ /* 0x000fc40000010000 */
[----:B------:R-:W-:Y:S05]  /*bc30*/  @!P0 BRA `(.L_x_18) ;  /* 0x0000006000848947 */ /* 0x000fea0003800000 */
[----:B------:R-:W2:Y:S04]  /*bc40*/  LDL R18, [R1+0x480] ;  /* 0x0004800001127983 */ /* 0x000ea80000100800 */
[----:B------:R-:W4:Y:S04]  /*bc50*/  LDL R19, [R1+0x484] ;  /* 0x0004840001137983 */ /* 0x000f280000100800 */
[----:B------:R-:W3:Y:S04]  /*bc60*/  LDL R20, [R1+0x488] ;  /* 0x0004880001147983 */ /* 0x000ee80000100800 */
        /* <DEDUP_REMOVED lines=23> */
[----:B------:R1:W-:Y:S04]  /*bde0*/  STL [R1+0xf1c], R103 ;  /* 0x000f1c6701007387 */ /* 0x0003e80000100800 */
[----:B-1----:R-:W3:Y:S04]  /*bdf0*/  LDL R103, [R1+0x520] ;  /* 0x0005200001677983 */ /* 0x002ee80000100800 */
        /* <DEDUP_REMOVED lines=27> */
[----:B-1----:R-:W3:Y:S01]  /*bfb0*/  LDL R117, [R1+0x4e8] ;  /* 0x0004e80001757983 */ /* 0x002ee20000100800 */
[----:B------:R-:W-:-:S01]  /*bfc0*/  FADD R17, RZ, R17 ;  /* 0x00000011ff117221 */ /* 0x000fc20000000000 */
[----:B------:R-:W-:Y:S01]  /*bfd0*/  FADD R16, RZ, R16 ;  /* 0x00000010ff107221 */ /* 0x000fe20000000000 */
[----:B------:R-:W-:-:S01]  /*bfe0*/  FADD R15, RZ, R15 ;  /* 0x0000000fff0f7221 */ /* 0x000fc20000000000 */
[----:B------:R-:W-:Y:S01]  /*bff0*/  STL [R1+0xee0], R118 ;  /* 0x000ee07601007387 */ /* 0x000fe20000100800 */
[----:B--2---:R-:W-:-:S01]  /*c000*/  FADD R18, RZ, R18 ;  /* 0x00000012ff127221 */ /* 0x004fc20000000000 */
[----:B----4-:R-:W-:Y:S01]  /*c010*/  FADD R19, RZ, R19 ;  /* 0x00000013ff137221 */ /* 0x010fe20000000000 */
[----:B---3--:R-:W-:-:S01]  /*c020*/  FADD R20, RZ, R20 ;  /* 0x00000014ff147221 */ /* 0x008fc20000000000 */
[----:B------:R-:W-:Y:S01]  /*c030*/  STL [R1+0xedc], R119 ;  /* 0x000edc7701007387 */ /* 0x000fe20000100800 */
[----:B------:R-:W-:-:S01]  /*c040*/  FADD R21, RZ, R21 ;  /* 0x00000015ff157221 */ /* 0x000fc20000000000 */
[----:B------:R-:W-:Y:S01]  /*c050*/  FADD R22, RZ, R22 ;  /* 0x00000016ff167221 */ /* 0x000fe20000000000 */
[----:B------:R-:W-:-:S01]  /*c060*/  FADD R23, RZ, R23 ;  /* 0x00000017ff177221 */ /* 0x000fc20000000000 */
[----:B-----5:R-:W-:Y:S01]  /*c070*/  STL [R1+0xed8], R14 ;  /* 0x000ed80e01007387 */ /* 0x020fe20000100800 */
[----:B------:R-:W-:-:S03]  /*c080*/  FADD R216, RZ, R216 ;  /* 0x000000d8ffd87221 */ /* 0x000fc60000000000 */
[----:B------:R-:W-:Y:S01]  /*c090*/  STL [R1+0xed4], R13 ;  /* 0x000ed40d01007387 */ /* 0x000fe20000100800 */
        /* <DEDUP_REMOVED lines=19> */
[----:B------:R1:W-:Y:S01]  /*c1d0*/  STL [R1+0xeac], R3 ;  /* 0x000eac0301007387 */ /* 0x0003e20000100800 */
[----:B------:R-:W-:-:S03]  /*c1e0*/  FADD R227, RZ, R227 ;  /* 0x000000e3ffe37221 */ /* 0x000fc60000000000 */
[----:B------:R2:W-:Y:S01]  /*c1f0*/  STL [R1+0xea8], R2 ;  /* 0x000ea80201007387 */ /* 0x0005e20000100800 */
[----:B------:R-:W-:-:S03]  /*c200*/  FADD R228, RZ, R228 ;  /* 0x000000e4ffe47221 */ /* 0x000fc60000000000 */
[----:B------:R3:W-:Y:S01]  /*c210*/  STL [R1+0xea4], R0 ;  /* 0x000ea40001007387 */ /* 0x0007e20000100800 */
[----:B------:R-:W-:-:S01]  /*c220*/  FADD R229, RZ, R229 ;  /* 0x000000e5ffe57221 */ /* 0x000fc20000000000 */
[----:B------:R-:W-:Y:S01]  /*c230*/  UMOV UR6, URZ ;  /* 0x0000003f00067c82 */ /* 0x000fe20008000000 */
[----:B------:R-:W-:-:S01]  /*c240*/  FADD R230, RZ, R230 ;  /* 0x000000e6ffe67221 */ /* 0x000fc20000000000 */
[----:B------:R-:W-:Y:S01]  /*c250*/  FADD R231, RZ, R231 ;  /* 0x000000e7ffe77221 */ /* 0x000fe20000000000 */
[----:B------:R-:W-:-:S01]  /*c260*/  FADD R232, RZ, R232 ;  /* 0x000000e8ffe87221 */ /* 0x000fc20000000000 */
[----:B------:R-:W-:Y:S01]  /*c270*/  FADD R233, RZ, R233 ;  /* 0x000000e9ffe97221 */ /* 0x000fe20000000000 */
[----:B------:R-:W-:-:S01]  /*c280*/  FADD R234, RZ, R234 ;  /* 0x000000eaffea7221 */ /* 0x000fc20000000000 */
[----:B------:R-:W-:Y:S01]  /*c290*/  FADD R235, RZ, R235 ;  /* 0x000000ebffeb7221 */ /* 0x000fe20000000000 */
[----:B-1----:R-:W-:-:S01]  /*c2a0*/  FADD R3, RZ, R113 ;  /* 0x00000071ff037221 */ /* 0x002fc20000000000 */
[----:B--2---:R-:W-:Y:S01]  /*c2b0*/  FADD R2, RZ, R114 ;  /* 0x00000072ff027221 */ /* 0x004fe20000000000 */
[----:B---3--:R-:W-:-:S05]  /*c2c0*/  FADD R0, RZ, R115 ;  /* 0x00000073ff007221 */ /* 0x008fca0000000000 */
[----:B------:R1:W-:Y:S04]  /*c2d0*/  STL [R1+0x600], R0 ;  /* 0x0006000001007387 */ /* 0x0003e80000100800 */
[----:B------:R2:W-:Y:S04]  /*c2e0*/  STL [R1+0x604], R2 ;  /* 0x0006040201007387 */ /* 0x0005e80000100800 */
[----:B------:R3:W-:Y:S01]  /*c2f0*/  STL [R1+0x608], R3 ;  /* 0x0006080301007387 */ /* 0x0007e20000100800 */
[----:B------:R-:W-:-:S01]  /*c300*/  FADD R237, RZ, R116 ;  /* 0x00000074ffed7221 */ /* 0x000fc20000000000 */
[----:B-1----:R-:W-:Y:S01]  /*c310*/  FADD R0, RZ, R112 ;  /* 0x00000070ff007221 */ /* 0x002fe20000000000 */
[----:B--2---:R-:W-:-:S04]  /*c320*/  FADD R2, RZ, R111 ;  /* 0x0000006fff027221 */ /* 0x004fc80000000000 */
[----:B------:R1:W-:Y:S01]  /*c330*/  STL [R1+0x60c], R0 ;  /* 0x00060c0001007387 */ /* 0x0003e20000100800 */
[----:B---3--:R-:W-:-:S03]  /*c340*/  FADD R3, RZ, R110 ;  /* 0x0000006eff037221 */ /* 0x008fc60000000000 */
        /* <DEDUP_REMOVED lines=9> */
[----:B-1----:R-:W-:-:S01]  /*c3e0*/  FADD R0, RZ, R106 ;  /* 0x0000006aff007221 */ /* 0x002fc20000000000 */
[----:B--2---:R-:W-:-:S04]  /*c3f0*/  FADD R2, RZ, R105 ;  /* 0x00000069ff027221 */ /* 0x004fc80000000000 */
[----:B------:R1:W-:Y:S01]  /*c400*/  STL [R1+0x624], R0 ;  /* 0x0006240001007387 */ /* 0x0003e20000100800 */
[----:B---3--:R-:W-:-:S03]  /*c410*/  FADD R3, RZ, R104 ;  /* 0x00000068ff037221 */ /* 0x008fc60000000000 */
[----:B------:R2:W-:Y:S01]  /*c420*/  STL [R1+0x628], R2 ;  /* 0x0006280201007387 */ /* 0x0005e20000100800 */
[----:B-1----:R-:W-:-:S03]  /*c430*/  IMAD.MOV.U32 R0, RZ, RZ, R103 ;  /* 0x000000ffff007224 */ /* 0x002fc600078e0067 */
[----:B--2---:R-:W2:Y:S04]  /*c440*/  LDL R2, [R1+0x524] ;  /* 0x0005240001027983 */ /* 0x004ea80000100800 */
[----:B------:R1:W-:Y:S04]  /*c450*/  STL [R1+0x62c], R3 ;  /* 0x00062c0301007387 */ /* 0x0003e80000100800 */
[----:B------:R-:W3:Y:S04]  /*c460*/  LDL R4, [R1+0x52c] ;  /* 0x00052c0001047983 */ /* 0x000ee80000100800 */
[----:B------:R-:W4:Y:S04]  /*c470*/  LDL R5, [R1+0x530] ;  /* 0x0005300001057983 */ /* 0x000f280000100800 */
[----:B-1----:R-:W3:Y:S04]  /*c480*/  LDL R3, [R1+0x528] ;  /* 0x0005280001037983 */ /* 0x002ee80000100800 */
[----:B------:R-:W4:Y:S04]  /*c490*/  LDL R6, [R1+0x534] ;  /* 0x0005340001067983 */ /* 0x000f280000100800 */
        /* <DEDUP_REMOVED lines=24> */
[----:B------:R-:W4:Y:S01]  /*c620*/  LDL R103, [R1+0x598] ;  /* 0x0005980001677983 */ /* 0x000f220000100800 */
[----:B------:R-:W-:-:S05]  /*c630*/  FADD R0, RZ, R0 ;  /* 0x00000000ff007221 */ /* 0x000fca0000000000 */
[----:B------:R2:W-:Y:S02]  /*c640*/  STL [R1+0x630], R0 ;  /* 0x0006300001007387 */ /* 0x0005e40000100800 */
[----:B--2---:R-:W-:-:S05]  /*c650*/  FADD R0, RZ, R2 ;  /* 0x00000002ff007221 */ /* 0x004fca0000000000 */
[----:B------:R4:W-:Y:S01]  /*c660*/  STL [R1+0x634], R0 ;  /* 0x0006340001007387 */ /* 0x0009e20000100800 */
[----:B---3--:R-:W-:-:S01]  /*c670*/  FADD R2, RZ, R3 ;  /* 0x00000003ff027221 */ /* 0x008fc20000000000 */
[----:B------:R-:W-:Y:S01]  /*c680*/  FADD R3, RZ, R4 ;  /* 0x00000004ff037221 */ /* 0x000fe20000000000 */
[----:B----4-:R-:W-:-:S03]  /*c690*/  FADD R0, RZ, R5 ;  /* 0x00000005ff007221 */ /* 0x010fc60000000000 */
[----:B------:R1:W-:Y:S04]  /*c6a0*/  STL [R1+0x638], R2 ;  /* 0x0006380201007387 */ /* 0x0003e80000100800 */
[----:B------:R2:W-:Y:S04]  /*c6b0*/  STL [R1+0x63c], R3 ;  /* 0x00063c0301007387 */ /* 0x0005e80000100800 */
[----:B------:R3:W-:Y:S01]  /*c6c0*/  STL [R1+0x640], R0 ;  /* 0x0006400001007387 */ /* 0x0007e20000100800 */
[----:B-1----:R-:W-:-:S01]  /*c6d0*/  FADD R2, RZ, R6 ;  /* 0x00000006ff027221 */ /* 0x002fc20000000000 */
        /* <DEDUP_REMOVED lines=48> */
[----:B--2---:R-:W-:Y:S02]  /*c9e0*/  FADD R3, RZ, R103 ;  /* 0x00000067ff037221 */ /* 0x004fe40000000000 */
[----:B---3--:R-:W2:Y:S04]  /*c9f0*/  LDL R0, [R1+0x59c] ;  /* 0x00059c0001007983 */ /* 0x008ea80000100800 */
[----:B------:R1:W-:Y:S04]  /*ca00*/  STL [R1+0x6a4], R2 ;  /* 0x0006a40201007387 */ /* 0x0003e80000100800 */
[----:B-1----:R-:W3:Y:S04]  /*ca10*/  LDL R2, [R1+0x5a0] ;  /* 0x0005a00001027983 */ /* 0x002ee80000100800 */
[----:B------:R1:W-:Y:S04]  /*ca20*/  STL [R1+0x6a8], R3 ;  /* 0x0006a80301007387 */ /* 0x0003e80000100800 */
[----:B------:R-:W4:Y:S04]  /*ca30*/  LDL R4, [R1+0x5a8] ;  /* 0x0005a80001047983 */ /* 0x000f280000100800 */
[----:B------:R-:W4:Y:S04]  /*ca40*/  LDL R5, [R1+0x5ac] ;  /* 0x0005ac0001057983 */ /* 0x000f280000100800 */
[----:B-1----:R-:W4:Y:S04]  /*ca50*/  LDL R3, [R1+0x5a4] ;  /* 0x0005a40001037983 */ /* 0x002f280000100800 */
        /* <DEDUP_REMOVED lines=26> */
[----:B--2---:R-:W-:-:S05]  /*cc00*/  FADD R0, RZ, R0 ;  /* 0x00000000ff007221 */ /* 0x004fca0000000000 */
[----:B------:R3:W-:Y:S02]  /*cc10*/  STL [R1+0x6ac], R0 ;  /* 0x0006ac0001007387 */ /* 0x0007e40000100800 */
[----:B---3--:R-:W-:-:S05]  /*cc20*/  FADD R0, RZ, R2 ;  /* 0x00000002ff007221 */ /* 0x008fca0000000000 */
[----:B------:R1:W-:Y:S01]  /*cc30*/  STL [R1+0x6b0], R0 ;  /* 0x0006b00001007387 */ /* 0x0003e20000100800 */
[----:B----4-:R-:W-:-:S01]  /*cc40*/  FADD R2, RZ, R3 ;  /* 0x00000003ff027221 */ /* 0x010fc20000000000 */
[----:B------:R-:W-:Y:S01]  /*cc50*/  FADD R3, RZ, R4 ;  /* 0x00000004ff037221 */ /* 0x000fe20000000000 */
[----:B-1----:R-:W-:-:S03]  /*cc60*/  FADD R0, RZ, R5 ;  /* 0x00000005ff007221 */ /* 0x002fc60000000000 */
        /* <DEDUP_REMOVED lines=611> */
[----:B---3--:R-:W2:Y:S04]  /*f2a0*/  LDL R0, [R1] ;  /* 0x0000000001007983 */ /* 0x008ea80000100800 */
        /* <DEDUP_REMOVED lines=130> */
[----:B-1----:R-:W-:Y:S01]  /*fad0*/  FADD R0, RZ, R4 ;  /* 0x00000004ff007221 */ /* 0x002fe20000000000 */
[----:B------:R-:W-:-:S03]  /*fae0*/  FADD R3, RZ, R5 ;  /* 0x00000005ff037221 */ /* 0x000fc60000000000 */
[----:B------:R1:W-:Y:S04]  /*faf0*/  STL [R1+0xa94], R2 ;  /* 0x000a940201007387 */ /* 0x0003e80000100800 */
[----:B------:R2:W-:Y:S01]  /*fb00*/  STL [R1+0xa98], R0 ;  /* 0x000a980001007387 */ /* 0x0005e20000100800 */
[----:B-1----:R-:W-:-:S03]  /*fb10*/  FADD R2, RZ, R6 ;  /* 0x00000006ff027221 */ /* 0x002fc60000000000 */
[----:B------:R1:W-:Y:S01]  /*fb20*/  STL [R1+0xa9c], R3 ;  /* 0x000a9c0301007387 */ /* 0x0003e20000100800 */
[----:B--2---:R-:W-:-:S03]  /*fb30*/  FADD R0, RZ, R7 ;  /* 0x00000007ff007221 */ /* 0x004fc60000000000 */
        /* <DEDUP_REMOVED lines=48> */
[----:B------:R-:W2:Y:S04]  /*fe40*/  LDL R103, [R1+0xf8] ;  /* 0x0000f80001677983 */ /* 0x000ea80000100800 */
[----:B------:R3:W-:Y:S04]  /*fe50*/  STL [R1+0xb00], R2 ;  /* 0x000b000201007387 */ /* 0x0007e80000100800 */
[----:B------:R-:W4:Y:S04]  /*fe60*/  LDL R104, [R1+0xfc] ;  /* 0x0000fc0001687983 */ /* 0x000f280000100800 */
[----:B------:R0:W-:Y:S04]  /*fe70*/  STL [R1+0xb04], R0 ;  /* 0x000b040001007387 */ /* 0x0001e80000100800 */
        /* <DEDUP_REMOVED lines=26> */
[----:B-1----:R-:W4:Y:S04]  /*10020*/  LDL R3, [R1+0x168] ;  /* 0x0001680001037983 */ /* 0x002f280000100800 */
[----:B---3--:R-:W3:Y:S04]  /*10030*/  LDL R2, [R1+0x16c] ;  /* 0x00016c0001027983 */ /* 0x008ee80000100800 */
[----:B0-----:R-:W3:Y:S01]  /*10040*/  LDL R0, [R1+0x170] ;  /* 0x0001700001007983 */ /* 0x001ee20000100800 */
[----:B--2---:R-:W-:-:S05]  /*10050*/  FADD R103, RZ, R103 ;  /* 0x00000067ff677221 */ /* 0x004fca0000000000 */
[----:B------:R0:W-:Y:S01]  /*10060*/  STL [R1+0xb08], R103 ;  /* 0x000b086701007387 */ /* 0x0001e20000100800 */
[----:B----4-:R-:W-:-:S03]  /*10070*/  FADD R104, RZ, R104 ;  /* 0x00000068ff687221 */ /* 0x010fc60000000000 */
[----:B0-----:R-:W2:Y:S01]  /*10080*/  LDL.LU R103, [R1+0xf1c] ;  /* 0x000f1c0001677983 */ /* 0x001ea20000300800 */
[----:B------:R-:W-:-:S03]  /*10090*/  FADD R105, RZ, R105 ;  /* 0x00000069ff697221 */ /* 0x000fc60000000000 */
[----:B------:R0:W-:Y:S01]  /*100a0*/  STL [R1+0xb0c], R104 ;  /* 0x000b0c6801007387 */ /* 0x0001e20000100800 */
[----:B------:R-:W-:-:S01]  /*100b0*/  FADD R106, RZ, R106 ;  /* 0x0000006aff6a7221 */ /* 0x000fc20000000000 */
[----:B------:R-:W-:Y:S02]  /*100c0*/  FADD R107, RZ, R107 ;  /* 0x0000006bff6b7221 */ /* 0x000fe40000000000 */
[----:B0-----:R-:W4:Y:S01]  /*100d0*/  LDL.LU R104, [R1+0xf18] ;  /* 0x000f180001687983 */ /* 0x001f220000300800 */
[----:B------:R-:W-:-:S03]  /*100e0*/  FADD R108, RZ, R108 ;  /* 0x0000006cff6c7221 */ /* 0x000fc60000000000 */
[----:B------:R0:W-:Y:S01]  /*100f0*/  STL [R1+0xb10], R105 ;  /* 0x000b106901007387 */ /* 0x0001e20000100800 */
[----:B------:R-:W-:-:S01]  /*10100*/  FADD R109, RZ, R109 ;  /* 0x0000006dff6d7221 */ /* 0x000fc20000000000 */
[----:B------:R-:W-:Y:S02]  /*10110*/  FADD R110, RZ, R110 ;  /* 0x0000006eff6e7221 */ /* 0x000fe40000000000 */
[----:B0-----:R-:W4:Y:S04]  /*10120*/  LDL.LU R105, [R1+0xf14] ;  /* 0x000f140001697983 */ /* 0x001f280000300800 */
[----:B------:R0:W-:Y:S01]  /*10130*/  STL [R1+0xb14], R106 ;  /* 0x000b146a01007387 */ /* 0x0001e20000100800 */
[----:B------:R-:W-:-:S01]  /*10140*/  FADD R111, RZ, R111 ;  /* 0x0000006fff6f7221 */ /* 0x000fc20000000000 */
[----:B------:R-:W-:-:S02]  /*10150*/  FADD R112, RZ, R112 ;  /* 0x00000070ff707221 */ /* 0x000fc40000000000 */
[----:B0-----:R-:W4:Y:S04]  /*10160*/  LDL.LU R106, [R1+0xf10] ;  /* 0x000f1000016a7983 */ /* 0x001f280000300800 */
[----:B------:R0:W-:Y:S01]  /*10170*/  STL [R1+0xb18], R107 ;  /* 0x000b186b01007387 */ /* 0x0001e20000100800 */
[----:B------:R-:W-:-:S01]  /*10180*/  FADD R113, RZ, R113 ;  /* 0x00000071ff717221 */ /* 0x000fc20000000000 */
[----:B------:R-:W-:Y:S02]  /*10190*/  FADD R114, RZ, R114 ;  /* 0x00000072ff727221 */ /* 0x000fe40000000000 */
[----:B0-----:R-:W4:Y:S04]  /*101a0*/  LDL.LU R107, [R1+0xf0c] ;  /* 0x000f0c00016b7983 */ /* 0x001f280000300800 */
[----:B------:R0:W-:Y:S01]  /*101b0*/  STL [R1+0xb1c], R108 ;  /* 0x000b1c6c01007387 */ /* 0x0001e20000100800 */
[----:B------:R-:W-:-:S03]  /*101c0*/  FADD R115, RZ, R115 ;  /* 0x00000073ff737221 */ /* 0x000fc60000000000 */
        /* <DEDUP_REMOVED lines=36> */
[----:B0-----:R0:W5:Y:S04]  /*10410*/  LDL.LU R14, [R1+0xed8] ;  /* 0x000ed800010e7983 */ /* 0x0011680000300800 */
[----:B------:R1:W-:Y:S01]  /*10420*/  STL [R1+0xb50], R13 ;  /* 0x000b500d01007387 */ /* 0x0003e20000100800 */
[----:B------:R-:W-:-:S03]  /*10430*/  FADD R6, RZ, R6 ;  /* 0x00000006ff067221 */ /* 0x000fc60000000000 */
[----:B-1----:R0:W5:Y:S04]  /*10440*/  LDL.LU R13, [R1+0xed4] ;  /* 0x000ed400010d7983 */ /* 0x0021680000300800 */
        /* <DEDUP_REMOVED lines=10> */
[----:B---3--:R-:W-:-:S03]  /*104f0*/  FADD R2, RZ, R2 ;  /* 0x00000002ff027221 */ /* 0x008fc60000000000 */
[----:B-1----:R0:W5:Y:S04]  /*10500*/  LDL.LU R9, [R1+0xec4] ;  /* 0x000ec40001097983 */ /* 0x0021680000300800 */
[----:B------:R1:W-:Y:S01]  /*10510*/  STL [R1+0xb64], R8 ;  /* 0x000b640801007387 */ /* 0x0003e20000100800 */
[----:B------:R-:W-:-:S03]  /*10520*/  FADD R0, RZ, R0 ;  /* 0x00000000ff007221 */ /* 0x000fc60000000000 */
[----:B-1----:R0:W5:Y:S04]  /*10530*/  LDL.LU R8, [R1+0xec0] ;  /* 0x000ec00001087983 */ /* 0x0021680000300800 */
[----:B------:R1:W-:Y:S04]  /*10540*/  STL [R1+0xb68], R7 ;  /* 0x000b680701007387 */ /* 0x0003e80000100800 */
        /* <DEDUP_REMOVED lines=14> */
[----:B------:R3:W-:Y:S04]  /*10630*/  STL [R1+0xb88], R16 ;  /* 0x000b881001007387 */ /* 0x0007e80000100800 */
[----:B------:R2:W-:Y:S01]  /*10640*/  STL [R1+0xb8c], R15 ;  /* 0x000b8c0f01007387 */ /* 0x0005e20000100800 */
[----:B-1----:R-:W-:-:S01]  /*10650*/  FADD R17, RZ, R120 ;  /* 0x00000078ff117221 */ /* 0x002fc20000000000 */
[----:B---3--:R-:W-:-:S04]  /*10660*/  FADD R16, RZ, R121 ;  /* 0x00000079ff107221 */ /* 0x008fc80000000000 */
[----:B------:R1:W-:Y:S01]  /*10670*/  STL [R1+0xb90], R17 ;  /* 0x000b901101007387 */ /* 0x0003e20000100800 */
[----:B--2---:R-:W-:-:S03]  /*10680*/  FADD R15, RZ, R122 ;  /* 0x0000007aff0f7221 */ /* 0x004fc60000000000 */
        /* <DEDUP_REMOVED lines=347> */
[----:B----4-:R-:W-:-:S03]  /*11c40*/  FADD R15, RZ, R104 ;  /* 0x00000068ff0f7221 */ /* 0x010fc60000000000 */
        /* <DEDUP_REMOVED lines=31> */
[----:B------:R0:W-:Y:S02]  /*11e40*/  STL [R1+0xe8c], R15 ;  /* 0x000e8c0f01007387 */ /* 0x0001e40000100800 */
.L_x_18:
[----:B------:R-:W-:Y:S01]  /*11e50*/  UIADD3 UR24, UR5, 0x1, URZ ;  /* 0x0000000105187890 */ /* 0x000fe2000fffe03f */
[----:B------:R-:W-:-:S03]  /*11e60*/  UMOV UR17, 0x1 ;  /* 0x0000000100117882 */ /* 0x000fc60000000000 */
[----:B------:R-:W-:-:S04]  /*11e70*/  UISETP.NE.AND UP0, UPT, UR24, 0x4, UPT ;  /* 0x000000041800788c */ /* 0x000fc8000bf05270 */
[----:B------:R-:W-:Y:S02]  /*11e80*/  USEL UR12, URZ, 0x1, UP0 ;  /* 0x000000013f0c7887 */ /* 0x000fe40008000000 */
[----:B------:R-:W-:Y:S02]  /*11e90*/  USEL UR24, UR24, URZ, UP0 ;  /* 0x0000003f18187287 */ /* 0x000fe40008000000 */
[----:B------:R-:W-:-:S06]  /*11ea0*/  ULOP3.LUT UR12, UR4, UR12, URZ, 0x3c, !UPT ;  /* 0x0000000c040c7292 */ /* 0x000fcc000f8e3c3f */
[----:B0-----:R-:W-:-:S07]  /*11eb0*/  IMAD.U32 R15, RZ, RZ, UR12 ;  /* 0x0000000cff0f7e24 */ /* 0x001fce000f8e00ff */
.L_x_13:
[----:B------:R-:W-:-:S04]  /*11ec0*/  UISETP.LT.AND UP0, UPT, UR11, 0x1, UPT ;  /* 0x000000010b00788c */ /* 0x000fc8000bf01270 */
[----:B------:R-:W-:-:S04]  /*11ed0*/  USEL UR12, UR11, 0x1, UP0 ;  /* 0x000000010b0c7887 */ /* 0x000fc80008000000 */
[----:B------:R-:W-:-:S04]  /*11ee0*/  UIADD3 UR13, UR11, -UR12, URZ ;  /* 0x8000000c0b0d7290 */ /* 0x000fc8000fffe03f */
[----:B------:R-:W-:-:S06]  /*11ef0*/  UISETP.GE.AND UP0, UPT, UR13, 0x1, UPT ;  /* 0x000000010d00788c */ /* 0x000fcc000bf06270 */
[----:B------:R-:W-:-:S13]  /*11f00*/  PLOP3.LUT P0, PT, PT, PT, UP0, 0x80, 0x0 ;  /* 0x000000000000781c */ /* 0x000fda0003f0f008 */
[----:B------:R-:W-:Y:S05]  /*11f10*/  @!P0 BRA `(.L_x_19) ;  /* 0x000000f400b08947 */ /* 0x000fea0003800000 */
[----:B------:R-:W-:Y:S01]  /*11f20*/  IMAD.U32 R16, RZ, RZ, UR13 ;  /* 0x0000000dff107e24 */ /* 0x000fe2000f8e00ff */
[----:B------:R-:W-:Y:S01]  /*11f30*/  UMOV UR12, UR5 ;  /* 0x00000005000c7c82 */ /* 0x000fe20008000000 */
[----:B------:R-:W-:-:S05]  /*11f40*/  ULDC UR13, c[0x0][0x50c] ;  /* 0x00014300000d7ab9 */ /* 0x000fca0000000800 */
.L_x_27:
[----:B------:R-:W-:-:S06]  /*11f50*/  UISETP.NE.AND UP0, UPT, UR10, 0x3, UPT ;  /* 0x000000030a00788c */ /* 0x000fcc000bf05270 */
[----:B------:R-:W-:-:S13]  /*11f60*/  PLOP3.LUT P1, PT, PT, PT, UP0, 0x80, 0x0 ;  /* 0x000000000000781c */ /* 0x000fda0003f2f008 */
[----:B0-----:R-:W-:Y:S05]  /*11f70*/  @!P1 BRA `(.L_x_20) ;  /* 0x0000000000049947 */ /* 0x001fea0003800000 */
[----:B------:R-:W-:Y:S01]  /*11f80*/  BPT.TRAP 0x1 ;  /* 0x000000040000795c */ /* 0x000fe20000300000 */
.L_x_20:
[----:B------:R-:W0:Y:S01]  /*11f90*/  S2UR UR18, SR_CgaCtaId ;  /* 0x00000000001279c3 */ /* 0x000e220000008800 */
[----:B------:R-:W-:Y:S01]  /*11fa0*/  UMOV UR14, 0x400 ;  /* 0x00000400000e7882 */ /* 0x000fe20000000000 */
[----:B------:R-:W-:Y:S01]  /*11fb0*/  SHF.L.U32 R17, R15, 0x1f, RZ ;  /* 0x0000001f0f117819 */ /* 0x000fe200000006ff */
[----:B0-----:R-:W-:-:S04]  /*11fc0*/  ULEA UR14, UR18, UR14, 0x18 ;  /* 0x0000000e120e7291 */ /* 0x001fc8000f8ec03f */
[----:B------:R-:W-:-:S09]  /*11fd0*/  ULEA UR18, UR24, UR14, 0x3 ;  /* 0x0000000e18127291 */ /* 0x000fd2000f8e183f */
[----:B------:R0:W2:Y:S01]  /*11fe0*/  SYNCS.PHASECHK.TRANS64.TRYWAIT P0, [UR18], R17 ;  /* 0x00000011ff0075a7 */ /* 0x0000a20008000152 */
[----:B------:R-:W-:Y:S05]  /*11ff0*/  @!P1 BRA `(.L_x_21) ;  /* 0x0000000000049947 */ /* 0x000fea0003800000 */
[----:B------:R-:W-:Y:S01]  /*12000*/  BPT.TRAP 0x1 ;  /* 0x000000040000795c */ /* 0x000fe20000300000 */
.L_x_21:
[----:B--2---:R-:W-:Y:S05]  /*12010*/  @P0 BRA `(.L_x_22) ;  /* 0x0000000000080947 */ /* 0x004fea0003800000 */
[----:B------:R-:W2:Y:S02]  /*12020*/  SYNCS.PHASECHK.TRANS64.TRYWAIT P0, [UR18], R17 ;  /* 0x00000011ff0075a7 */ /* 0x000ea40008000152 */
[----:B--2---:R-:W-:Y:S05]  /*12030*/  @!P0 BRA `(.L_x_23) ;  /* 0x0000059000c48947 */ /* 0x004fea0003800000 */
.L_x_22:
        /* <DEDUP_REMOVED lines=10> */
[----:B-----5:R-:W-:Y:S04]  /*120e0*/  STL.64 [R1+0x17a8], R214 ;  /* 0x0017a8d601007387 */ /* 0x020fe80000100a00 */
        /* <DEDUP_REMOVED lines=85> */
[----:B------:R-:W-:-:S02]  /*12640*/  UIADD3 UR18, UR14, 0x18100, URZ ;  /* 0x000181000e127890 */ /* 0x000fc4000fffe03f */
[----:B------:R-:W-:Y:S01]  /*12650*/  UISETP.NE.AND UP0, UPT, UR16, URZ, UPT ;  /* 0x0000003f1000728c */ /* 0x000fe2000bf05270 */
[----:B------:R-:W-:Y:S01]  /*12660*/  STL.64 [R1+0x1678], R118 ;  /* 0x0016787601007387 */ /* 0x000fe20000100a00 */
[----:B------:R-:W-:Y:S02]  /*12670*/  USHF.R.U32.HI UR18, URZ, 0x4, UR18 ;  /* 0x000000043f127899 */ /* 0x000fe40008011612 */
[----:B------:R-:W-:Y:S01]  /*12680*/  USEL UR17, UR17, URZ, !UP0 ;  /* 0x0000003f11117287 */ /* 0x000fe2000c000000 */
[----:B------:R-:W-:Y:S01]  /*12690*/  STL.64 [R1+0x1670], R116 ;  /* 0x0016707401007387 */ /* 0x000fe20000100a00 */
[----:B------:R-:W-:Y:S02]  /*126a0*/  ULOP3.LUT UR18, UR18, 0x3fff, URZ, 0xc0, !UPT ;  /* 0x00003fff12127892 */ /* 0x000fe4000f8ec03f */
[----:B------:R-:W-:Y:S01]  /*126b0*/  ULOP3.LUT UR28, UR15, 0x10000, URZ, 0xfc, !UPT ;  /* 0x000100000f1c7892 */ /* 0x000fe2000f8efc3f */
[----:B------:R-:W-:Y:S01]  /*126c0*/  STL.64 [R1+0x1668], R114 ;  /* 0x0016687201007387 */ /* 0x000fe20000100a00 */
[----:B------:R-:W-:-:S02]  /*126d0*/  ULOP3.LUT UR18, UR18, 0x10000, URZ, 0xfc, !UPT ;  /* 0x0001000012127892 */ /* 0x000fc4000f8efc3f */
[----:B------:R-:W-:Y:S01]  /*126e0*/  UISETP.NE.U32.AND UP0, UPT, UR17, URZ, UPT ;  /* 0x0000003f1100728c */ /* 0x000fe2000bf05070 */
[----:B------:R-:W-:Y:S01]  /*126f0*/  STL.64 [R1+0x1660], R112 ;  /* 0x0016607001007387 */ /* 0x000fe20000100a00 */
[----:B------:R-:W-:Y:S02]  /*12700*/  UIMAD UR28, UR24, 0x600, UR28 ;  /* 0x00000600181c78a4 */ /* 0x000fe4000f8e021c */
[----:B------:R-:W-:Y:S01]  /*12710*/  UIMAD UR29, UR24, 0x600, UR18 ;  /* 0x00000600181d78a4 */ /* 0x000fe2000f8e0212 */
[----:B------:R-:W-:Y:S01]  /*12720*/  STL.64 [R1+0x1658], R110 ;  /* 0x0016586e01007387 */ /* 0x000fe20000100a00 */
[----:B------:R-:W-:Y:S01]  /*12730*/  UMOV UR17, 0x80000020 ;  /* 0x8000002000117882 */ /* 0x000fe20000000000 */
[----:B------:R-:W-:Y:S02]  /*12740*/  UMOV UR19, 0x80000020 ;  /* 0x8000002000137882 */ /* 0x000fe40000000000 */
[----:B------:R-:W-:Y:S01]  /*12750*/  STL.64 [R1+0x1650], R108 ;  /* 0x0016506c01007387 */ /* 0x000fe20000100a00 */
[----:B------:R-:W-:Y:S01]  /*12760*/  UMOV UR16, UR28 ;  /* 0x0000001c00107c82 */ /* 0x000fe20008000000 */
[----:B------:R-:W-:-:S02]  /*12770*/  UMOV UR18, UR29 ;  /* 0x0000001d00127c82 */ /* 0x000fc40008000000 */
        /* <DEDUP_REMOVED lines=42> */
[----:B----4-:R-:W4:Y:S04]  /*12a20*/  LDL.LU.64 R24, [R1] ;  /* 0x0000000001187983 */ /* 0x010f280000300a00 */
        /* <DEDUP_REMOVED lines=22> */
[----:B------:R-:W4:Y:S01]  /*12b90*/  LDL.LU.64 R70, [R1+0xb8] ;  /* 0x0000b80001467983 */ /* 0x000f220000300a00 */
[----:B--2---:R-:W-:-:S03]  /*12ba0*/  WARPGROUP.ARRIVE ;  /* 0x00000000000079c5 */ /* 0x004fc60000000000 */
[----:B------:R-:W4:Y:S04]  /*12bb0*/  LDL.LU.64 R72, [R1+0xc0] ;  /* 0x0000c00001487983 */ /* 0x000f280000300a00 */
[----:B------:R-:W4:Y:S01]  /*12bc0*/  LDL.LU.64 R74, [R1+0xc8] ;  /* 0x0000c800014a7983 */ /* 0x000f220000300a00 */
[----:B------:R-:W-:Y:S03]  /*12bd0*/  QGMMA.64x192x32.F32.E4M3.E4M3 R140, gdesc[UR16], R140, UP0, gsb0 ;  /* 0x02e00000108c79f3 */ /* 0x000fe6000b80088c */
        /* <DEDUP_REMOVED lines=22> */
[----:B------:R-:W-:Y:S04]  /*12d40*/  STL [R1+0x14fc], R23 ;  /* 0x0014fc1701007387 */ /* 0x000fe80000100800 */
        /* <DEDUP_REMOVED lines=20> */
[----:B------:R-:W-:Y:S01]  /*12e90*/  STL [R1+0x14a8], R0 ;  /* 0x0014a80001007387 */ /* 0x000fe20000100800 */
        /* <DEDUP_REMOVED lines=50> */
[----:B------:R-:W3:Y:S04]  /*131c0*/  LDL.LU.64 R232, [R1+0x17f0] ;  /* 0x0017f00001e87983 */ /* 0x000ee80000300a00 */
        /* <DEDUP_REMOVED lines=50> */
[----:B------:R-:W-:-:S05]  /*134f0*/  UMOV UR23, 0x80000020 ;  /* 0x8000002000177882 */ /* 0x000fca0000000000 */
[----:B------:R-:W-:Y:S01]  /*13500*/  QGMMA.64x192x32.F32.E4M3.E4M3 R24, gdesc[UR20], R24, UP0, gsb0 ;  /* 0x02e00000141879f3 */ /* 0x000fe2000b800818 */
[----:B------:R-:W-:Y:S01]  /*13510*/  UIADD3 UR20, UR28, 0x200, URZ ;  /* 0x000002001c147890 */ /* 0x000fe2000fffe03f */
[----:B------:R-:W-:Y:S01]  /*13520*/  UMOV UR21, 0x80000020 ;  /* 0x8000002000157882 */ /* 0x000fe20000000000 */
[----:B------:R-:W-:Y:S02]  /*13530*/  WARPGROUP.DEPBAR.LE gsb0, 0x0 ;  /* 0x00008000000079c5 */ /* 0x000fe40000010000 */
[----:B------:R4:W-:Y:S04]  /*13540*/  STL.64 [R1], R24 ;  /* 0x0000001801007387 */ /* 0x0009e80000100a00 */
[----:B------:R0:W-:Y:S04]  /*13550*/  STL.64 [R1+0x8], R26 ;  /* 0x0000081a01007387 */ /* 0x0001e80000100a00 */
        /* <DEDUP_REMOVED lines=20> */
[----:B------:R3:W-:Y:S01]  /*136a0*/  STL.64 [R1+0xb0], R68 ;  /* 0x0000b04401007387 */ /* 0x0007e20000100a00 */
[----:B--2---:R-:W-:-:S03]  /*136b0*/  WARPGROUP.ARRIVE ;  /* 0x00000000000079c5 */ /* 0x004fc60000000000 */
[----:B------:R2:W-:Y:S03]  /*136c0*/  STL.64 [R1+0xb8], R70 ;  /* 0x0000b84601007387 */ /* 0x0005e60000100a00 */
[----:B------:R-:W-:Y:S01]  /*136d0*/  QGMMA.64x192x32.F32.E4M3.E4M3 R120, gdesc[UR20], R120, UP0, gsb0 ;  /* 0x02e00000147879f3 */ /* 0x000fe2000b800878 */
        /* <DEDUP_REMOVED lines=24> */
[----:B----4-:R-:W4:Y:S04]  /*13860*/  LDL.LU.64 R24, [R1+0x180] ;  /* 0x0001800001187983 */ /* 0x010f280000300a00 */
[----:B0-----:R-:W4:Y:S04]  /*13870*/  LDL.LU.64 R26, [R1+0x188] ;  /* 0x00018800011a7983 */ /* 0x001f280000300a00 */
[----:B-1----:R-:W4:Y:S04]  /*13880*/  LDL.LU.64 R28, [R1+0x190] ;  /* 0x00019000011c7983 */ /* 0x002f280000300a00 */
        /* <DEDUP_REMOVED lines=14> */
[----:B---3--:R-:W4:Y:S04]  /*13970*/  LDL.LU.64 R58, [R1+0x208] ;  /* 0x00020800013a7983 */ /* 0x008f280000300a00 */
[----:B------:R-:W4:Y:S04]  /*13980*/  LDL.LU.64 R60, [R1+0x210] ;  /* 0x00021000013c7983 */ /* 0x000f280000300a00 */
[----:B------:R-:W4:Y:S04]  /*13990*/  LDL.LU.64 R62, [R1+0x218] ;  /* 0x00021800013e7983 */ /* 0x000f280000300a00 */
[----:B------:R-:W4:Y:S04]  /*139a0*/  LDL.LU.64 R64, [R1+0x220] ;  /* 0x0002200001407983 */ /* 0x000f280000300a00 */
[----:B------:R-:W4:Y:S04]  /*139b0*/  LDL.LU.64 R66, [R1+0x228] ;  /* 0x0002280001427983 */ /* 0x000f280000300a00 */
[----:B------:R-:W4:Y:S04]  /*139c0*/  LDL.LU.64 R68, [R1+0x230] ;  /* 0x0002300001447983 */ /* 0x000f280000300a00 */
[----:B--2---:R-:W4:Y:S04]  /*139d0*/  LDL.LU.64 R70, [R1+0x238] ;  /* 0x0002380001467983 */ /* 0x004f280000300a00 */
        /* <DEDUP_REMOVED lines=123> */
[----:B--2---:R-:W-:-:S06]  /*14190*/  WARPGROUP.ARRIVE ;  /* 0x00000000000079c5 */ /* 0x004fcc0000000000 */
[----:B------:R-:W-:Y:S01]  /*141a0*/  QGMMA.64x192x32.F32.E4M3.E4M3 R140, gdesc[UR16], R140, UP0, gsb0 ;  /* 0x02e00000108c79f3 */ /* 0x000fe2000b80088c */
[----:B------:R-:W-:Y:S01]  /*141b0*/  UIADD3 UR16, UR28, 0x400, URZ ;  /* 0x000004001c107890 */ /* 0x000fe2000fffe03f */
[----:B------:R-:W-:Y:S01]  /*141c0*/  UMOV UR17, 0x80000020 ;  /* 0x8000002000117882 */ /* 0x000fe20000000000 */
[----:B------:R-:W-:Y:S02]  /*141d0*/  WARPGROUP.DEPBAR.LE gsb0, 0x0 ;  /* 0x00008000000079c5 */ /* 0x000fe40000010000 */
[----:B----4-:R-:W-:Y:S01]  /*141e0*/  WARPGROUP.ARRIVE ;  /* 0x00000000000079c5 */ /* 0x010fe20000000000 */
[----:B------:R0:W-:Y:S01]  /*141f0*/  STL.64 [R1+0x300], R140 ;  /* 0x0003008c01007387 */ /* 0x0001e20000100a00 */
[----:B------:R-:W-:Y:S02]  /*14200*/  IMAD.MOV.U32 R23, RZ, RZ, R213 ;  /* 0x000000ffff177224 */ /* 0x000fe400078e00d5 */
[----:B------:R-:W-:Y:S01]  /*14210*/  IMAD.MOV.U32 R22, RZ, RZ, R214 ;  /* 0x000000ffff167224 */ /* 0x000fe200078e00d6 */
[----:B------:R1:W-:Y:S10]  /*14220*/  STL.64 [R1+0x308], R142 ;  /* 0x0003088e01007387 */ /* 0x0003f40000100a00 */
[----:B------:R-:W-:Y:S01]  /*14230*/  QGMMA.64x192x32.F32.E4M3.E4M3 R24, gdesc[UR16], R24, UP0, gsb0 ;  /* 0x02e00000101879f3 */ /* 0x000fe2000b800818 */
[----:B------:R-:W-:Y:S01]  /*14240*/  IMAD.MOV.U32 R21, RZ, RZ, R215 ;  /* 0x000000ffff157224 */ /* 0x000fe200078e00d7 */
[----:B------:R2:W-:Y:S01]  /*14250*/  STL.64 [R1+0x310], R144 ;  /* 0x0003109001007387 */ /* 0x0005e20000100a00 */
[----:B------:R-:W-:-:S02]  /*14260*/  IMAD.MOV.U32 R20, RZ, RZ, R216 ;  /* 0x000000ffff147224 */ /* 0x000fc400078e00d8 */
[----:B------:R-:W-:Y:S01]  /*14270*/  IMAD.MOV.U32 R19, RZ, RZ, R217 ;  /* 0x000000ffff137224 */ /* 0x000fe200078e00d9 */
[----:B------:R3:W-:Y:S01]  /*14280*/  STL.64 [R1+0x318], R146 ;  /* 0x0003189201007387 */ /* 0x0007e20000100a00 */
[----:B------:R-:W-:Y:S02]  /*14290*/  IMAD.MOV.U32 R18, RZ, RZ, R218 ;  /* 0x000000ffff127224 */ /* 0x000fe400078e00da */
[----:B------:R-:W-:Y:S01]  /*142a0*/  IMAD.MOV.U32 R16, RZ, RZ, R219 ;  /* 0x000000ffff107224 */ /* 0x000fe200078e00db */
[----:B------:R4:W-:Y:S01]  /*142b0*/  STL.64 [R1+0x320], R148 ;  /* 0x0003209401007387 */ /* 0x0009e20000100a00 */
[----:B------:R-:W-:Y:S02]  /*142c0*/  IMAD.MOV.U32 R15, RZ, RZ, R220 ;  /* 0x000000ffff0f7224 */ /* 0x000fe400078e00dc */
        /* <DEDUP_REMOVED lines=46> */
[----:B------:R4:W-:Y:S01]  /*145b0*/  STL [R1+0x420], R212 ;  /* 0x000420d401007387 */ /* 0x0009e20000100800 */
[----:B------:R-:W-:-:S02]  /*145c0*/  WARPGROUP.DEPBAR.LE gsb0, 0x0 ;  /* 0x00008000000079c5 */ /* 0x000fc40000010000 */
[----:B0-----:R-:W-:Y:S02]  /*145d0*/  IMAD.MOV.U32 R141, RZ, RZ, R118 ;  /* 0x000000ffff8d7224 */ /* 0x001fe400078e0076 */
[----:B------:R-:W-:Y:S02]  /*145e0*/  IMAD.MOV.U32 R140, RZ, RZ, R119 ;  /* 0x000000ffff8c7224 */ /* 0x000fe400078e0077 */
[----:B-1----:R-:W-:Y:S01]  /*145f0*/  IMAD.MOV.U32 R143, RZ, RZ, R116 ;  /* 0x000000ffff8f7224 */ /* 0x002fe200078e0074 */
[----:B------:R-:W4:Y:S01]  /*14600*/  LDL.LU.64 R118, [R1+0x1678] ;  /* 0x0016780001767983 */ /* 0x000f220000300a00 */
[----:B------:R-:W-:Y:S02]  /*14610*/  IMAD.MOV.U32 R142, RZ, RZ, R117 ;  /* 0x000000ffff8e7224 */ /* 0x000fe400078e0075 */
[----:B--2---:R-:W-:Y:S01]  /*14620*/  IMAD.MOV.U32 R145, RZ, RZ, R114 ;  /* 0x000000ffff917224 */ /* 0x004fe200078e0072 */
[----:B------:R-:W2:Y:S01]  /*14630*/  LDL.LU.64 R116, [R1+0x1670] ;  /* 0x0016700001747983 */ /* 0x000ea20000300a00 */
[----:B------:R-:W-:-:S02]  /*14640*/  IMAD.MOV.U32 R144, RZ, RZ, R115 ;  /* 0x000000ffff907224 */ /* 0x000fc400078e0073 */
[----:B---3--:R-:W-:Y:S01]  /*14650*/  IMAD.MOV.U32 R147, RZ, RZ, R112 ;  /* 0x000000ffff937224 */ /* 0x008fe200078e0070 */
[----:B------:R-:W2:Y:S01]  /*14660*/  LDL.LU.64 R114, [R1+0x1668] ;  /* 0x0016680001727983 */ /* 0x000ea20000300a00 */
[----:B------:R-:W-:Y:S02]  /*14670*/  IMAD.MOV.U32 R146, RZ, RZ, R113 ;  /* 0x000000ffff927224 */ /* 0x000fe400078e0071 */
[----:B----4-:R-:W-:Y:S01]  /*14680*/  IMAD.MOV.U32 R149, RZ, RZ, R110 ;  /* 0x000000ffff957224 */ /* 0x010fe200078e006e */
[----:B------:R-:W2:Y:S01]  /*14690*/  LDL.LU.64 R112, [R1+0x1660] ;  /* 0x0016600001707983 */ /* 0x000ea20000300a00 */
[----:B------:R-:W-:Y:S02]  /*146a0*/  IMAD.MOV.U32 R148, RZ, RZ, R111 ;  /* 0x000000ffff947224 */ /* 0x000fe400078e006f */
[----:B------:R-:W-:Y:S01]  /*146b0*/  IMAD.MOV.U32 R151, RZ, RZ, R108 ;  /* 0x000000ffff977224 */ /* 0x000fe200078e006c */
[----:B------:R-:W2:Y:S01]  /*146c0*/  LDL.LU.64 R110, [R1+0x1658] ;  /* 0x00165800016e7983 */ /* 0x000ea20000300a00 */
[----:B------:R-:W-:-:S02]  /*146d0*/  IMAD.MOV.U32 R150, RZ, RZ, R109 ;  /* 0x000000ffff967224 */ /* 0x000fc400078e006d */
[----:B------:R-:W-:Y:S01]  /*146e0*/  IMAD.MOV.U32 R153, RZ, RZ, R106 ;  /* 0x000000ffff997224 */ /* 0x000fe200078e006a */
[----:B------:R-:W2:Y:S01]  /*146f0*/  LDL.LU.64 R108, [R1+0x1650] ;  /* 0x00165000016c7983 */ /* 0x000ea20000300a00 */
[----:B------:R-:W-:Y:S02]  /*14700*/  IMAD.MOV.U32 R152, RZ, RZ, R107 ;  /* 0x000000ffff987224 */ /* 0x000fe400078e006b */
[----:B------:R-:W-:Y:S01]  /*14710*/  IMAD.MOV.U32 R155, RZ, RZ, R104 ;  /* 0x000000ffff9b7224 */ /* 0x000fe200078e0068 */
        /* <DEDUP_REMOVED lines=121> */
[----:B------:R-:W-:-:S03]  /*14eb0*/  IMAD.MOV.U32 R234, RZ, RZ, R25 ;  /* 0x000000ffffea7224 */ /* 0x000fc600078e0019 */
[----:B------:R-:W2:Y:S01]  /*14ec0*/  LDL.LU.64 R24, [R1+0x1500] ;  /* 0x0015000001187983 */ /* 0x000ea20000300a00 */
[----:B------:R-:W-:Y:S01]  /*14ed0*/  UMOV UR18, UR22 ;  /* 0x0000001600127c82 */ /* 0x000fe20008000000 */
[----:B------:R-:W-:Y:S01]  /*14ee0*/  UMOV UR19, UR23 ;  /* 0x0000001700137c82 */ /* 0x000fe20008000000 */
[----:B--2---:R-:W-:-:S06]  /*14ef0*/  WARPGROUP.ARRIVE ;  /* 0x00000000000079c5 */ /* 0x004fcc0000000000 */
[----:B------:R-:W-:Y:S03]  /*14f00*/  QGMMA.64x192x32.F32.E4M3.E4M3 R24, gdesc[UR16], R24, UP0, gsb0 ;  /* 0x02e00000101879f3 */ /* 0x000fe6000b800818 */
[----:B------:R-:W-:Y:S02]  /*14f10*/  WARPGROUP.DEPBAR.LE gsb0, 0x0 ;  /* 0x00008000000079c5 */ /* 0x000fe40000010000 */
        /* <DEDUP_REMOVED lines=38> */
[----:B------:R-:W-:Y:S04]  /*15180*/  STL.64 [R1+0xef0], R42 ;  /* 0x000ef02a01007387 */ /* 0x000fe80000100a00 */
[----:B------:R-:W-:Y:S04]  /*15190*/  STL.64 [R1+0xee8], R40 ;  /* 0x000ee82801007387 */ /* 0x000fe80000100a00 */
[----:B------:R-:W-:Y:S04]  /*151a0*/  STL.64 [R1+0xee0], R38 ;  /* 0x000ee02601007387 */ /* 0x000fe80000100a00 */
[----:B------:R-:W-:Y:S04]  /*151b0*/  STL.64 [R1+0xed8], R36 ;  /* 0x000ed82401007387 */ /* 0x000fe80000100a00 */
[----:B------:R-:W-:Y:S04]  /*151c0*/  STL.64 [R1+0xed0], R34 ;  /* 0x000ed02201007387 */ /* 0x000fe80000100a00 */
[----:B------:R-:W-:Y:S01]  /*151d0*/  STL.64 [R1+0xec8], R32 ;  /* 0x000ec82001007387 */ /* 0x000fe20000100a00 */
[----:B0-----:R-:W-:-:S03]  /*151e0*/  IMAD.MOV.U32 R118, RZ, RZ, R141 ;  /* 0x000000ffff767224 */ /* 0x001fc600078e008d */
[----:B------:R-:W-:Y:S01]  /*151f0*/  STL.64 [R1+0xec0], R30 ;  /* 0x000ec01e01007387 */ /* 0x000fe20000100a00 */
[----:B------:R-:W-:-:S03]  /*15200*/  IMAD.MOV.U32 R119, RZ, RZ, R140 ;  /* 0x000000ffff777224 */ /* 0x000fc600078e008c */
[----:B------:R-:W-:Y:S01]  /*15210*/  STL.64 [R1+0xeb8], R28 ;  /* 0x000eb81c01007387 */ /* 0x000fe20000100a00 */
[----:B-1----:R-:W-:-:S03]  /*15220*/  IMAD.MOV.U32 R116, RZ, RZ, R143 ;  /* 0x000000ffff747224 */ /* 0x002fc600078e008f */
[----:B------:R-:W-:Y:S01]  /*15230*/  STL.64 [R1+0xeb0], R26 ;  /* 0x000eb01a01007387 */ /* 0x000fe20000100a00 */
[----:B------:R-:W-:-:S03]  /*15240*/  IMAD.MOV.U32 R117, RZ, RZ, R142 ;  /* 0x000000ffff757224 */ /* 0x000fc600078e008e */
[----:B------:R-:W-:Y:S01]  /*15250*/  STL.64 [R1+0xea8], R24 ;  /* 0x000ea81801007387 */ /* 0x000fe20000100a00 */
[----:B--2---:R-:W-:Y:S02]  /*15260*/  IMAD.MOV.U32 R114, RZ, RZ, R145 ;  /* 0x000000ffff727224 */ /* 0x004fe400078e0091 */
[----:B------:R-:W-:Y:S01]  /*15270*/  IMAD.MOV.U32 R115, RZ, RZ, R144 ;  /* 0x000000ffff737224 */ /* 0x000fe200078e0090 */
[----:B------:R-:W2:Y:S01]  /*15280*/  LDL.LU.64 R140, [R1] ;  /* 0x00000000018c7983 */ /* 0x000ea20000300a00 */
[----:B---3--:R-:W-:Y:S02]  /*15290*/  IMAD.MOV.U32 R112, RZ, RZ, R147 ;  /* 0x000000ffff707224 */ /* 0x008fe400078e0093 */
[----:B------:R-:W-:Y:S01]  /*152a0*/  IMAD.MOV.U32 R113, RZ, RZ, R146 ;  /* 0x000000ffff717224 */ /* 0x000fe200078e0092 */
[----:B------:R-:W3:Y:S01]  /*152b0*/  LDL.LU.64 R142, [R1+0x8] ;  /* 0x00000800018e7983 */ /* 0x000ee20000300a00 */
[----:B----4-:R-:W-:Y:S02]  /*152c0*/  IMAD.MOV.U32 R110, RZ, RZ, R149 ;  /* 0x000000ffff6e7224 */ /* 0x010fe400078e0095 */
[----:B------:R-:W-:Y:S01]  /*152d0*/  IMAD.MOV.U32 R111, RZ, RZ, R148 ;  /* 0x000000ffff6f7224 */ /* 0x000fe200078e0094 */
[----:B------:R-:W4:Y:S01]  /*152e0*/  LDL.LU.64 R144, [R1+0x10] ;  /* 0x0000100001907983 */ /* 0x000f220000300a00 */
[----:B------:R-:W-:-:S02]  /*152f0*/  IMAD.MOV.U32 R108, RZ, RZ, R151 ;  /* 0x000000ffff6c7224 */ /* 0x000fc400078e0097 */
[----:B------:R-:W-:Y:S01]  /*15300*/  IMAD.MOV.U32 R109, RZ, RZ, R150 ;  /* 0x000000ffff6d7224 */ /* 0x000fe200078e0096 */
[----:B------:R-:W2:Y:S01]  /*15310*/  LDL.LU.64 R146, [R1+0x18] ;  /* 0x0000180001927983 */ /* 0x000ea20000300a00 */
[----:B------:R-:W-:Y:S02]  /*15320*/  IMAD.MOV.U32 R106, RZ, RZ, R153 ;  /* 0x000000ffff6a7224 */ /* 0x000fe400078e0099 */
[----:B------:R-:W-:Y:S01]  /*15330*/  IMAD.MOV.U32 R107, RZ, RZ, R152 ;  /* 0x000000ffff6b7224 */ /* 0x000fe200078e0098 */
[----:B------:R-:W3:Y:S01]  /*15340*/  LDL.LU.64 R148, [R1+0x20] ;  /* 0x0000200001947983 */ /* 0x000ee20000300a00 */
[----:B------:R-:W-:Y:S02]  /*15350*/  IMAD.MOV.U32 R104, RZ, RZ, R155 ;  /* 0x000000ffff687224 */ /* 0x000fe400078e009b */
        /* <DEDUP_REMOVED lines=91> */
[----:B------:R-:W4:Y:S04]  /*15910*/  LDL.LU.64 R210, [R1+0x118] ;  /* 0x0001180001d27983 */ /* 0x000f280000300a00 */
[----:B------:R-:W2:Y:S04]  /*15920*/  LDL.LU.64 R212, [R1+0x120] ;  /* 0x0001200001d47983 */ /* 0x000ea80000300a00 */
[----:B------:R-:W3:Y:S04]  /*15930*/  LDL.LU.64 R214, [R1+0x128] ;  /* 0x0001280001d67983 */ /* 0x000ee80000300a00 */
[----:B---3--:R-:W-:Y:S04]  /*15940*/  STL.64 [R1+0x14a0], R214 ;  /* 0x0014a0d601007387 */ /* 0x008fe80000100a00 */
[----:B--2---:R-:W-:Y:S04]  /*15950*/  STL.64 [R1+0x1498], R212 ;  /* 0x001498d401007387 */ /* 0x004fe80000100a00 */
[----:B----4-:R-:W-:Y:S04]  /*15960*/  STL.64 [R1+0x1490], R210 ;  /* 0x001490d201007387 */ /* 0x010fe80000100a00 */
        /* <DEDUP_REMOVED lines=144> */
[----:B------:R-:W3:Y:S01]  /*16270*/  LDL.LU.64 R216, [R1+0x130] ;  /* 0x0001300001d87983 */ /* 0x000ee20000300a00 */
[----:B------:R-:W-:Y:S02]  /*16280*/  IMAD.MOV.U32 R41, RZ, RZ, R218 ;  /* 0x000000ffff297224 */ /* 0x000fe400078e00da */
[----:B------:R-:W-:Y:S01]  /*16290*/  IMAD.MOV.U32 R38, RZ, RZ, R221 ;  /* 0x000000ffff267224 */ /* 0x000fe200078e00dd */
[----:B------:R-:W3:Y:S01]  /*162a0*/  LDL.LU.64 R218, [R1+0x138] ;  /* 0x0001380001da7983 */ /* 0x000ee20000300a00 */
[----:B------:R-:W-:Y:S02]  /*162b0*/  IMAD.MOV.U32 R39, RZ, RZ, R220 ;  /* 0x000000ffff277224 */ /* 0x000fe400078e00dc */
[----:B------:R-:W-:Y:S01]  /*162c0*/  IMAD.MOV.U32 R36, RZ, RZ, R223 ;  /* 0x000000ffff247224 */ /* 0x000fe200078e00df */
[----:B------:R-:W3:Y:S01]  /*162d0*/  LDL.LU.64 R220, [R1+0x140] ;  /* 0x0001400001dc7983 */ /* 0x000ee20000300a00 */
[----:B------:R-:W-:Y:S01]  /*162e0*/  IMAD.MOV.U32 R37, RZ, RZ, R222 ;  /* 0x000000ffff257224 */ /* 0x000fe200078e00de */
[----:B------:R-:W-:Y:S01]  /*162f0*/  UIADD3 UR16, UR28, 0x2, URZ ;  /* 0x000000021c107890 */ /* 0x000fe2000fffe03f */
[----:B------:R-:W-:Y:S01]  /*16300*/  IMAD.MOV.U32 R34, RZ, RZ, R225 ;  /* 0x000000ffff227224 */ /* 0x000fe200078e00e1 */
[----:B------:R-:W3:Y:S01]  /*16310*/  LDL.LU.64 R222, [R1+0x148] ;  /* 0x0001480001de7983 */ /* 0x000ee20000300a00 */
[----:B------:R-:W-:Y:S01]  /*16320*/  IMAD.MOV.U32 R35, RZ, RZ, R224 ;  /* 0x000000ffff237224 */ /* 0x000fe200078e00e0 */
[----:B------:R-:W-:Y:S01]  /*16330*/  UIADD3 UR18, UR29, 0x2, URZ ;  /* 0x000000021d127890 */ /* 0x000fe2000fffe03f */
[----:B------:R-:W-:Y:S01]  /*16340*/  IMAD.MOV.U32 R32, RZ, RZ, R227 ;  /* 0x000000ffff207224 */ /* 0x000fe200078e00e3 */
[----:B------:R-:W3:Y:S01]  /*16350*/  LDL.LU.64 R224, [R1+0x150] ;  /* 0x0001500001e07983 */ /* 0x000ee20000300a00 */
[----:B------:R-:W-:-:S02]  /*16360*/  IMAD.MOV.U32 R33, RZ, RZ, R226 ;  /* 0x000000ffff217224 */ /* 0x000fc400078e00e2 */
        /* <DEDUP_REMOVED lines=8> */
[----:B------:R-:W-:-:S02]  /*163f0*/  IMAD.MOV.U32 R27, RZ, RZ, R232 ;  /* 0x000000ffff1b7224 */ /* 0x000fc400078e00e8 */
[----:B------:R-:W-:Y:S01]  /*16400*/  IMAD.MOV.U32 R24, RZ, RZ, R235 ;  /* 0x000000ffff187224 */ /* 0x000fe200078e00eb */
[----:B------:R-:W3:Y:S01]  /*16410*/  LDL.LU.64 R232, [R1+0x170] ;  /* 0x0001700001e87983 */ /* 0x000ee20000300a00 */
[----:B------:R-:W-:Y:S01]  /*16420*/  IMAD.MOV.U32 R25, RZ, RZ, R234 ;  /* 0x000000ffff197224 */ /* 0x000fe200078e00ea */
[----:B------:R-:W-:Y:S02]  /*16430*/  UMOV UR17, 0x80000020 ;  /* 0x8000002000117882 */ /* 0x000fe40000000000 */
[----:B------:R-:W3:Y:S01]  /*16440*/  LDL.LU.64 R234, [R1+0x178] ;  /* 0x0001780001ea7983 */ /* 0x000ee20000300a00 */
[----:B------:R-:W-:-:S03]  /*16450*/  UMOV UR19, 0x80000020 ;  /* 0x8000002000137882 */ /* 0x000fc60000000000 */
        /* <DEDUP_REMOVED lines=48> */
[----:B0-----:R-:W4:Y:S04]  /*16760*/  LDL.LU R24, [R1+0x300] ;  /* 0x0003000001187983 */ /* 0x001f280000300800 */
        /* <DEDUP_REMOVED lines=13> */
[----:B--2---:R-:W-:-:S03]  /*16840*/  WARPGROUP.ARRIVE ;  /* 0x00000000000079c5 */ /* 0x004fc60000000000 */
[----:B------:R-:W4:Y:S03]  /*16850*/  LDL.LU R38, [R1+0x338] ;  /* 0x0003380001267983 */ /* 0x000f260000300800 */
[----:B------:R-:W-:Y:S01]  /*16860*/  QGMMA.64x192x32.F32.E4M3.E4M3 R120, gdesc[UR16], R120, gsb0 ;  /* 0x02e00000107879f3 */ /* 0x000fe20008000878 */
        /* <DEDUP_REMOVED lines=54> */
[----:B------:R-:W-:-:S03]  /*16bd0*/  IMAD.MOV.U32 R97, RZ, RZ, R23 ;  /* 0x000000ffff617224 */ /* 0x000fc600078e0017 */
        /* <DEDUP_REMOVED lines=8> */
[----:B------:R0:W5:Y:S01]  /*16c60*/  LDL.LU R23, [R1+0x14fc] ;  /* 0x0014fc0001177983 */ /* 0x0001620000300800 */
        /* <DEDUP_REMOVED lines=33> */
[----:B------:R0:W5:Y:S04]  /*16e80*/  LDL.LU R5, [R1+0x14b8] ;  /* 0x0014b80001057983 */ /* 0x0001680000300800 */
[----:B------:R0:W5:Y:S01]  /*16e90*/  LDL.LU R4, [R1+0x14b4] ;  /* 0x0014b40001047983 */ /* 0x0001620000300800 */
[----:B------:R-:W-:-:S03]  /*16ea0*/  WARPGROUP.DEPBAR.LE gsb0, 0x0 ;  /* 0x00008000000079c5 */ /* 0x000fc60000010000 */
[----:B------:R0:W5:Y:S04]  /*16eb0*/  LDL.LU R3, [R1+0x14b0] ;  /* 0x0014b00001037983 */ /* 0x0001680000300800 */
[----:B------:R0:W5:Y:S04]  /*16ec0*/  LDL.LU R2, [R1+0x14ac] ;  /* 0x0014ac0001027983 */ /* 0x0001680000300800 */
[----:B------:R0:W5:Y:S04]  /*16ed0*/  LDL.LU R0, [R1+0x14a8] ;  /* 0x0014a80001007983 */ /* 0x0001680000300800 */
        /* <DEDUP_REMOVED lines=48> */
[----:B-1----:R-:W3:Y:S04]  /*171e0*/  LDL.LU.64 R214, [R1+0x14a0] ;  /* 0x0014a00001d67983 */ /* 0x002ee80000300a00 */
        /* <DEDUP_REMOVED lines=36> */
[----:B------:R-:W3:Y:S01]  /*17430*/  LDL.LU.64 R140, [R1+0x1378] ;  /* 0x00137800018c7983 */ /* 0x000ee20000300a00 */
[----:B------:R-:W-:Y:S01]  /*17440*/  UIADD3 UR22, UR29, 0x302, URZ ;  /* 0x000003021d167890 */ /* 0x000fe2000fffe03f */
[----:B------:R-:W-:Y:S01]  /*17450*/  UMOV UR20, UR16 ;  /* 0x0000001000147c82 */ /* 0x000fe20008000000 */
[----:B------:R-:W-:Y:S01]  /*17460*/  UMOV UR21, UR17 ;  /* 0x0000001100157c82 */ /* 0x000fe20008000000 */
[----:B------:R-:W-:Y:S01]  /*17470*/  UMOV UR23, 0x80000020 ;  /* 0x8000002000177882 */ /* 0x000fe20000000000 */
        /* <DEDUP_REMOVED lines=10> */
[----:B------:R-:W-:Y:S01]  /*17520*/  IMAD.MOV.U32 R119, RZ, RZ, R17 ;  /* 0x000000ffff777224 */ /* 0x000fe200078e0011 */
[----:B---3--:R-:W-:-:S06]  /*17530*/  WARPGROUP.ARRIVE ;  /* 0x00000000000079c5 */ /* 0x008fcc0000000000 */
[----:B------:R-:W-:Y:S03]  /*17540*/  QGMMA.64x192x32.F32.E4M3.E4M3 R140, gdesc[UR20], R140, gsb0 ;  /* 0x02e00000148c79f3 */ /* 0x000fe6000800088c */
[----:B------:R-:W-:Y:S02]  /*17550*/  WARPGROUP.DEPBAR.LE gsb0, 0x0 ;  /* 0x00008000000079c5 */ /* 0x000fe40000010000 */
        /* <DEDUP_REMOVED lines=44> */
[----:B------:R-:W-:-:S03]  /*17820*/  IMAD.MOV.U32 R17, RZ, RZ, R235 ;  /* 0x000000ffff117224 */ /* 0x000fc600078e00eb */
[----:B------:R-:W-:Y:S04]  /*17830*/  STL.64 [R1+0x160], R228 ;  /* 0x000160e401007387 */ /* 0x000fe80000100a00 */
[----:B------:R-:W-:Y:S04]  /*17840*/  STL.64 [R1+0x168], R230 ;  /* 0x000168e601007387 */ /* 0x000fe80000100a00 */
[----:B------:R-:W-:Y:S04]  /*17850*/  STL.64 [R1+0x170], R232 ;  /* 0x000170e801007387 */ /* 0x000fe80000100a00 */
[----:B------:R1:W-:Y:S04]  /*17860*/  STL.64 [R1+0x178], R234 ;  /* 0x000178ea01007387 */ /* 0x0003e80000100a00 */
[----:B-1----:R0:W5:Y:S04]  /*17870*/  LDL.LU.64 R234, [R1+0x1320] ;  /* 0x0013200001ea7983 */ /* 0x0021680000300a00 */
        /* <DEDUP_REMOVED lines=48> */
[----:B------:R-:W-:-:S02]  /*17b80*/  UMOV UR21, 0x80000020 ;  /* 0x8000002000157882 */ /* 0x000fc40000000000 */
[----:B------:R-:W-:-:S04]  /*17b90*/  UMOV UR17, UR21 ;  /* 0x0000001500117c82 */ /* 0x000fc80008000000 */
[----:B------:R-:W-:Y:S01]  /*17ba0*/  UMOV UR16, UR20 ;  /* 0x0000001400107c82 */ /* 0x000fe20008000000 */
[----:B--2---:R-:W-:-:S06]  /*17bb0*/  WARPGROUP.ARRIVE ;  /* 0x00000000000079c5 */ /* 0x004fcc0000000000 */
[----:B------:R-:W-:Y:S03]  /*17bc0*/  QGMMA.64x192x32.F32.E4M3.E4M3 R120, gdesc[UR20], R120, gsb0 ;  /* 0x02e00000147879f3 */ /* 0x000fe60008000878 */
[----:B------:R-:W-:Y:S02]  /*17bd0*/  WARPGROUP.DEPBAR.LE gsb0, 0x0 ;  /* 0x00008000000079c5 */ /* 0x000fe40000010000 */
[----:B----4-:R-:W-:-:S15]  /*17be0*/  WARPGROUP.ARRIVE ;  /* 0x00000000000079c5 */ /* 0x010fde0000000000 */
        /* <DEDUP_REMOVED lines=50> */
[----:B-1----:R-:W2:Y:S04]  /*17f10*/  LDL.LU.64 R118, [R1+0x11a0] ;  /* 0x0011a00001767983 */ /* 0x002ea80000300a00 */
        /* <DEDUP_REMOVED lines=48> */
[----:B------:R-:W-:Y:S01]  /*18220*/  UMOV UR17, 0x80000020 ;  /* 0x8000002000117882 */ /* 0x000fe20000000000 */
[----:B--2---:R-:W-:-:S07]  /*18230*/  WARPGROUP.ARRIVE ;  /* 0x00000000000079c5 */ /* 0x004fce0000000000 */
        /* <DEDUP_REMOVED lines=100> */
[----:B------:R-:W-:-:S04]  /*18880*/  UIADD3 UR6, UR6, 0x2, URZ ;  /* 0x0000000206067890 */ /* 0x000fc8000fffe03f */
[----:B------:R-:W-:Y:S01]  /*18890*/  UISETP.NE.AND UP0, UPT, UR6, UR13, UPT ;  /* 0x0000000d0600728c */ /* 0x000fe2000bf05270 */
[----:B--2---:R-:W-:-:S06]  /*188a0*/  WARPGROUP.ARRIVE ;  /* 0x00000000000079c5 */ /* 0x004fcc0000000000 */
[----:B------:R-:W-:Y:S01]  /*188b0*/  QGMMA.64x192x32.F32.E4M3.E4M3 R24, gdesc[UR16], R24, gsb0 ;  /* 0x02e00000101879f3 */ /* 0x000fe20008000818 */
[----:B------:R-:W-:-:S06]  /*188c0*/  USEL UR16, URZ, 0x1, UP0 ;  /* 0x000000013f107887 */ /* 0x000fcc0008000000 */
[----:B------:R-:W-:Y:S01]  /*188d0*/  ISETP.NE.AND P0, PT, RZ, UR16, PT ;  /* 0x00000010ff007c0c */ /* 0x000fe2000bf05270 */
[----:B------:R-:W-:-:S12]  /*188e0*/  WARPGROUP.DEPBAR.LE gsb0, 0x0 ;  /* 0x00008000000079c5 */ /* 0x000fd80000010000 */
[----:B0-----:R-:W-:Y:S05]  /*188f0*/  @!P0 BRA `(.L_x_24) ;  /* 0x0000008800e08947 */ /* 0x001fea0003800000 */
[----:B------:R0:W-:Y:S04]  /*18900*/  STL [R1+0x1000], R48 ;  /* 0x0010003001007387 */ /* 0x0001e80000100800 */
[----:B0-----:R-:W2:Y:S04]  /*18910*/  LDL R48, [R1+0x480] ;  /* 0x0004800001307983 */ /* 0x001ea80000100800 */
[----:B------:R0:W-:Y:S04]  /*18920*/  STL [R1+0xffc], R49 ;  /* 0x000ffc3101007387 */ /* 0x0001e80000100800 */
[----:B0-----:R-:W3:Y:S04]  /*18930*/  LDL R49, [R1+0x484] ;  /* 0x0004840001317983 */ /* 0x001ee80000100800 */
[----:B------:R0:W-:Y:S04]  /*18940*/  STL [R1+0xff8], R50 ;  /* 0x000ff83201007387 */ /* 0x0001e80000100800 */
[----:B0-----:R-:W4:Y:S04]  /*18950*/  LDL R50, [R1+0x488] ;  /* 0x0004880001327983 */ /* 0x001f280000100800 */
        /* <DEDUP_REMOVED lines=47> */
[----:B0-----:R-:W4:Y:S04]  /*18c50*/  LDL.LU R74, [R1+0x674] ;  /* 0x00067400014a7983 */ /* 0x001f280000300800 */
        /* <DEDUP_REMOVED lines=90> */
[----:B-----5:R0:W-:Y:S04]  /*19200*/  STL [R1+0xee0], R16 ;  /* 0x000ee01001007387 */ /* 0x0201e80000100800 */
        /* <DEDUP_REMOVED lines=28> */
[----:B0-----:R-:W4:Y:S04]  /*193d0*/  LDL R2, [R1+0x4ec] ;  /* 0x0004ec0001027983 */ /* 0x001f280000100800 */
[----:B------:R0:W-:Y:S04]  /*193e0*/  STL [R1+0xea4], R0 ;  /* 0x000ea40001007387 */ /* 0x0001e80000100800 */
[----:B0-----:R-:W4:Y:S01]  /*193f0*/  LDL R0, [R1+0x4e8] ;  /* 0x0004e80001007983 */ /* 0x001f220000100800 */
[----:B--2---:R-:W-:-:S01]  /*19400*/  FADD R18, R48, R18 ;  /* 0x0000001230127221 */ /* 0x004fc20000000000 */
[----:B---3--:R-:W-:Y:S01]  /*19410*/  FADD R19, R49, R19 ;  /* 0x0000001331137221 */ /* 0x008fe20000000000 */
[----:B----4-:R-:W-:-:S01]  /*19420*/  FADD R20, R50, R20 ;  /* 0x0000001432147221 */ /* 0x010fc20000000000 */
[----:B------:R-:W2:Y:S01]  /*19430*/  LDL.LU R48, [R1+0x1000] ;  /* 0x0010000001307983 */ /* 0x000ea20000300800 */
[----:B------:R-:W-:-:S01]  /*19440*/  FADD R21, R51, R21 ;  /* 0x0000001533157221 */ /* 0x000fc20000000000 */
[----:B------:R-:W-:-:S02]  /*19450*/  FADD R22, R52, R22 ;  /* 0x0000001634167221 */ /* 0x000fc40000000000 */
[----:B------:R-:W3:Y:S01]  /*19460*/  LDL.LU R49, [R1+0xffc] ;  /* 0x000ffc0001317983 */ /* 0x000ee20000300800 */
[----:B------:R-:W-:-:S03]  /*19470*/  FADD R23, R53, R23 ;  /* 0x0000001735177221 */ /* 0x000fc60000000000 */
[----:B------:R-:W4:Y:S01]  /*19480*/  LDL.LU R50, [R1+0xff8] ;  /* 0x000ff80001327983 */ /* 0x000f220000300800 */
        /* <DEDUP_REMOVED lines=39> */
[----:B------:R-:W4:Y:S04]  /*19700*/  LDL.LU R70, [R1+0xfa8] ;  /* 0x000fa80001467983 */ /* 0x000f280000300800 */
[----:B------:R-:W4:Y:S04]  /*19710*/  LDL.LU R71, [R1+0xfa4] ;  /* 0x000fa40001477983 */ /* 0x000f280000300800 */
[----:B------:R-:W4:Y:S01]  /*19720*/  LDL.LU R72, [R1+0xfa0] ;  /* 0x000fa00001487983 */ /* 0x000f220000300800 */
[----:B------:R-:W-:-:S03]  /*19730*/  FADD R118, R119, R118 ;  /* 0x0000007677767221 */ /* 0x000fc60000000000 */
[----:B------:R-:W4:Y:S01]  /*19740*/  LDL.LU R73, [R1+0xf9c] ;  /* 0x000f9c0001497983 */ /* 0x000f220000300800 */
[----:B------:R-:W-:-:S01]  /*19750*/  FADD R16, R15, R16 ;  /* 0x000000100f107221 */ /* 0x000fc20000000000 */
[----:B------:R-:W-:Y:S01]  /*19760*/  FADD R116, R117, R116 ;  /* 0x0000007475747221 */ /* 0x000fe20000000000 */
        /* <DEDUP_REMOVED lines=26> */
[----:B------:R-:W-:-:S05]  /*19910*/  FADD R4, R3, R4 ;  /* 0x0000000403047221 */ /* 0x000fca0000000000 */
[----:B------:R-:W-:Y:S04]  /*19920*/  STL [R1+0x600], R4 ;  /* 0x0006000401007387 */ /* 0x000fe80000100800 */
[----:B------:R-:W-:Y:S04]  /*19930*/  STL [R1+0x604], R6 ;  /* 0x0006040601007387 */ /* 0x000fe80000100800 */
[----:B------:R-:W-:Y:S01]  /*19940*/  STL [R1+0x608], R8 ;  /* 0x0006080801007387 */ /* 0x000fe20000100800 */
[----:B------:R-:W-:-:S03]  /*19950*/  FADD R237, R2, R237 ;  /* 0x000000ed02ed7221 */ /* 0x000fc60000000000 */
[----:B------:R-:W-:Y:S04]  /*19960*/  STL [R1+0x60c], R10 ;  /* 0x00060c0a01007387 */ /* 0x000fe80000100800 */
[----:B------:R-:W-:Y:S04]  /*19970*/  STL [R1+0x610], R12 ;  /* 0x0006100c01007387 */ /* 0x000fe80000100800 */
[----:B------:R-:W-:Y:S01]  /*19980*/  STL [R1+0x614], R14 ;  /* 0x0006140e01007387 */ /* 0x000fe20000100800 */
[----:B------:R-:W-:-:S03]  /*19990*/  FADD R236, R0, R236 ;  /* 0x000000ec00ec7221 */ /* 0x000fc60000000000 */
[----:B------:R-:W-:Y:S04]  /*199a0*/  STL [R1+0x618], R16 ;  /* 0x0006181001007387 */ /* 0x000fe80000100800 */
[----:B------:R0:W-:Y:S04]  /*199b0*/  STL [R1+0x61c], R118 ;  /* 0x00061c7601007387 */ /* 0x0001e80000100800 */
        /* <DEDUP_REMOVED lines=19> */
[----:B------:R-:W4:Y:S04]  /*19af0*/  LDL R119, [R1+0x568] ;  /* 0x0005680001777983 */ /* 0x000f280000100800 */
[----:B------:R4:W-:Y:S04]  /*19b00*/  STL [R1+0x66c], R78 ;  /* 0x00066c4e01007387 */ /* 0x0009e80000100800 */
[----:B0-----:R-:W4:Y:S04]  /*19b10*/  LDL.LU R118, [R1+0x678] ;  /* 0x0006780001767983 */ /* 0x001f280000300800 */
[----:B------:R0:W-:Y:S04]  /*19b20*/  STL [R1+0x670], R76 ;  /* 0x0006704c01007387 */ /* 0x0001e80000100800 */
[----:B------:R-:W4:Y:S04]  /*19b30*/  LDL R117, [R1+0x56c] ;  /* 0x00056c0001757983 */ /* 0x000f280000100800 */
[----:B------:R0:W-:Y:S04]  /*19b40*/  STL [R1+0x674], R74 ;  /* 0x0006744a01007387 */ /* 0x0001e80000100800 */
[----:B-1----:R-:W4:Y:S04]  /*19b50*/  LDL.LU R116, [R1+0x67c] ;  /* 0x00067c0001747983 */ /* 0x002f280000300800 */
[----:B------:R-:W4:Y:S04]  /*19b60*/  LDL R115, [R1+0x570] ;  /* 0x0005700001737983 */ /* 0x000f280000100800 */
[----:B--2---:R-:W2:Y:S04]  /*19b70*/  LDL.LU R114, [R1+0x680] ;  /* 0x0006800001727983 */ /* 0x004ea80000300800 */
[----:B------:R-:W2:Y:S04]  /*19b80*/  LDL R113, [R1+0x574] ;  /* 0x0005740001717983 */ /* 0x000ea80000100800 */
[----:B---3--:R-:W3:Y:S04]  /*19b90*/  LDL.LU R112, [R1+0x684] ;  /* 0x0006840001707983 */ /* 0x008ee80000300800 */
[----:B------:R-:W3:Y:S04]  /*19ba0*/  LDL R111, [R1+0x578] ;  /* 0x00057800016f7983 */ /* 0x000ee80000100800 */
[----:B------:R-:W3:Y:S04]  /*19bb0*/  LDL.LU R110, [R1+0x688] ;  /* 0x00068800016e7983 */ /* 0x000ee80000300800 */
        /* <DEDUP_REMOVED lines=11> */
[----:B----4-:R-:W4:Y:S04]  /*19c70*/  LDL.LU R98, [R1+0x6a0] ;  /* 0x0006a00001627983 */ /* 0x010f280000300800 */
[----:B------:R-:W4:Y:S04]  /*19c80*/  LDL R97, [R1+0x594] ;  /* 0x0005940001617983 */ /* 0x000f280000100800 */
[----:B------:R-:W4:Y:S04]  /*19c90*/  LDL.LU R96, [R1+0x6a4] ;  /* 0x0006a40001607983 */ /* 0x000f280000300800 */
        /* <DEDUP_REMOVED lines=32> */
[----:B0-----:R-:W4:Y:S04]  /*19ea0*/  LDL R76, [R1+0x5d8] ;  /* 0x0005d800014c7983 */ /* 0x001f280000100800 */
[----:B------:R-:W4:Y:S04]  /*19eb0*/  LDL.LU R3, [R1+0x6e8] ;  /* 0x0006e80001037983 */ /* 0x000f280000300800 */
[----:B------:R-:W4:Y:S04]  /*19ec0*/  LDL R75, [R1+0x5dc] ;  /* 0x0005dc00014b7983 */ /* 0x000f280000100800 */
[----:B------:R-:W4:Y:S04]  /*19ed0*/  LDL.LU R2, [R1+0x6ec] ;  /* 0x0006ec0001027983 */ /* 0x000f280000300800 */
[----:B------:R-:W4:Y:S04]  /*19ee0*/  LDL R74, [R1+0x5e0] ;  /* 0x0005e000014a7983 */ /* 0x000f280000100800 */
[----:B------:R-:W4:Y:S01]  /*19ef0*/  LDL.LU R0, [R1+0x6f0] ;  /* 0x0006f00001007983 */ /* 0x000f220000300800 */
[----:B------:R-:W-:-:S05]  /*19f00*/  FADD R118, R119, R118 ;  /* 0x0000007677767221 */ /* 0x000fca0000000000 */
[----:B------:R0:W-:Y:S01]  /*19f10*/  STL [R1+0x678], R118 ;  /* 0x0006787601007387 */ /* 0x0001e20000100800 */
[----:B------:R-:W-:-:S05]  /*19f20*/  FADD R116, R117, R116 ;  /* 0x0000007475747221 */ /* 0x000fca0000000000 */
[----:B------:R1:W-:Y:S01]  /*19f30*/  STL [R1+0x67c], R116 ;  /* 0x00067c7401007387 */ /* 0x0003e20000100800 */
[----:B--2---:R-:W-:-:S05]  /*19f40*/  FADD R114, R115, R114 ;  /* 0x0000007273727221 */ /* 0x004fca0000000000 */
[----:B------:R2:W-:Y:S01]  /*19f50*/  STL [R1+0x680], R114 ;  /* 0x0006807201007387 */ /* 0x0005e20000100800 */
[----:B---3--:R-:W-:-:S05]  /*19f60*/  FADD R112, R113, R112 ;  /* 0x0000007071707221 */ /* 0x008fca0000000000 */
[----:B------:R3:W-:Y:S01]  /*19f70*/  STL [R1+0x684], R112 ;  /* 0x0006847001007387 */ /* 0x0007e20000100800 */
[----:B------:R-:W-:-:S05]  /*19f80*/  FADD R110, R111, R110 ;  /* 0x0000006e6f6e7221 */ /* 0x000fca0000000000 */
        /* <DEDUP_REMOVED lines=11> */
[----:B----4-:R-:W-:-:S05]  /*1a040*/  FADD R98, R99, R98 ;  /* 0x0000006263627221 */ /* 0x010fca0000000000 */
        /* <DEDUP_REMOVED lines=35> */
[----:B------:R-:W-:-:S03]  /*1a280*/  FADD R3, R76, R3 ;  /* 0x000000034c037221 */ /* 0x000fc60000000000 */
[----:B------:R-:W4:Y:S04]  /*1a290*/  LDL R119, [R1+0x5e4] ;  /* 0x0005e40001777983 */ /* 0x000f280000100800 */
[----:B------:R4:W-:Y:S01]  /*1a2a0*/  STL [R1+0x6e8], R3 ;  /* 0x0006e80301007387 */ /* 0x0009e20000100800 */
[----:B------:R-:W-:-:S03]  /*1a2b0*/  FADD R2, R75, R2 ;  /* 0x000000024b027221 */ /* 0x000fc60000000000 */
[----:B0-----:R-:W4:Y:S04]  /*1a2c0*/  LDL.LU R118, [R1+0x6f4] ;  /* 0x0006f40001767983 */ /* 0x001f280000300800 */
[----:B------:R0:W-:Y:S01]  /*1a2d0*/  STL [R1+0x6ec], R2 ;  /* 0x0006ec0201007387 */ /* 0x0001e20000100800 */
[----:B------:R-:W-:-:S03]  /*1a2e0*/  FADD R0, R74, R0 ;  /* 0x000000004a007221 */ /* 0x000fc60000000000 */
        /* <DEDUP_REMOVED lines=58> */
[----:B0-----:R-:W4:Y:S04]  /*1a690*/  LDL.LU R2, [R1+0x768] ;  /* 0x0007680001027983 */ /* 0x001f280000300800 */
[----:B------:R-:W4:Y:S04]  /*1a6a0*/  LDL R74, [R1+0x35c] ;  /* 0x00035c00014a7983 */ /* 0x000f280000100800 */
[----:B------:R-:W4:Y:S01]  /*1a6b0*/  LDL.LU R0, [R1+0x76c] ;  /* 0x00076c0001007983 */ /* 0x000f220000300800 */
[----:B------:R-:W-:-:S05]  /*1a6c0*/  FADD R118, R119, R118 ;  /* 0x0000007677767221 */ /* 0x000fca0000000000 */
[----:B------:R0:W-:Y:S01]  /*1a6d0*/  STL [R1+0x6f4], R118 ;  /* 0x0006f47601007387 */ /* 0x0001e20000100800 */
[----:B------:R-:W-:-:S01]  /*1a6e0*/  FADD R116, R117, R116 ;  /* 0x0000007475747221 */ /* 0x000fc20000000000 */
[----:B--2---:R-:W-:-:S04]  /*1a6f0*/  FADD R114, R115, R114 ;  /* 0x0000007273727221 */ /* 0x004fc80000000000 */
[----:B------:R1:W-:Y:S01]  /*1a700*/  STL [R1+0x6f8], R116 ;  /* 0x0006f87401007387 */ /* 0x0003e20000100800 */
[----:B---3--:R-:W-:-:S03]  /*1a710*/  FADD R112, R113, R112 ;  /* 0x0000007071707221 */ /* 0x008fc60000000000 */
[----:B------:R2:W-:Y:S01]  /*1a720*/  STL [R1+0x6fc], R114 ;  /* 0x0006fc7201007387 */ /* 0x0005e20000100800 */
[----:B------:R-:W-:-:S03]  /*1a730*/  FADD R110, R111, R110 ;  /* 0x0000006e6f6e7221 */ /* 0x000fc60000000000 */
        /* <DEDUP_REMOVED lines=11> */
[----:B----4-:R-:W-:-:S03]  /*1a7f0*/  FADD R98, R99, R98 ;  /* 0x0000006263627221 */ /* 0x010fc60000000000 */
        /* <DEDUP_REMOVED lines=34> */
[----:B------:R4:W-:Y:S04]  /*1aa20*/  STL [R1+0x75c], R5 ;  /* 0x00075c0501007387 */ /* 0x0009e80000100800 */
        /* <DEDUP_REMOVED lines=583> */
[----:B------:R-:W-:Y:S01]  /*1cea0*/  STL [R1+0x980], R102 ;  /* 0x0009806601007387 */ /* 0x000fe20000100800 */
        /* <DEDUP_REMOVED lines=37> */
[----:B------:R-:W-:-:S01]  /*1d100*/  FADD R3, R76, R3 ;  /* 0x000000034c037221 */ /* 0x000fc20000000000 */
[----:B------:R-:W-:Y:S01]  /*1d110*/  FADD R2, R75, R2 ;  /* 0x000000024b027221 */ /* 0x000fe20000000000 */
[----:B------:R-:W-:-:S02]  /*1d120*/  FADD R0, R74, R0 ;  /* 0x000000004a007221 */ /* 0x000fc40000000000 */
[----:B------:R-:W4:Y:S04]  /*1d130*/  LDL R74, [R1+0x2cc] ;  /* 0x0002cc00014a7983 */ /* 0x000f280000100800 */
[----:B------:R4:W-:Y:S04]  /*1d140*/  STL [R1+0x9d0], R3 ;  /* 0x0009d00301007387 */ /* 0x0009e80000100800 */
[----:B------:R-:W4:Y:S04]  /*1d150*/  LDL.LU R75, [R1+0x9dc] ;  /* 0x0009dc00014b7983 */ /* 0x000f280000300800 */
[----:B------:R4:W-:Y:S04]  /*1d160*/  STL [R1+0x9d4], R2 ;  /* 0x0009d40201007387 */ /* 0x0009e80000100800 */
[----:B------:R-:W4:Y:S04]  /*1d170*/  LDL R76, [R1+0x2d0] ;  /* 0x0002d000014c7983 */ /* 0x000f280000100800 */
[----:B------:R4:W-:Y:S04]  /*1d180*/  STL [R1+0x9d8], R0 ;  /* 0x0009d80001007387 */ /* 0x0009e80000100800 */
        /* <DEDUP_REMOVED lines=14> */
[----:B-1----:R-:W4:Y:S04]  /*1d270*/  LDL.LU R116, [R1+0x9fc] ;  /* 0x0009fc0001747983 */ /* 0x002f280000300800 */
[----:B------:R-:W4:Y:S04]  /*1d280*/  LDL R115, [R1+0x2f0] ;  /* 0x0002f00001737983 */ /* 0x000f280000100800 */
[----:B--2---:R-:W2:Y:S04]  /*1d290*/  LDL.LU R114, [R1+0xa00] ;  /* 0x000a000001727983 */ /* 0x004ea80000300800 */
[----:B------:R-:W2:Y:S04]  /*1d2a0*/  LDL R113, [R1+0x2f4] ;  /* 0x0002f40001717983 */ /* 0x000ea80000100800 */
[----:B---3--:R-:W3:Y:S04]  /*1d2b0*/  LDL.LU R112, [R1+0xa04] ;  /* 0x000a040001707983 */ /* 0x008ee80000300800 */
[----:B------:R-:W3:Y:S04]  /*1d2c0*/  LDL R111, [R1+0x2f8] ;  /* 0x0002f800016f7983 */ /* 0x000ee80000100800 */
[----:B----4-:R-:W4:Y:S04]  /*1d2d0*/  LDL.LU R110, [R1+0xa08] ;  /* 0x000a0800016e7983 */ /* 0x010f280000300800 */
[----:B------:R-:W4:Y:S04]  /*1d2e0*/  LDL R109, [R1+0x2fc] ;  /* 0x0002fc00016d7983 */ /* 0x000f280000100800 */
[----:B------:R-:W4:Y:S04]  /*1d2f0*/  LDL.LU R108, [R1+0xa0c] ;  /* 0x000a0c00016c7983 */ /* 0x000f280000300800 */
[----:B------:R-:W4:Y:S04]  /*1d300*/  LDL R107, [R1] ;  /* 0x00000000016b7983 */ /* 0x000f280000100800 */
        /* <DEDUP_REMOVED lines=34> */
[----:B------:R-:W4:Y:S01]  /*1d530*/  LDL.LU R0, [R1+0xa54] ;  /* 0x000a540001007983 */ /* 0x000f220000300800 */
[----:B------:R-:W-:-:S03]  /*1d540*/  FADD R75, R74, R75 ;  /* 0x0000004b4a4b7221 */ /* 0x000fc60000000000 */
[----:B------:R-:W4:Y:S04]  /*1d550*/  LDL.LU R74, [R1+0xf98] ;  /* 0x000f9800014a7983 */ /* 0x000f280000300800 */
[----:B------:R0:W-:Y:S01]  /*1d560*/  STL [R1+0x9dc], R75 ;  /* 0x0009dc4b01007387 */ /* 0x0001e20000100800 */
[----:B------:R-:W-:-:S03]  /*1d570*/  FADD R77, R76, R77 ;  /* 0x0000004d4c4d7221 */ /* 0x000fc60000000000 */
[----:B0-----:R-:W4:Y:S04]  /*1d580*/  LDL.LU R75, [R1+0xf94] ;  /* 0x000f9400014b7983 */ /* 0x001f280000300800 */
[----:B------:R-:W4:Y:S01]  /*1d590*/  LDL.LU R76, [R1+0xf90] ;  /* 0x000f9000014c7983 */ /* 0x000f220000300800 */
[----:B------:R-:W-:-:S03]  /*1d5a0*/  FADD R79, R78, R79 ;  /* 0x0000004f4e4f7221 */ /* 0x000fc60000000000 */
        /* <DEDUP_REMOVED lines=8> */
[----:B------:R-:W4:Y:S04]  /*1d630*/  LDL.LU R80, [R1+0xf80] ;  /* 0x000f800001507983 */ /* 0x000f280000300800 */
[----:B------:R0:W-:Y:S01]  /*1d640*/  STL [R1+0x9e8], R81 ;  /* 0x0009e85101007387 */ /* 0x0001e20000100800 */
[----:B------:R-:W-:-:S01]  /*1d650*/  FADD R87, R86, R87 ;  /* 0x0000005756577221 */ /* 0x000fc20000000000 */
[----:B------:R-:W-:-:S02]  /*1d660*/  FADD R118, R119, R118 ;  /* 0x0000007677767221 */ /* 0x000fc40000000000 */
[----:B0-----:R-:W4:Y:S04]  /*1d670*/  LDL.LU R81, [R1+0xf7c] ;  /* 0x000f7c0001517983 */ /* 0x001f280000300800 */
[----:B------:R-:W4:Y:S04]  /*1d680*/  LDL.LU R82, [R1+0xf78] ;  /* 0x000f780001527983 */ /* 0x000f280000300800 */
[----:B------:R0:W-:Y:S01]  /*1d690*/  STL [R1+0x9ec], R83 ;  /* 0x0009ec5301007387 */ /* 0x0001e20000100800 */
[----:B------:R-:W-:-:S01]  /*1d6a0*/  FADD R116, R117, R116 ;  /* 0x0000007475747221 */ /* 0x000fc20000000000 */
[----:B--2---:R-:W-:-:S02]  /*1d6b0*/  FADD R114, R115, R114 ;  /* 0x0000007273727221 */ /* 0x004fc40000000000 */
[----:B0-----:R-:W2:Y:S04]  /*1d6c0*/  LDL.LU R83, [R1+0xf74] ;  /* 0x000f740001537983 */ /* 0x001ea80000300800 */
[----:B------:R-:W2:Y:S01]  /*1d6d0*/  LDL.LU R84, [R1+0xf70] ;  /* 0x000f700001547983 */ /* 0x000ea20000300800 */
[----:B---3--:R-:W-:-:S03]  /*1d6e0*/  FADD R112, R113, R112 ;  /* 0x0000007071707221 */ /* 0x008fc60000000000 */
[----:B------:R0:W-:Y:S01]  /*1d6f0*/  STL [R1+0x9f0], R85 ;  /* 0x0009f05501007387 */ /* 0x0001e20000100800 */
[----:B----4-:R-:W-:-:S03]  /*1d700*/  FADD R110, R111, R110 ;  /* 0x0000006e6f6e7221 */ /* 0x010fc60000000000 */
[----:B0-----:R-:W3:Y:S01]  /*1d710*/  LDL.LU R85, [R1+0xf6c] ;  /* 0x000f6c0001557983 */ /* 0x001ee20000300800 */
[----:B------:R-:W-:-:S03]  /*1d720*/  FADD R108, R109, R108 ;  /* 0x0000006c6d6c7221 */ /* 0x000fc60000000000 */
[----:B------:R-:W4:Y:S01]  /*1d730*/  LDL.LU R86, [R1+0xf68] ;  /* 0x000f680001567983 */ /* 0x000f220000300800 */
[----:B------:R-:W-:-:S03]  /*1d740*/  FADD R106, R107, R106 ;  /* 0x0000006a6b6a7221 */ /* 0x000fc60000000000 */
[----:B------:R0:W-:Y:S01]  /*1d750*/  STL [R1+0x9f4], R87 ;  /* 0x0009f45701007387 */ /* 0x0001e20000100800 */
[----:B------:R-:W-:-:S03]  /*1d760*/  FADD R104, R105, R104 ;  /* 0x0000006869687221 */ /* 0x000fc60000000000 */
[----:B0-----:R-:W4:Y:S04]  /*1d770*/  LDL.LU R87, [R1+0xf64] ;  /* 0x000f640001577983 */ /* 0x001f280000300800 */
[----:B------:R-:W-:Y:S01]  /*1d780*/  STL [R1+0x9f8], R118 ;  /* 0x0009f87601007387 */ /* 0x000fe20000100800 */
[----:B------:R-:W-:-:S03]  /*1d790*/  FADD R16, R103, R16 ;  /* 0x0000001067107221 */ /* 0x000fc60000000000 */
[----:B------:R-:W-:Y:S04]  /*1d7a0*/  STL [R1+0x9fc], R116 ;  /* 0x0009fc7401007387 */ /* 0x000fe80000100800 */
[----:B------:R-:W-:Y:S01]  /*1d7b0*/  STL [R1+0xa00], R114 ;  /* 0x000a007201007387 */ /* 0x000fe20000100800 */
[----:B------:R-:W-:-:S03]  /*1d7c0*/  FADD R15, R102, R15 ;  /* 0x0000000f660f7221 */ /* 0x000fc60000000000 */
[----:B------:R-:W-:Y:S01]  /*1d7d0*/  STL [R1+0xa04], R112 ;  /* 0x000a047001007387 */ /* 0x000fe20000100800 */
[----:B------:R-:W-:-:S03]  /*1d7e0*/  FADD R14, R101, R14 ;  /* 0x0000000e650e7221 */ /* 0x000fc60000000000 */
[----:B------:R-:W-:Y:S04]  /*1d7f0*/  STL [R1+0xa08], R110 ;  /* 0x000a086e01007387 */ /* 0x000fe80000100800 */
        /* <DEDUP_REMOVED lines=29> */
[----:B------:R-:W2:Y:S04]  /*1d9d0*/  LDL R88, [R1+0x48] ;  /* 0x0000480001587983 */ /* 0x000ea80000100800 */
[----:B------:R1:W-:Y:S04]  /*1d9e0*/  STL [R1+0xa4c], R3 ;  /* 0x000a4c0301007387 */ /* 0x0003e80000100800 */
[----:B0-----:R-:W2:Y:S04]  /*1d9f0*/  LDL.LU R10, [R1+0xa58] ;  /* 0x000a5800010a7983 */ /* 0x001ea80000300800 */
[----:B------:R0:W-:Y:S04]  /*1da00*/  STL [R1+0xa50], R2 ;  /* 0x000a500201007387 */ /* 0x0001e80000100800 */
[----:B------:R-:W3:Y:S04]  /*1da10*/  LDL R89, [R1+0x4c] ;  /* 0x00004c0001597983 */ /* 0x000ee80000100800 */
[----:B------:R0:W-:Y:S04]  /*1da20*/  STL [R1+0xa54], R0 ;  /* 0x000a540001007387 */ /* 0x0001e80000100800 */
[----:B------:R-:W3:Y:S04]  /*1da30*/  LDL.LU R11, [R1+0xa5c] ;  /* 0x000a5c00010b7983 */ /* 0x000ee80000300800 */
        /* <DEDUP_REMOVED lines=25> */
[----:B-1----:R-:W4:Y:S04]  /*1dbd0*/  LDL.LU R9, [R1+0xa90] ;  /* 0x000a900001097983 */ /* 0x002f280000300800 */
[----:B------:R-:W4:Y:S04]  /*1dbe0*/  LDL R101, [R1+0x84] ;  /* 0x0000840001657983 */ /* 0x000f280000100800 */
[----:B------:R-:W4:Y:S04]  /*1dbf0*/  LDL.LU R8, [R1+0xa94] ;  /* 0x000a940001087983 */ /* 0x000f280000300800 */
[----:B------:R-:W4:Y:S04]  /*1dc00*/  LDL R99, [R1+0x88] ;  /* 0x0000880001637983 */ /* 0x000f280000100800 */
[----:B------:R-:W4:Y:S04]  /*1dc10*/  LDL.LU R7, [R1+0xa98] ;  /* 0x000a980001077983 */ /* 0x000f280000300800 */
[----:B------:R-:W4:Y:S04]  /*1dc20*/  LDL R109, [R1+0x8c] ;  /* 0x00008c00016d7983 */ /* 0x000f280000100800 */
[----:B------:R-:W4:Y:S04]  /*1dc30*/  LDL R108, [R1+0x90] ;  /* 0x00009000016c7983 */ /* 0x000f280000100800 */
        /* <DEDUP_REMOVED lines=12> */
[----:B--2---:R-:W-:-:S03]  /*1dd00*/  FADD R10, R88, R10 ;  /* 0x0000000a580a7221 */ /* 0x004fc60000000000 */
[----:B------:R-:W2:Y:S04]  /*1dd10*/  LDL.LU R88, [R1+0xf60] ;  /* 0x000f600001587983 */ /* 0x000ea80000300800 */
[----:B------:R0:W-:Y:S01]  /*1dd20*/  STL [R1+0xa58], R10 ;  /* 0x000a580a01007387 */ /* 0x0001e20000100800 */
[----:B---3--:R-:W-:-:S03]  /*1dd30*/  FADD R11, R89, R11 ;  /* 0x0000000b590b7221 */ /* 0x008fc60000000000 */
[----:B0-----:R-:W3:Y:S04]  /*1dd40*/  LDL.LU R10, [R1+0xaa0] ;  /* 0x000aa000010a7983 */ /* 0x001ee80000300800 */
[----:B------:R-:W2:Y:S04]  /*1dd50*/  LDL.LU R89, [R1+0xf5c] ;  /* 0x000f5c0001597983 */ /* 0x000ea80000300800 */
[----:B------:R0:W-:Y:S01]  /*1dd60*/  STL [R1+0xa5c], R11 ;  /* 0x000a5c0b01007387 */ /* 0x0001e20000100800 */
[----:B----4-:R-:W-:-:S03]  /*1dd70*/  FADD R91, R90, R91 ;  /* 0x0000005b5a5b7221 */ /* 0x010fc60000000000 */
[----:B0-----:R-:W4:Y:S01]  /*1dd80*/  LDL.LU R11, [R1+0xa9c] ;  /* 0x000a9c00010b7983 */ /* 0x001f220000300800 */
[----:B------:R-:W-:-:S03]  /*1dd90*/  FADD R93, R92, R93 ;  /* 0x0000005d5c5d7221 */ /* 0x000fc60000000000 */
[----:B------:R-:W2:Y:S01]  /*1dda0*/  LDL.LU R90, [R1+0xf58] ;  /* 0x000f5800015a7983 */ /* 0x000ea20000300800 */
[----:B------:R-:W-:-:S03]  /*1ddb0*/  FADD R95, R94, R95 ;  /* 0x0000005f5e5f7221 */ /* 0x000fc60000000000 */
[----:B------:R0:W-:Y:S01]  /*1ddc0*/  STL [R1+0xa60], R91 ;  /* 0x000a605b01007387 */ /* 0x0001e20000100800 */
[----:B------:R-:W-:-:S03]  /*1ddd0*/  FADD R97, R96, R97 ;  /* 0x0000006160617221 */ /* 0x000fc60000000000 */
[----:B0-----:R-:W2:Y:S04]  /*1dde0*/  LDL.LU R91, [R1+0xf54] ;  /* 0x000f5400015b7983 */ /* 0x001ea80000300800 */
[----:B------:R-:W2:Y:S04]  /*1ddf0*/  LDL.LU R92, [R1+0xf50] ;  /* 0x000f5000015c7983 */ /* 0x000ea80000300800 */
[----:B------:R0:W-:Y:S01]  /*1de00*/  STL [R1+0xa64], R93 ;  /* 0x000a645d01007387 */ /* 0x0001e20000100800 */
[----:B------:R-:W-:-:S01]  /*1de10*/  FADD R119, R98, R119 ;  /* 0x0000007762777221 */ /* 0x000fc20000000000 */
[----:B------:R-:W-:-:S02]  /*1de20*/  FADD R117, R118, R117 ;  /* 0x0000007576757221 */ /* 0x000fc40000000000 */
[----:B0-----:R-:W2:Y:S04]  /*1de30*/  LDL.LU R93, [R1+0xf4c] ;  /* 0x000f4c00015d7983 */ /* 0x001ea80000300800 */
[----:B------:R-:W2:Y:S01]  /*1de40*/  LDL.LU R94, [R1+0xf48] ;  /* 0x000f4800015e7983 */ /* 0x000ea20000300800 */
[----:B------:R-:W-:-:S03]  /*1de50*/  FADD R115, R116, R115 ;  /* 0x0000007374737221 */ /* 0x000fc60000000000 */
[----:B------:R0:W-:Y:S01]  /*1de60*/  STL [R1+0xa68], R95 ;  /* 0x000a685f01007387 */ /* 0x0001e20000100800 */
[----:B------:R-:W-:-:S03]  /*1de70*/  FADD R16, R114, R16 ;  /* 0x0000001072107221 */ /* 0x000fc60000000000 */
[----:B0-----:R-:W2:Y:S01]  /*1de80*/  LDL.LU R95, [R1+0xf44] ;  /* 0x000f4400015f7983 */ /* 0x001ea20000300800 */
[----:B------:R-:W-:-:S03]  /*1de90*/  FADD R15, R113, R15 ;  /* 0x0000000f710f7221 */ /* 0x000fc60000000000 */
[----:B------:R-:W2:Y:S04]  /*1dea0*/  LDL.LU R96, [R1+0xf40] ;  /* 0x000f400001607983 */ /* 0x000ea80000300800 */
[----:B------:R0:W-:Y:S01]  /*1deb0*/  STL [R1+0xa6c], R97 ;  /* 0x000a6c6101007387 */ /* 0x0001e20000100800 */
[----:B------:R-:W-:-:S03]  /*1dec0*/  FADD R14, R112, R14 ;  /* 0x0000000e700e7221 */ /* 0x000fc60000000000 */
[----:B0-----:R-:W2:Y:S01]  /*1ded0*/  LDL.LU R97, [R1+0xf3c] ;  /* 0x000f3c0001617983 */ /* 0x001ea20000300800 */
[----:B------:R-:W-:-:S03]  /*1dee0*/  FADD R13, R111, R13 ;  /* 0x0000000d6f0d7221 */ /* 0x000fc60000000000 */
[----:B------:R-:W2:Y:S04]  /*1def0*/  LDL.LU R98, [R1+0xf38] ;  /* 0x000f380001627983 */ /* 0x000ea80000300800 */
[----:B------:R-:W-:Y:S01]  /*1df00*/  STL [R1+0xa70], R119 ;  /* 0x000a707701007387 */ /* 0x000fe20000100800 */
[----:B------:R-:W-:-:S03]  /*1df10*/  FADD R12, R110, R12 ;  /* 0x0000000c6e0c7221 */ /* 0x000fc60000000000 */
[----:B------:R-:W-:Y:S01]  /*1df20*/  STL [R1+0xa74], R117 ;  /* 0x000a747501007387 */ /* 0x000fe20000100800 */
[----:B------:R-:W-:-:S03]  /*1df30*/  FADD R9, R103, R9 ;  /* 0x0000000967097221 */ /* 0x000fc60000000000 */
[----:B------:R-:W-:Y:S04]  /*1df40*/  STL [R1+0xa78], R115 ;  /* 0x000a787301007387 */ /* 0x000fe80000100800 */
[----:B------:R-:W-:Y:S04]  /*1df50*/  STL [R1+0xa7c], R16 ;  /* 0x000a7c1001007387 */ /* 0x000fe80000100800 */
[----:B------:R-:W-:Y:S04]  /*1df60*/  STL [R1+0xa80], R15 ;  /* 0x000a800f01007387 */ /* 0x000fe80000100800 */
[----:B------:R-:W-:Y:S04]  /*1df70*/  STL [R1+0xa84], R14 ;  /* 0x000a840e01007387 */ /* 0x000fe80000100800 */
[----:B------:R-:W2:Y:S04]  /*1df80*/  LDL R103, [R1+0xac] ;  /* 0x0000ac0001677983 */ /* 0x000ea80000100800 */
[----:B------:R-:W-:Y:S04]  /*1df90*/  STL [R1+0xa88], R13 ;  /* 0x000a880d01007387 */ /* 0x000fe80000100800 */
[----:B------:R0:W-:Y:S04]  /*1dfa0*/  STL [R1+0xa90], R9 ;  /* 0x000a900901007387 */ /* 0x0001e80000100800 */
[----:B------:R-:W-:Y:S04]  /*1dfb0*/  STL [R1+0xa8c], R12 ;  /* 0x000a8c0c01007387 */ /* 0x000fe80000100800 */
[----:B0-----:R-:W2:Y:S01]  /*1dfc0*/  LDL.LU R9, [R1+0xabc] ;  /* 0x000abc0001097983 */ /* 0x001ea20000300800 */
[----:B------:R-:W-:-:S01]  /*1dfd0*/  FADD R8, R101, R8 ;  /* 0x0000000865087221 */ /* 0x000fc20000000000 */
[----:B------:R-:W-:-:S02]  /*1dfe0*/  FADD R7, R99, R7 ;  /* 0x0000000763077221 */ /* 0x000fc40000000000 */
[----:B------:R-:W2:Y:S01]  /*1dff0*/  LDL R101, [R1+0xb0] ;  /* 0x0000b00001657983 */ /* 0x000ea20000100800 */
[----:B------:R-:W-:-:S03]  /*1e000*/  FADD R6, R107, R6 ;  /* 0x000000066b067221 */ /* 0x000fc60000000000 */
[----:B------:R0:W-:Y:S01]  /*1e010*/  STL [R1+0xa94], R8 ;  /* 0x000a940801007387 */ /* 0x0001e20000100800 */
[----:B------:R-:W-:-:S01]  /*1e020*/  FADD R5, R106, R5 ;  /* 0x000000056a057221 */ /* 0x000fc20000000000 */
[----:B------:R-:W-:Y:S02]  /*1e030*/  FADD R4, R105, R4 ;  /* 0x0000000469047221 */ /* 0x000fe40000000000 */
[----:B0-----:R-:W2:Y:S04]  /*1e040*/  LDL.LU R8, [R1+0xac0] ;  /* 0x000ac00001087983 */ /* 0x001ea80000300800 */
[----:B------:R-:W2:Y:S01]  /*1e050*/  LDL R99, [R1+0xb4] ;  /* 0x0000b40001637983 */ /* 0x000ea20000100800 */
[----:B------:R-:W-:-:S03]  /*1e060*/  FADD R3, R104, R3 ;  /* 0x0000000368037221 */ /* 0x000fc60000000000 */
[----:B------:R0:W-:Y:S01]  /*1e070*/  STL [R1+0xa98], R7 ;  /* 0x000a980701007387 */ /* 0x0001e20000100800 */
[----:B------:R-:W-:-:S03]  /*1e080*/  FADD R2, R102, R2 ;  /* 0x0000000266027221 */ /* 0x000fc60000000000 */
[----:B0-----:R-:W2:Y:S01]  /*1e090*/  LDL.LU R7, [R1+0xac4] ;  /* 0x000ac40001077983 */ /* 0x001ea20000300800 */
[----:B------:R-:W-:-:S01]  /*1e0a0*/  FADD R0, R100, R0 ;  /* 0x0000000064007221 */ /* 0x000fc20000000000 */
[----:B---3--:R-:W-:Y:S01]  /*1e0b0*/  FADD R10, R108, R10 ;  /* 0x0000000a6c0a7221 */ /* 0x008fe20000000000 */
[----:B----4-:R-:W-:-:S05]  /*1e0c0*/  FADD R11, R109, R11 ;  /* 0x0000000b6d0b7221 */ /* 0x010fca0000000000 */
[----:B------:R-:W-:Y:S04]  /*1e0d0*/  STL [R1+0xa9c], R11 ;  /* 0x000a9c0b01007387 */ /* 0x000fe80000100800 */
[----:B------:R-:W-:Y:S04]  /*1e0e0*/  STL [R1+0xaa0], R10 ;  /* 0x000aa00a01007387 */ /* 0x000fe80000100800 */
[----:B------:R0:W-:Y:S04]  /*1e0f0*/  STL [R1+0xaa4], R6 ;  /* 0x000aa40601007387 */ /* 0x0001e80000100800 */
[----:B------:R1:W-:Y:S04]  /*1e100*/  STL [R1+0xaa8], R5 ;  /* 0x000aa80501007387 */ /* 0x0003e80000100800 */
[----:B------:R3:W-:Y:S04]  /*1e110*/  STL [R1+0xaac], R4 ;  /* 0x000aac0401007387 */ /* 0x0007e80000100800 */
[----:B------:R-:W4:Y:S04]  /*1e120*/  LDL R117, [R1+0xb8] ;  /* 0x0000b80001757983 */ /* 0x000f280000100800 */
[----:B------:R3:W-:Y:S04]  /*1e130*/  STL [R1+0xab0], R3 ;  /* 0x000ab00301007387 */ /* 0x0007e80000100800 */
[----:B------:R-:W4:Y:S04]  /*1e140*/  LDL R116, [R1+0xbc] ;  /* 0x0000bc0001747983 */ /* 0x000f280000100800 */
[----:B------:R3:W-:Y:S04]  /*1e150*/  STL [R1+0xab4], R2 ;  /* 0x000ab40201007387 */ /* 0x0007e80000100800 */
[----:B------:R-:W4:Y:S04]  /*1e160*/  LDL R115, [R1+0xc0] ;  /* 0x0000c00001737983 */ /* 0x000f280000100800 */
[----:B------:R3:W-:Y:S04]  /*1e170*/  STL [R1+0xab8], R0 ;  /* 0x000ab80001007387 */ /* 0x0007e80000100800 */
[----:B------:R-:W4:Y:S04]  /*1e180*/  LDL R114, [R1+0xc4] ;  /* 0x0000c40001727983 */ /* 0x000f280000100800 */
[----:B------:R-:W4:Y:S04]  /*1e190*/  LDL R110, [R1+0xc8] ;  /* 0x0000c800016e7983 */ /* 0x000f280000100800 */
[----:B0-----:R-:W4:Y:S04]  /*1e1a0*/  LDL.LU R6, [R1+0xad8] ;  /* 0x000ad80001067983 */ /* 0x001f280000300800 */
[----:B------:R-:W4:Y:S04]  /*1e1b0*/  LDL R108, [R1+0xcc] ;  /* 0x0000cc00016c7983 */ /* 0x000f280000100800 */
[----:B-1----:R-:W4:Y:S04]  /*1e1c0*/  LDL.LU R5, [R1+0xadc] ;  /* 0x000adc0001057983 */ /* 0x002f280000300800 */
[----:B------:R-:W4:Y:S04]  /*1e1d0*/  LDL R106, [R1+0xd0] ;  /* 0x0000d000016a7983 */ /* 0x000f280000100800 */
[----:B---3--:R-:W3:Y:S04]  /*1e1e0*/  LDL.LU R4, [R1+0xae0] ;  /* 0x000ae00001047983 */ /* 0x008ee80000300800 */
[----:B------:R-:W3:Y:S04]  /*1e1f0*/  LDL R104, [R1+0xd4] ;  /* 0x0000d40001687983 */ /* 0x000ee80000100800 */
[----:B------:R-:W3:Y:S04]  /*1e200*/  LDL.LU R3, [R1+0xae4] ;  /* 0x000ae40001037983 */ /* 0x000ee80000300800 */
[----:B------:R-:W3:Y:S04]  /*1e210*/  LDL R102, [R1+0xd8] ;  /* 0x0000d80001667983 */ /* 0x000ee80000100800 */
[----:B------:R-:W3:Y:S04]  /*1e220*/  LDL.LU R2, [R1+0xae8] ;  /* 0x000ae80001027983 */ /* 0x000ee80000300800 */
[----:B------:R-:W3:Y:S04]  /*1e230*/  LDL R100, [R1+0xdc] ;  /* 0x0000dc0001647983 */ /* 0x000ee80000100800 */
[----:B------:R-:W3:Y:S04]  /*1e240*/  LDL.LU R0, [R1+0xaec] ;  /* 0x000aec0001007983 */ /* 0x000ee80000300800 */
[----:B------:R-:W3:Y:S04]  /*1e250*/  LDL.LU R13, [R1+0xac8] ;  /* 0x000ac800010d7983 */ /* 0x000ee80000300800 */
[----:B------:R-:W3:Y:S04]  /*1e260*/  LDL.LU R14, [R1+0xacc] ;  /* 0x000acc00010e7983 */ /* 0x000ee80000300800 */
[----:B------:R-:W3:Y:S01]  /*1e270*/  LDL.LU R15, [R1+0xad0] ;  /* 0x000ad000010f7983 */ /* 0x000ee20000300800 */
[----:B--2---:R-:W-:-:S05]  /*1e280*/  FADD R9, R103, R9 ;  /* 0x0000000967097221 */ /* 0x004fca0000000000 */
[----:B------:R0:W-:Y:S04]  /*1e290*/  STL [R1+0xabc], R9 ;  /* 0x000abc0901007387 */ /* 0x0001e80000100800 */
[----:B------:R-:W2:Y:S04]  /*1e2a0*/  LDL.LU R16, [R1+0xad4] ;  /* 0x000ad40001107983 */ /* 0x000ea80000300800 */
[----:B------:R-:W2:Y:S04]  /*1e2b0*/  LDL R113, [R1+0xe0] ;  /* 0x0000e00001717983 */ /* 0x000ea80000100800 */
[----:B------:R-:W2:Y:S01]  /*1e2c0*/  LDL R112, [R1+0xe4] ;  /* 0x0000e40001707983 */ /* 0x000ea20000100800 */
[----:B------:R-:W-:-:S05]  /*1e2d0*/  FADD R8, R101, R8 ;  /* 0x0000000865087221 */ /* 0x000fca0000000000 */
[----:B------:R1:W-:Y:S04]  /*1e2e0*/  STL [R1+0xac0], R8 ;  /* 0x000ac00801007387 */ /* 0x0003e80000100800 */
[----:B------:R-:W2:Y:S01]  /*1e2f0*/  LDL R111, [R1+0xe8] ;  /* 0x0000e800016f7983 */ /* 0x000ea20000100800 */
[----:B------:R-:W-:-:S05]  /*1e300*/  FADD R7, R99, R7 ;  /* 0x0000000763077221 */ /* 0x000fca0000000000 */
[----:B------:R1:W-:Y:S04]  /*1e310*/  STL [R1+0xac4], R7 ;  /* 0x000ac40701007387 */ /* 0x0003e80000100800 */
[----:B------:R-:W2:Y:S04]  /*1e320*/  LDL R109, [R1+0xec] ;  /* 0x0000ec00016d7983 */ /* 0x000ea80000100800 */
[----:B------:R-:W2:Y:S04]  /*1e330*/  LDL.LU R12, [R1+0xafc] ;  /* 0x000afc00010c7983 */ /* 0x000ea80000300800 */
[----:B------:R-:W2:Y:S04]  /*1e340*/  LDL R107, [R1+0xf0] ;  /* 0x0000f000016b7983 */ /* 0x000ea80000100800 */
[----:B------:R-:W2:Y:S04]  /*1e350*/  LDL.LU R11, [R1+0xb00] ;  /* 0x000b0000010b7983 */ /* 0x000ea80000300800 */
[----:B------:R-:W2:Y:S04]  /*1e360*/  LDL R105, [R1+0xf4] ;  /* 0x0000f40001697983 */ /* 0x000ea80000100800 */
[----:B------:R-:W2:Y:S04]  /*1e370*/  LDL.LU R10, [R1+0xb04] ;  /* 0x000b0400010a7983 */ /* 0x000ea80000300800 */
[----:B------:R-:W2:Y:S04]  /*1e380*/  LDL R103, [R1+0xf8] ;  /* 0x0000f80001677983 */ /* 0x000ea80000100800 */
[----:B0-----:R-:W2:Y:S04]  /*1e390*/  LDL.LU R9, [R1+0xb08] ;  /* 0x000b080001097983 */ /* 0x001ea80000300800 */
[----:B------:R-:W2:Y:S04]  /*1e3a0*/  LDL R101, [R1+0xfc] ;  /* 0x0000fc0001657983 */ /* 0x000ea80000100800 */
[----:B-1----:R-:W2:Y:S04]  /*1e3b0*/  LDL.LU R8, [R1+0xb0c] ;  /* 0x000b0c0001087983 */ /* 0x002ea80000300800 */
[----:B------:R-:W2:Y:S04]  /*1e3c0*/  LDL R99, [R1+0x100] ;  /* 0x0001000001637983 */ /* 0x000ea80000100800 */
[----:B------:R-:W2:Y:S01]  /*1e3d0*/  LDL.LU R7, [R1+0xb10] ;  /* 0x000b100001077983 */ /* 0x000ea20000300800 */
[----:B----4-:R-:W-:-:S01]  /*1e3e0*/  FADD R6, R110, R6 ;  /* 0x000000066e067221 */ /* 0x010fc20000000000 */
[----:B------:R-:W-:Y:S01]  /*1e3f0*/  FADD R5, R108, R5 ;  /* 0x000000056c057221 */ /* 0x000fe20000000000 */
[----:B---3--:R-:W-:-:S01]  /*1e400*/  FADD R4, R106, R4 ;  /* 0x000000046a047221 */ /* 0x008fc20000000000 */
[----:B------:R-:W-:Y:S01]  /*1e410*/  FADD R3, R104, R3 ;  /* 0x0000000368037221 */ /* 0x000fe20000000000 */
[----:B------:R-:W-:-:S01]  /*1e420*/  FADD R13, R117, R13 ;  /* 0x0000000d750d7221 */ /* 0x000fc20000000000 */
[----:B------:R-:W-:-:S04]  /*1e430*/  FADD R14, R116, R14 ;  /* 0x0000000e740e7221 */ /* 0x000fc80000000000 */
[----:B------:R0:W-:Y:S01]  /*1e440*/  STL [R1+0xac8], R13 ;  /* 0x000ac80d01007387 */ /* 0x0001e20000100800 */
[----:B------:R-:W-:-:S03]  /*1e450*/  FADD R15, R115, R15 ;  /* 0x0000000f730f7221 */ /* 0x000fc60000000000 */
[----:B0-----:R-:W3:Y:S04]  /*1e460*/  LDL.LU R13, [R1+0xaf8] ;  /* 0x000af800010d7983 */ /* 0x001ee80000300800 */
[----:B------:R0:W-:Y:S01]  /*1e470*/  STL [R1+0xacc], R14 ;  /* 0x000acc0e01007387 */ /* 0x0001e20000100800 */
[----:B------:R-:W-:-:S01]  /*1e480*/  FADD R2, R102, R2 ;  /* 0x0000000266027221 */ /* 0x000fc20000000000 */
[----:B------:R-:W-:Y:S02]  /*1e490*/  FADD R0, R100, R0 ;  /* 0x0000000064007221 */ /* 0x000fe40000000000 */
[----:B0-----:R-:W4:Y:S01]  /*1e4a0*/  LDL.LU R14, [R1+0xaf4] ;  /* 0x000af400010e7983 */ /* 0x001f220000300800 */
[----:B--2---:R-:W-:-:S03]  /*1e4b0*/  FADD R16, R114, R16 ;  /* 0x0000001072107221 */ /* 0x004fc60000000000 */
[----:B------:R0:W-:Y:S04]  /*1e4c0*/  STL [R1+0xad0], R15 ;  /* 0x000ad00f01007387 */ /* 0x0001e80000100800 */
[----:B0-----:R-:W2:Y:S04]  /*1e4d0*/  LDL.LU R15, [R1+0xaf0] ;  /* 0x000af000010f7983 */ /* 0x001ea80000300800 */
[----:B------:R-:W-:Y:S04]  /*1e4e0*/  STL [R1+0xad4], R16 ;  /* 0x000ad41001007387 */ /* 0x000fe80000100800 */
[----:B------:R0:W-:Y:S04]  /*1e4f0*/  STL [R1+0xad8], R6 ;  /* 0x000ad80601007387 */ /* 0x0001e80000100800 */
[----:B------:R1:W-:Y:S04]  /*1e500*/  STL [R1+0xadc], R5 ;  /* 0x000adc0501007387 */ /* 0x0003e80000100800 */
[----:B------:R-:W-:Y:S04]  /*1e510*/  STL [R1+0xae0], R4 ;  /* 0x000ae00401007387 */ /* 0x000fe80000100800 */
[----:B------:R-:W2:Y:S04]  /*1e520*/  LDL R110, [R1+0x104] ;  /* 0x00010400016e7983 */ /* 0x000ea80000100800 */
[----:B------:R-:W-:Y:S04]  /*1e530*/  STL [R1+0xae4], R3 ;  /* 0x000ae40301007387 */ /* 0x000fe80000100800 */
[----:B0-----:R-:W2:Y:S04]  /*1e540*/  LDL.LU R6, [R1+0xb14] ;  /* 0x000b140001067983 */ /* 0x001ea80000300800 */
[----:B------:R-:W-:Y:S04]  /*1e550*/  STL [R1+0xae8], R2 ;  /* 0x000ae80201007387 */ /* 0x000fe80000100800 */
[----:B------:R-:W2:Y:S04]  /*1e560*/  LDL R108, [R1+0x108] ;  /* 0x00010800016c7983 */ /* 0x000ea80000100800 */
[----:B------:R0:W-:Y:S04]  /*1e570*/  STL [R1+0xaec], R0 ;  /* 0x000aec0001007387 */ /* 0x0001e80000100800 */
[----:B-1----:R-:W2:Y:S04]  /*1e580*/  LDL.LU R5, [R1+0xb18] ;  /* 0x000b180001057983 */ /* 0x002ea80000300800 */
[----:B------:R-:W2:Y:S04]  /*1e590*/  LDL R106, [R1+0x10c] ;  /* 0x00010c00016a7983 */ /* 0x000ea80000100800 */
[----:B0-----:R-:W2:Y:S04]  /*1e5a0*/  LDL.LU R0, [R1+0xb1c] ;  /* 0x000b1c0001007983 */ /* 0x001ea80000300800 */
[----:B------:R-:W2:Y:S04]  /*1e5b0*/  LDL R104, [R1+0x110] ;  /* 0x0001100001687983 */ /* 0x000ea80000100800 */
[----:B------:R-:W2:Y:S04]  /*1e5c0*/  LDL.LU R2, [R1+0xb20] ;  /* 0x000b200001027983 */ /* 0x000ea80000300800 */
[----:B------:R-:W2:Y:S04]  /*1e5d0*/  LDL R102, [R1+0x114] ;  /* 0x0001140001667983 */ /* 0x000ea80000100800 */
[----:B------:R-:W2:Y:S04]  /*1e5e0*/  LDL.LU R3, [R1+0xb24] ;  /* 0x000b240001037983 */ /* 0x000ea80000300800 */
[----:B------:R-:W2:Y:S04]  /*1e5f0*/  LDL R100, [R1+0x118] ;  /* 0x0001180001647983 */ /* 0x000ea80000100800 */
[----:B------:R-:W2:Y:S01]  /*1e600*/  LDL.LU R4, [R1+0xb28] ;  /* 0x000b280001047983 */ /* 0x000ea20000300800 */
[----:B------:R-:W-:-:S01]  /*1e610*/  FADD R12, R109, R12 ;  /* 0x0000000c6d0c7221 */ /* 0x000fc20000000000 */
[----:B------:R-:W-:Y:S01]  /*1e620*/  FADD R11, R107, R11 ;  /* 0x0000000b6b0b7221 */ /* 0x000fe20000000000 */
[----:B------:R-:W-:-:S01]  /*1e630*/  FADD R10, R105, R10 ;  /* 0x0000000a690a7221 */ /* 0x000fc20000000000 */
[----:B------:R-:W-:Y:S01]  /*1e640*/  FADD R9, R103, R9 ;  /* 0x0000000967097221 */ /* 0x000fe20000000000 */
[----:B------:R-:W-:-:S01]  /*1e650*/  FADD R8, R101, R8 ;  /* 0x0000000865087221 */ /* 0x000fc20000000000 */
[----:B------:R-:W-:Y:S01]  /*1e660*/  FADD R7, R99, R7 ;  /* 0x0000000763077221 */ /* 0x000fe20000000000 */
[----:B---3--:R-:W-:-:S01]  /*1e670*/  FADD R13, R111, R13 ;  /* 0x0000000d6f0d7221 */ /* 0x008fc20000000000 */
[----:B----4-:R-:W-:Y:S01]  /*1e680*/  FADD R14, R112, R14 ;  /* 0x0000000e700e7221 */ /* 0x010fe20000000000 */
[----:B--2---:R-:W-:-:S05]  /*1e690*/  FADD R15, R113, R15 ;  /* 0x0000000f710f7221 */ /* 0x004fca0000000000 */
[----:B------:R-:W-:Y:S04]  /*1e6a0*/  STL [R1+0xaf0], R15 ;  /* 0x000af00f01007387 */ /* 0x000fe80000100800 */
[----:B------:R-:W-:Y:S04]  /*1e6b0*/  STL [R1+0xaf4], R14 ;  /* 0x000af40e01007387 */ /* 0x000fe80000100800 */
[----:B------:R-:W-:Y:S04]  /*1e6c0*/  STL [R1+0xaf8], R13 ;  /* 0x000af80d01007387 */ /* 0x000fe80000100800 */
[----:B------:R-:W-:Y:S04]  /*1e6d0*/  STL [R1+0xafc], R12 ;  /* 0x000afc0c01007387 */ /* 0x000fe80000100800 */
[----:B------:R-:W-:Y:S04]  /*1e6e0*/  STL [R1+0xb00], R11 ;  /* 0x000b000b01007387 */ /* 0x000fe80000100800 */
[----:B------:R0:W-:Y:S04]  /*1e6f0*/  STL [R1+0xb04], R10 ;  /* 0x000b040a01007387 */ /* 0x0001e80000100800 */
[----:B------:R-:W2:Y:S01]  /*1e700*/  LDL R99, [R1+0x11c] ;  /* 0x00011c0001637983 */ /* 0x000ea20000100800 */
[----:B------:R-:W-:-:S03]  /*1e710*/  FADD R6, R110, R6 ;  /* 0x000000066e067221 */ /* 0x000fc60000000000 */
[----:B------:R-:W-:Y:S04]  /*1e720*/  STL [R1+0xb08], R9 ;  /* 0x000b080901007387 */ /* 0x000fe80000100800 */
[----:B------:R-:W3:Y:S04]  /*1e730*/  LDL R101, [R1+0x120] ;  /* 0x0001200001657983 */ /* 0x000ee80000100800 */
[----:B------:R-:W-:Y:S01]  /*1e740*/  STL [R1+0xb0c], R8 ;  /* 0x000b0c0801007387 */ /* 0x000fe20000100800 */
[----:B------:R-:W-:-:S03]  /*1e750*/  FADD R5, R108, R5 ;  /* 0x000000056c057221 */ /* 0x000fc60000000000 */
[----:B------:R-:W4:Y:S04]  /*1e760*/  LDL R103, [R1+0x124] ;  /* 0x0001240001677983 */ /* 0x000f280000100800 */
[----:B------:R-:W-:Y:S01]  /*1e770*/  STL [R1+0xb10], R7 ;  /* 0x000b100701007387 */ /* 0x000fe20000100800 */
[----:B------:R-:W-:-:S03]  /*1e780*/  FADD R0, R106, R0 ;  /* 0x000000006a007221 */ /* 0x000fc60000000000 */
[----:B------:R-:W4:Y:S04]  /*1e790*/  LDL R105, [R1+0x128] ;  /* 0x0001280001697983 */ /* 0x000f280000100800 */
[----:B------:R-:W4:Y:S01]  /*1e7a0*/  LDL R107, [R1+0x12c] ;  /* 0x00012c00016b7983 */ /* 0x000f220000100800 */
[----:B------:R-:W-:-:S03]  /*1e7b0*/  FADD R2, R104, R2 ;  /* 0x0000000268027221 */ /* 0x000fc60000000000 */
[----:B0-----:R-:W4:Y:S04]  /*1e7c0*/  LDL R10, [R1+0x130] ;  /* 0x00013000010a7983 */ /* 0x001f280000100800 */
[----:B------:R-:W4:Y:S04]  /*1e7d0*/  LDL R11, [R1+0x134] ;  /* 0x00013400010b7983 */ /* 0x000f280000100800 */
[----:B------:R-:W4:Y:S01]  /*1e7e0*/  LDL R119, [R1+0x138] ;  /* 0x0001380001777983 */ /* 0x000f220000100800 */
[----:B------:R-:W-:-:S03]  /*1e7f0*/  FADD R3, R102, R3 ;  /* 0x0000000366037221 */ /* 0x000fc60000000000 */
[----:B------:R-:W4:Y:S04]  /*1e800*/  LDL R117, [R1+0x13c] ;  /* 0x00013c0001757983 */ /* 0x000f280000100800 */
[----:B------:R-:W4:Y:S04]  /*1e810*/  LDL R115, [R1+0x140] ;  /* 0x0001400001737983 */ /* 0x000f280000100800 */
[----:B------:R-:W4:Y:S04]  /*1e820*/  LDL R113, [R1+0x144] ;  /* 0x0001440001717983 */ /* 0x000f280000100800 */
[----:B------:R-:W4:Y:S04]  /*1e830*/  LDL R111, [R1+0x148] ;  /* 0x00014800016f7983 */ /* 0x000f280000100800 */
[----:B------:R-:W2:Y:S04]  /*1e840*/  LDL R109, [R1+0x14c] ;  /* 0x00014c00016d7983 */ /* 0x000ea80000100800 */
[----:B------:R0:W-:Y:S04]  /*1e850*/  STL [R1+0xb1c], R0 ;  /* 0x000b1c0001007387 */ /* 0x0001e80000100800 */
[----:B------:R-:W-:Y:S01]  /*1e860*/  STL [R1+0xb14], R6 ;  /* 0x000b140601007387 */ /* 0x000fe20000100800 */
[----:B------:R-:W-:-:S03]  /*1e870*/  FADD R4, R100, R4 ;  /* 0x0000000464047221 */ /* 0x000fc60000000000 */
[----:B0-----:R-:W2:Y:S04]  /*1e880*/  LDL.LU R0, [R1+0xb5c] ;  /* 0x000b5c0001007983 */ /* 0x001ea80000300800 */
[----:B------:R-:W-:Y:S04]  /*1e890*/  STL [R1+0xb18], R5 ;  /* 0x000b180501007387 */ /* 0x000fe80000100800 */
[----:B------:R0:W-:Y:S04]  /*1e8a0*/  STL [R1+0xb20], R2 ;  /* 0x000b200201007387 */ /* 0x0001e80000100800 */
[----:B0-----:R-:W4:Y:S04]  /*1e8b0*/  LDL.LU R2, [R1+0xb58] ;  /* 0x000b580001027983 */ /* 0x001f280000300800 */
[----:B------:R0:W-:Y:S04]  /*1e8c0*/  STL [R1+0xb24], R3 ;  /* 0x000b240301007387 */ /* 0x0001e80000100800 */
[----:B0-----:R-:W4:Y:S04]  /*1e8d0*/  LDL.LU R3, [R1+0xb54] ;  /* 0x000b540001037983 */ /* 0x001f280000300800 */
[----:B------:R-:W3:Y:S04]  /*1e8e0*/  LDL.LU R100, [R1+0xb2c] ;  /* 0x000b2c0001647983 */ /* 0x000ee80000300800 */
[----:B------:R-:W4:Y:S04]  /*1e8f0*/  LDL.LU R102, [R1+0xb30] ;  /* 0x000b300001667983 */ /* 0x000f280000300800 */
[----:B------:R-:W4:Y:S04]  /*1e900*/  LDL.LU R104, [R1+0xb34] ;  /* 0x000b340001687983 */ /* 0x000f280000300800 */
[----:B------:R0:W-:Y:S04]  /*1e910*/  STL [R1+0xb28], R4 ;  /* 0x000b280401007387 */ /* 0x0001e80000100800 */
[----:B------:R-:W4:Y:S04]  /*1e920*/  LDL.LU R106, [R1+0xb38] ;  /* 0x000b3800016a7983 */ /* 0x000f280000300800 */
[----:B------:R-:W4:Y:S04]  /*1e930*/  LDL.LU R9, [R1+0xb3c] ;  /* 0x000b3c0001097983 */ /* 0x000f280000300800 */
[----:B------:R-:W4:Y:S04]  /*1e940*/  LDL.LU R8, [R1+0xb40] ;  /* 0x000b400001087983 */ /* 0x000f280000300800 */
[----:B------:R-:W4:Y:S04]  /*1e950*/  LDL.LU R7, [R1+0xb44] ;  /* 0x000b440001077983 */ /* 0x000f280000300800 */
[----:B------:R-:W4:Y:S04]  /*1e960*/  LDL.LU R6, [R1+0xb48] ;  /* 0x000b480001067983 */ /* 0x000f280000300800 */
[----:B------:R-:W4:Y:S04]  /*1e970*/  LDL.LU R5, [R1+0xb4c] ;  /* 0x000b4c0001057983 */ /* 0x000f280000300800 */
[----:B0-----:R-:W4:Y:S04]  /*1e980*/  LDL.LU R4, [R1+0xb50] ;  /* 0x000b500001047983 */ /* 0x001f280000300800 */
        /* <DEDUP_REMOVED lines=11> */
[----:B--2---:R-:W-:-:S01]  /*1ea40*/  FADD R0, R109, R0 ;  /* 0x000000006d007221 */ /* 0x004fc20000000000 */
[----:B---3--:R-:W-:-:S02]  /*1ea50*/  FADD R100, R99, R100 ;  /* 0x0000006463647221 */ /* 0x008fc40000000000 */
[----:B------:R-:W2:Y:S01]  /*1ea60*/  LDL.LU R99, [R1+0xf34] ;  /* 0x000f340001637983 */ /* 0x000ea20000300800 */
[----:B----4-:R-:W-:-:S03]  /*1ea70*/  FADD R102, R101, R102 ;  /* 0x0000006665667221 */ /* 0x010fc60000000000 */
[----:B------:R0:W-:Y:S01]  /*1ea80*/  STL [R1+0xb2c], R100 ;  /* 0x000b2c6401007387 */ /* 0x0001e20000100800 */
[----:B------:R-:W-:-:S03]  /*1ea90*/  FADD R104, R103, R104 ;  /* 0x0000006867687221 */ /* 0x000fc60000000000 */
[----:B0-----:R-:W3:Y:S01]  /*1eaa0*/  LDL.LU R100, [R1+0xf30] ;  /* 0x000f300001647983 */ /* 0x001ee20000300800 */
[----:B------:R-:W-:-:S03]  /*1eab0*/  FADD R106, R105, R106 ;  /* 0x0000006a696a7221 */ /* 0x000fc60000000000 */
[----:B------:R-:W4:Y:S04]  /*1eac0*/  LDL.LU R101, [R1+0xf2c] ;  /* 0x000f2c0001657983 */ /* 0x000f280000300800 */
[----:B------:R0:W-:Y:S01]  /*1ead0*/  STL [R1+0xb30], R102 ;  /* 0x000b306601007387 */ /* 0x0001e20000100800 */
[----:B------:R-:W-:-:S01]  /*1eae0*/  FADD R9, R107, R9 ;  /* 0x000000096b097221 */ /* 0x000fc20000000000 */
[----:B------:R-:W-:Y:S01]  /*1eaf0*/  FADD R8, R10, R8 ;  /* 0x000000080a087221 */ /* 0x000fe20000000000 */
[----:B------:R-:W-:-:S01]  /*1eb00*/  FADD R7, R11, R7 ;  /* 0x000000070b077221 */ /* 0x000fc20000000000 */
[----:B0-----:R-:W4:Y:S04]  /*1eb10*/  LDL.LU R102, [R1+0xf28] ;  /* 0x000f280001667983 */ /* 0x001f280000300800 */
        /* <DEDUP_REMOVED lines=9> */
[----:B------:R-:W-:-:S02]  /*1ebb0*/  FADD R2, R111, R2 ;  /* 0x000000026f027221 */ /* 0x000fc40000000000 */
[----:B0-----:R-:W4:Y:S04]  /*1ebc0*/  LDL.LU R106, [R1+0xf18] ;  /* 0x000f1800016a7983 */ /* 0x001f280000300800 */
[----:B------:R-:W4:Y:S04]  /*1ebd0*/  LDL.LU R107, [R1+0xf14] ;  /* 0x000f1400016b7983 */ /* 0x000f280000300800 */
[----:B------:R0:W-:Y:S04]  /*1ebe0*/  STL [R1+0xb3c], R9 ;  /* 0x000b3c0901007387 */ /* 0x0001e80000100800 */
[----:B------:R1:W-:Y:S04]  /*1ebf0*/  STL [R1+0xb40], R8 ;  /* 0x000b400801007387 */ /* 0x0003e80000100800 */
[----:B------:R1:W-:Y:S04]  /*1ec00*/  STL [R1+0xb44], R7 ;  /* 0x000b440701007387 */ /* 0x0003e80000100800 */
[----:B------:R1:W-:Y:S04]  /*1ec10*/  STL [R1+0xb48], R6 ;  /* 0x000b480601007387 */ /* 0x0003e80000100800 */
[----:B------:R1:W-:Y:S04]  /*1ec20*/  STL [R1+0xb4c], R5 ;  /* 0x000b4c0501007387 */ /* 0x0003e80000100800 */
[----:B------:R1:W-:Y:S04]  /*1ec30*/  STL [R1+0xb50], R4 ;  /* 0x000b500401007387 */ /* 0x0003e80000100800 */
[----:B------:R-:W2:Y:S04]  /*1ec40*/  LDL.LU R109, [R1+0xb60] ;  /* 0x000b6000016d7983 */ /* 0x000ea80000300800 */
[----:B------:R1:W-:Y:S04]  /*1ec50*/  STL [R1+0xb54], R3 ;  /* 0x000b540301007387 */ /* 0x0003e80000100800 */
[----:B------:R-:W3:Y:S04]  /*1ec60*/  LDL.LU R111, [R1+0xb64] ;  /* 0x000b6400016f7983 */ /* 0x000ee80000300800 */
[----:B------:R1:W-:Y:S04]  /*1ec70*/  STL [R1+0xb58], R2 ;  /* 0x000b580201007387 */ /* 0x0003e80000100800 */
[----:B------:R-:W4:Y:S04]  /*1ec80*/  LDL.LU R113, [R1+0xb68] ;  /* 0x000b680001717983 */ /* 0x000f280000300800 */
[----:B------:R1:W-:Y:S04]  /*1ec90*/  STL [R1+0xb5c], R0 ;  /* 0x000b5c0001007387 */ /* 0x0003e80000100800 */
[----:B------:R-:W4:Y:S04]  /*1eca0*/  LDL.LU R115, [R1+0xb6c] ;  /* 0x000b6c0001737983 */ /* 0x000f280000300800 */
[----:B------:R-:W4:Y:S04]  /*1ecb0*/  LDL.LU R117, [R1+0xb70] ;  /* 0x000b700001757983 */ /* 0x000f280000300800 */
[----:B------:R-:W4:Y:S04]  /*1ecc0*/  LDL.LU R119, [R1+0xb74] ;  /* 0x000b740001777983 */ /* 0x000f280000300800 */
[----:B------:R-:W4:Y:S04]  /*1ecd0*/  LDL.LU R11, [R1+0xb78] ;  /* 0x000b7800010b7983 */ /* 0x000f280000300800 */
[----:B------:R-:W4:Y:S04]  /*1ece0*/  LDL.LU R10, [R1+0xb7c] ;  /* 0x000b7c00010a7983 */ /* 0x000f280000300800 */
[----:B0-----:R-:W4:Y:S04]  /*1ecf0*/  LDL.LU R9, [R1+0xb80] ;  /* 0x000b800001097983 */ /* 0x001f280000300800 */
[----:B-1----:R-:W4:Y:S04]  /*1ed00*/  LDL.LU R8, [R1+0xb84] ;  /* 0x000b840001087983 */ /* 0x002f280000300800 */
[----:B------:R-:W4:Y:S04]  /*1ed10*/  LDL.LU R7, [R1+0xb88] ;  /* 0x000b880001077983 */ /* 0x000f280000300800 */
[----:B------:R-:W4:Y:S04]  /*1ed20*/  LDL.LU R6, [R1+0xb8c] ;  /* 0x000b8c0001067983 */ /* 0x000f280000300800 */
[----:B------:R-:W4:Y:S04]  /*1ed30*/  LDL.LU R5, [R1+0xb90] ;  /* 0x000b900001057983 */ /* 0x000f280000300800 */
[----:B------:R-:W4:Y:S04]  /*1ed40*/  LDL.LU R4, [R1+0xb94] ;  /* 0x000b940001047983 */ /* 0x000f280000300800 */
[----:B------:R-:W4:Y:S04]  /*1ed50*/  LDL.LU R3, [R1+0xb98] ;  /* 0x000b980001037983 */ /* 0x000f280000300800 */
[----:B------:R-:W4:Y:S04]  /*1ed60*/  LDL.LU R2, [R1+0xb9c] ;  /* 0x000b9c0001027983 */ /* 0x000f280000300800 */
[----:B------:R-:W4:Y:S01]  /*1ed70*/  LDL.LU R0, [R1+0xba0] ;  /* 0x000ba00001007983 */ /* 0x000f220000300800 */
[----:B--2---:R-:W-:-:S03]  /*1ed80*/  FADD R109, R108, R109 ;  /* 0x0000006d6c6d7221 */ /* 0x004fc60000000000 */
[----:B------:R-:W2:Y:S04]  /*1ed90*/  LDL.LU R108, [R1+0xf10] ;  /* 0x000f1000016c7983 */ /* 0x000ea80000300800 */
[----:B------:R0:W-:Y:S01]  /*1eda0*/  STL [R1+0xb60], R109 ;  /* 0x000b606d01007387 */ /* 0x0001e20000100800 */
[----:B---3--:R-:W-:-:S03]  /*1edb0*/  FADD R111, R110, R111 ;  /* 0x0000006f6e6f7221 */ /* 0x008fc60000000000 */
[----:B0-----:R-:W3:Y:S01]  /*1edc0*/  LDL.LU R109, [R1+0xf0c] ;  /* 0x000f0c00016d7983 */ /* 0x001ee20000300800 */
[----:B----4-:R-:W-:-:S03]  /*1edd0*/  FADD R113, R112, R113 ;  /* 0x0000007170717221 */ /* 0x010fc60000000000 */
[----:B------:R-:W4:Y:S04]  /*1ede0*/  LDL.LU R110, [R1+0xf08] ;  /* 0x000f0800016e7983 */ /* 0x000f280000300800 */
[----:B------:R0:W-:Y:S01]  /*1edf0*/  STL [R1+0xb64], R111 ;  /* 0x000b646f01007387 */ /* 0x0001e20000100800 */
[----:B------:R-:W-:-:S01]  /*1ee00*/  FADD R115, R114, R115 ;  /* 0x0000007372737221 */ /* 0x000fc20000000000 */
[----:B------:R-:W-:Y:S02]  /*1ee10*/  FADD R117, R116, R117 ;  /* 0x0000007574757221 */ /* 0x000fe40000000000 */
        /* <DEDUP_REMOVED lines=24> */
[----:B------:R0:W-:Y:S04]  /*1efa0*/  STL [R1+0xb78], R11 ;  /* 0x000b780b01007387 */ /* 0x0001e80000100800 */
[----:B------:R1:W-:Y:S04]  /*1efb0*/  STL [R1+0xb7c], R10 ;  /* 0x000b7c0a01007387 */ /* 0x0003e80000100800 */
[----:B------:R1:W-:Y:S04]  /*1efc0*/  STL [R1+0xb80], R9 ;  /* 0x000b800901007387 */ /* 0x0003e80000100800 */
[----:B------:R1:W-:Y:S04]  /*1efd0*/  STL [R1+0xb84], R8 ;  /* 0x000b840801007387 */ /* 0x0003e80000100800 */
[----:B------:R1:W-:Y:S01]  /*1efe0*/  STL [R1+0xb88], R7 ;  /* 0x000b880701007387 */ /* 0x0003e20000100800 */
[----:B------:R-:W-:-:S03]  /*1eff0*/  FADD R0, R124, R0 ;  /* 0x000000007c007221 */ /* 0x000fc60000000000 */
        /* <DEDUP_REMOVED lines=23> */
[----:B--2---:R-:W-:-:S01]  /*1f170*/  FADD R17, R125, R17 ;  /* 0x000000117d117221 */ /* 0x004fc20000000000 */
[----:B---3--:R-:W-:-:S04]  /*1f180*/  FADD R16, R126, R16 ;  /* 0x000000107e107221 */ /* 0x008fc80000000000 */
        /* <DEDUP_REMOVED lines=28> */
[----:B0-----:R-:W4:Y:S01]  /*1f350*/  LDL.LU R17, [R1+0xbe8] ;  /* 0x000be80001117983 */ /* 0x001f220000300800 */
[----:B------:R-:W-:-:S03]  /*1f360*/  FADD R0, R141, R0 ;  /* 0x000000008d007221 */ /* 0x000fc60000000000 */
[----:B------:R0:W-:Y:S04]  /*1f370*/  STL [R1+0xbdc], R3 ;  /* 0x000bdc0301007387 */ /* 0x0001e80000100800 */
[----:B-1----:R-:W4:Y:S04]  /*1f380*/  LDL.LU R16, [R1+0xbec] ;  /* 0x000bec0001107983 */ /* 0x002f280000300800 */
[----:B------:R1:W-:Y:S04]  /*1f390*/  STL [R1+0xbe0], R2 ;  /* 0x000be00201007387 */ /* 0x0003e80000100800 */
[----:B--2---:R-:W2:Y:S04]  /*1f3a0*/  LDL.LU R15, [R1+0xbf0] ;  /* 0x000bf000010f7983 */ /* 0x004ea80000300800 */
[----:B------:R1:W-:Y:S04]  /*1f3b0*/  STL [R1+0xbe4], R0 ;  /* 0x000be40001007387 */ /* 0x0003e80000100800 */
[----:B---3--:R-:W3:Y:S04]  /*1f3c0*/  LDL.LU R14, [R1+0xbf4] ;  /* 0x000bf400010e7983 */ /* 0x008ee80000300800 */
[----:B----4-:R-:W4:Y:S04]  /*1f3d0*/  LDL.LU R13, [R1+0xbf8] ;  /* 0x000bf800010d7983 */ /* 0x010f280000300800 */
        /* <DEDUP_REMOVED lines=9> */
[----:B0-----:R-:W4:Y:S04]  /*1f470*/  LDL.LU R3, [R1+0xc20] ;  /* 0x000c200001037983 */ /* 0x001f280000300800 */
[----:B-1----:R-:W4:Y:S04]  /*1f480*/  LDL.LU R2, [R1+0xc24] ;  /* 0x000c240001027983 */ /* 0x002f280000300800 */
[----:B------:R-:W4:Y:S01]  /*1f490*/  LDL.LU R0, [R1+0xc28] ;  /* 0x000c280001007983 */ /* 0x000f220000300800 */
[----:B------:R-:W-:-:S01]  /*1f4a0*/  FADD R17, R142, R17 ;  /* 0x000000118e117221 */ /* 0x000fc20000000000 */
[----:B------:R-:W-:-:S04]  /*1f4b0*/  FADD R16, R143, R16 ;  /* 0x000000108f107221 */ /* 0x000fc80000000000 */
[----:B------:R0:W-:Y:S01]  /*1f4c0*/  STL [R1+0xbe8], R17 ;  /* 0x000be81101007387 */ /* 0x0001e20000100800 */
[----:B--2---:R-:W-:-:S03]  /*1f4d0*/  FADD R15, R144, R15 ;  /* 0x0000000f900f7221 */ /* 0x004fc60000000000 */
[----:B------:R1:W-:Y:S01]  /*1f4e0*/  STL [R1+0xbec], R16 ;  /* 0x000bec1001007387 */ /* 0x0003e20000100800 */
[----:B---3--:R-:W-:-:S03]  /*1f4f0*/  FADD R14, R145, R14 ;  /* 0x0000000e910e7221 */ /* 0x008fc60000000000 */
        /* <DEDUP_REMOVED lines=404> */
[----:B------:R-:W-:Y:S01]  /*20e40*/  STL [R1+0xe08], R17 ;  /* 0x000e081101007387 */ /* 0x000fe20000100800 */
        /* <DEDUP_REMOVED lines=47> */
[----:B------:R-:W4:Y:S01]  /*21140*/  LDL.LU R17, [R1+0xe8c] ;  /* 0x000e8c0001117983 */ /* 0x000f220000300800 */
[----:B------:R-:W-:Y:S01]  /*21150*/  UMOV UR6, URZ ;  /* 0x0000003f00067c82 */ /* 0x000fe20008000000 */
[----:B------:R-:W-:-:S05]  /*21160*/  FADD R16, R103, R16 ;  /* 0x0000001067107221 */ /* 0x000fca0000000000 */
[----:B------:R0:W-:Y:S01]  /*21170*/  STL [R1+0xe4c], R16 ;  /* 0x000e4c1001007387 */ /* 0x0001e20000100800 */
[----:B------:R-:W-:-:S03]  /*21180*/  FADD R15, R104, R15 ;  /* 0x0000000f680f7221 */ /* 0x000fc60000000000 */
[----:B0-----:R0:W5:Y:S01]  /*21190*/  LDL.LU R16, [R1+0xee0] ;  /* 0x000ee00001107983 */ /* 0x0011620000300800 */
[----:B--2---:R-:W-:-:S03]  /*211a0*/  FADD R14, R105, R14 ;  /* 0x0000000e690e7221 */ /* 0x004fc60000000000 */
[----:B------:R1:W-:Y:S01]  /*211b0*/  STL [R1+0xe50], R15 ;  /* 0x000e500f01007387 */ /* 0x0003e20000100800 */
[----:B---3--:R-:W-:-:S01]  /*211c0*/  FADD R13, R106, R13 ;  /* 0x0000000d6a0d7221 */ /* 0x008fc20000000000 */
[----:B----4-:R-:W-:Y:S02]  /*211d0*/  FADD R12, R107, R12 ;  /* 0x0000000c6b0c7221 */ /* 0x010fe40000000000 */
[----:B-1----:R0:W5:Y:S01]  /*211e0*/  LDL.LU R15, [R1+0xedc] ;  /* 0x000edc00010f7983 */ /* 0x0021620000300800 */
[----:B------:R-:W-:-:S03]  /*211f0*/  FADD R11, R108, R11 ;  /* 0x0000000b6c0b7221 */ /* 0x000fc60000000000 */
[----:B------:R1:W-:Y:S01]  /*21200*/  STL [R1+0xe54], R14 ;  /* 0x000e540e01007387 */ /* 0x0003e20000100800 */
[----:B------:R-:W-:-:S03]  /*21210*/  FADD R10, R109, R10 ;  /* 0x0000000a6d0a7221 */ /* 0x000fc60000000000 */
[----:B-1----:R0:W5:Y:S01]  /*21220*/  LDL.LU R14, [R1+0xed8] ;  /* 0x000ed800010e7983 */ /* 0x0021620000300800 */
[----:B------:R-:W-:-:S03]  /*21230*/  FADD R9, R110, R9 ;  /* 0x000000096e097221 */ /* 0x000fc60000000000 */
[----:B------:R1:W-:Y:S01]  /*21240*/  STL [R1+0xe58], R13 ;  /* 0x000e580d01007387 */ /* 0x0003e20000100800 */
[----:B------:R-:W-:-:S01]  /*21250*/  FADD R8, R111, R8 ;  /* 0x000000086f087221 */ /* 0x000fc20000000000 */
[----:B------:R-:W-:Y:S02]  /*21260*/  FADD R7, R112, R7 ;  /* 0x0000000770077221 */ /* 0x000fe40000000000 */
[----:B-1----:R0:W5:Y:S04]  /*21270*/  LDL.LU R13, [R1+0xed4] ;  /* 0x000ed400010d7983 */ /* 0x0021680000300800 */
[----:B------:R1:W-:Y:S01]  /*21280*/  STL [R1+0xe5c], R12 ;  /* 0x000e5c0c01007387 */ /* 0x0003e20000100800 */
[----:B------:R-:W-:-:S01]  /*21290*/  FADD R6, R113, R6 ;  /* 0x0000000671067221 */ /* 0x000fc20000000000 */
[----:B------:R-:W-:-:S02]  /*212a0*/  FADD R5, R114, R5 ;  /* 0x0000000572057221 */ /* 0x000fc40000000000 */
[----:B-1----:R0:W5:Y:S04]  /*212b0*/  LDL.LU R12, [R1+0xed0] ;  /* 0x000ed000010c7983 */ /* 0x0021680000300800 */
[----:B------:R1:W-:Y:S01]  /*212c0*/  STL [R1+0xe60], R11 ;  /* 0x000e600b01007387 */ /* 0x0003e20000100800 */
[----:B------:R-:W-:-:S03]  /*212d0*/  FADD R4, R115, R4 ;  /* 0x0000000473047221 */ /* 0x000fc60000000000 */
        /* <DEDUP_REMOVED lines=25> */
[----:B------:R0:W-:Y:S02]  /*21470*/  STL [R1+0xe8c], R17 ;  /* 0x000e8c1101007387 */ /* 0x0001e40000100800 */
.L_x_24:
[----:B------:R-:W-:Y:S05]  /*21480*/  @!P1 BRA `(.L_x_25) ;  /* 0x0000000000049947 */ /* 0x000fea0003800000 */
[----:B------:R-:W-:Y:S01]  /*21490*/  BPT.TRAP 0x1 ;  /* 0x000000040000795c */ /* 0x000fe20000300000 */
.L_x_25:
[----:B------:R-:W-:Y:S02]  /*214a0*/  UISETP.GT.U32.AND UP0, UPT, UR7, 0x1, UPT ;  /* 0x000000010700788c */ /* 0x000fe4000bf04070 */
[----:B------:R-:W-:-:S04]  /*214b0*/  ULEA UR17, UR12, UR14, 0x3 ;  /* 0x0000000e0c117291 */ /* 0x000fc8000f8e183f */
[----:B------:R-:W-:Y:S01]  /*214c0*/  UIADD3 UR17, UR17, 0x20, URZ ;  /* 0x0000002011117890 */ /* 0x000fe2000fffe03f */
[----:B------:R-:W-:-:S03]  /*214d0*/  PLOP3.LUT P0, PT, PT, PT, UP0, 0x80, 0x0 ;  /* 0x000000000000781c */ /* 0x000fc60003f0f008 */
[----:B------:R-:W-:-:S09]  /*214e0*/  UPRMT UR17, URZ, 0x654, UR17 ;  /* 0x000006543f117896 */ /* 0x000fd20008000011 */
[----:B------:R-:W-:Y:S01]  /*214f0*/  SYNCS.ARRIVE.TRANS64.RED.A1T0 RZ, [UR17], RZ ;  /* 0x000000ffffff79a7 */ /* 0x000fe20008100411 */
[----:B------:R-:W-:Y:S05]  /*21500*/  @P0 BRA `(.L_x_26) ;  /* 0x0000000000040947 */ /* 0x000fea0003800000 */
[----:B------:R-:W-:Y:S01]  /*21510*/  BPT.TRAP 0x1 ;  /* 0x000000040000795c */ /* 0x000fe20000300000 */
.L_x_26:
[----:B------:R-:W-:Y:S01]  /*21520*/  UIADD3 UR24, UR24, 0x1, URZ ;  /* 0x0000000118187890 */ /* 0x000fe2000fffe03f */
[C---:B-----5:R-:W-:Y:S01]  /*21530*/  ISETP.GT.AND P0, PT, R16.reuse, 0x1, PT ;  /* 0x000000011000780c */ /* 0x060fe20003f04270 */
[----:B------:R-:W-:Y:S01]  /*21540*/  UIADD3 UR12, UR12, 0x1, URZ ;  /* 0x000000010c0c7890 */ /* 0x000fe2000fffe03f */
[----:B------:R-:W-:Y:S01]  /*21550*/  VIADD R16, R16, 0xffffffff ;  /* 0xffffffff10107836 */ /* 0x000fe20000000000 */
[----:B------:R-:W-:Y:S02]  /*21560*/  UISETP.NE.AND UP0, UPT, UR24, 0x4, UPT ;  /* 0x000000041800788c */ /* 0x000fe4000bf05270 */
[----:B------:R-:W-:Y:S02]  /*21570*/  UISETP.NE.AND UP1, UPT, UR12, 0x4, UPT ;  /* 0x000000040c00788c */ /* 0x000fe4000bf25270 */
[----:B------:R-:W-:Y:S02]  /*21580*/  USEL UR17, URZ, 0x1, UP0 ;  /* 0x000000013f117887 */ /* 0x000fe40008000000 */
[----:B------:R-:W-:-:S02]  /*21590*/  USEL UR24, UR24, URZ, UP0 ;  /* 0x0000003f18187287 */ /* 0x000fc40008000000 */
[----:B------:R-:W-:Y:S02]  /*215a0*/  USEL UR12, UR12, URZ, UP1 ;  /* 0x0000003f0c0c7287 */ /* 0x000fe40008800000 */
[----:B------:R-:W-:Y:S01]  /*215b0*/  LOP3.LUT R15, R15, UR17, RZ, 0x3c, !PT ;  /* 0x000000110f0f7c12 */ /* 0x000fe2000f8e3cff */
[----:B------:R-:W-:Y:S01]  /*215c0*/  UMOV UR17, 0x1 ;  /* 0x0000000100117882 */ /* 0x000fe20000000000 */
[----:B------:R-:W-:Y:S08]  /*215d0*/  @P0 BRA `(.L_x_27) ;  /* 0xffffff08005c0947 */ /* 0x000ff0000383ffff */
.L_x_19:
[----:B------:R-:W-:-:S04]  /*215e0*/  UISETP.NE.AND UP0, UPT, UR6, URZ, UPT ;  /* 0x0000003f0600728c */ /* 0x000fc8000bf05270 */
[----:B------:R-:W-:-:S06]  /*215f0*/  USEL UR6, URZ, 0x1, !UP0 ;  /* 0x000000013f067887 */ /* 0x000fcc000c000000 */
[----:B------:R-:W-:-:S13]  /*21600*/  ISETP.NE.AND P0, PT, RZ, UR6, PT ;  /* 0x00000006ff007c0c */ /* 0x000fda000bf05270 */
[----:B------:R-:W-:Y:S05]  /*21610*/  @!P0 BRA `(.L_x_28) ;  /* 0x0000008800888947 */ /* 0x000fea0003800000 */
[----:B------:R2:W-:Y:S04]  /*21620*/  STL [R1+0xfd4], R57 ;  /* 0x000fd43901007387 */ /* 0x0005e80000100800 */
[----:B--2---:R-:W2:Y:S04]  /*21630*/  LDL.LU R57, [R1+0x480] ;  /* 0x0004800001397983 */ /* 0x004ea80000300800 */
[----:B------:R4:W-:Y:S04]  /*21640*/  STL [R1+0xfd0], R58 ;  /* 0x000fd03a01007387 */ /* 0x0009e80000100800 */
[----:B----4-:R-:W4:Y:S04]  /*21650*/  LDL.LU R58, [R1+0x484] ;  /* 0x00048400013a7983 */ /* 0x010f280000300800 */
[----:B------:R0:W-:Y:S04]  /*21660*/  STL [R1+0xfcc], R59 ;  /* 0x000fcc3b01007387 */ /* 0x0001e80000100800 */
[----:B0-----:R-:W3:Y:S04]  /*21670*/  LDL.LU R59, [R1+0x488] ;  /* 0x00048800013b7983 */ /* 0x001ee80000300800 */
        /* <DEDUP_REMOVED lines=30> */
[----:B------:R-:W3:Y:S04]  /*21860*/  LDL.LU R15, [R1+0x660] ;  /* 0x00066000010f7983 */ /* 0x000ee80000300800 */
[----:B------:R-:W3:Y:S04]  /*21870*/  LDL.LU R16, [R1+0x554] ;  /* 0x0005540001107983 */ /* 0x000ee80000300800 */
[----:B------:R-:W3:Y:S04]  /*21880*/  LDL.LU R17, [R1+0x664] ;  /* 0x0006640001117983 */ /* 0x000ee80000300800 */
        /* <DEDUP_REMOVED lines=90> */
[----:B-----5:R0:W-:Y:S04]  /*21e30*/  STL [R1+0xed8], R14 ;  /* 0x000ed80e01007387 */ /* 0x0201e80000100800 */
        /* <DEDUP_REMOVED lines=26> */
[----:B0-----:R-:W3:Y:S01]  /*21fe0*/  LDL.LU R0, [R1+0x4c8] ;  /* 0x0004c80001007983 */ /* 0x001ee20000300800 */
[----:B--2---:R-:W-:Y:S01]  /*21ff0*/  FADD R18, R57, R18 ;  /* 0x0000001239127221 */ /* 0x004fe20000000000 */
[----:B----4-:R-:W-:Y:S01]  /*22000*/  FADD R19, R58, R19 ;  /* 0x000000133a137221 */ /* 0x010fe20000000000 */
[----:B---3--:R-:W-:Y:S01]  /*22010*/  FADD R20, R59, R20 ;  /* 0x000000143b147221 */ /* 0x008fe20000000000 */
[----:B------:R-:W2:Y:S01]  /*22020*/  LDL.LU R57, [R1+0xfd4] ;  /* 0x000fd40001397983 */ /* 0x000ea20000300800 */
[----:B------:R-:W-:Y:S01]  /*22030*/  FADD R21, R60, R21 ;  /* 0x000000153c157221 */ /* 0x000fe20000000000 */
        /* <DEDUP_REMOVED lines=34> */
[----:B------:R-:W-:Y:S01]  /*22260*/  FADD R108, R109, R108 ;  /* 0x0000006c6d6c7221 */ /* 0x000fe20000000000 */
        /* <DEDUP_REMOVED lines=21> */
[----:B------:R-:W-:-:S05]  /*223c0*/  FADD R12, R11, R12 ;  /* 0x0000000c0b0c7221 */ /* 0x000fca0000000000 */
[----:B------:R0:W-:Y:S04]  /*223d0*/  STL [R1+0x600], R12 ;  /* 0x0006000c01007387 */ /* 0x0001e80000100800 */
[----:B------:R1:W-:Y:S04]  /*223e0*/  STL [R1+0x604], R14 ;  /* 0x0006040e01007387 */ /* 0x0003e80000100800 */
[----:B------:R1:W-:Y:S01]  /*223f0*/  STL [R1+0x608], R118 ;  /* 0x0006087601007387 */ /* 0x0003e20000100800 */
[----:B------:R-:W-:-:S03]  /*22400*/  FADD R237, R10, R237 ;  /* 0x000000ed0aed7221 */ /* 0x000fc60000000000 */
[----:B------:R1:W-:Y:S04]  /*22410*/  STL [R1+0x60c], R116 ;  /* 0x00060c7401007387 */ /* 0x0003e80000100800 */
[----:B------:R1:W-:Y:S04]  /*22420*/  STL [R1+0x610], R114 ;  /* 0x0006107201007387 */ /* 0x0003e80000100800 */
[----:B------:R1:W-:Y:S01]  /*22430*/  STL [R1+0x614], R112 ;  /* 0x0006147001007387 */ /* 0x0003e20000100800 */
[----:B------:R-:W-:-:S03]  /*22440*/  FADD R236, R9, R236 ;  /* 0x000000ec09ec7221 */ /* 0x000fc60000000000 */
[----:B------:R1:W-:Y:S04]  /*22450*/  STL [R1+0x618], R110 ;  /* 0x0006186e01007387 */ /* 0x0003e80000100800 */
        /* <DEDUP_REMOVED lines=19> */
[----:B------:R3:W-:Y:S01]  /*22590*/  STL [R1+0x658], R78 ;  /* 0x0006584e01007387 */ /* 0x0007e20000100800 */
[----:B------:R-:W-:Y:S01]  /*225a0*/  FADD R231, R4, R231 ;  /* 0x000000e704e77221 */ /* 0x000fe20000000000 */
[----:B------:R-:W-:Y:S01]  /*225b0*/  FADD R230, R3, R230 ;  /* 0x000000e603e67221 */ /* 0x000fe20000000000 */
[----:B------:R-:W-:Y:S01]  /*225c0*/  FADD R229, R2, R229 ;  /* 0x000000e502e57221 */ /* 0x000fe20000000000 */
[----:B------:R-:W-:-:S02]  /*225d0*/  FADD R228, R0, R228 ;  /* 0x000000e400e47221 */ /* 0x000fc40000000000 */
[----:B------:R-:W4:Y:S04]  /*225e0*/  LDL.LU R0, [R1+0x558] ;  /* 0x0005580001007983 */ /* 0x000f280000300800 */
[----:B------:R3:W-:Y:S04]  /*225f0*/  STL [R1+0x65c], R76 ;  /* 0x00065c4c01007387 */ /* 0x0007e80000100800 */
[----:B------:R-:W4:Y:S04]  /*22600*/  LDL.LU R2, [R1+0x668] ;  /* 0x0006680001027983 */ /* 0x000f280000300800 */
        /* <DEDUP_REMOVED lines=12> */
[----:B------:R-:W4:Y:S04]  /*226d0*/  LDL.LU R13, [R1+0x570] ;  /* 0x00057000010d7983 */ /* 0x000f280000300800 */
        /* <DEDUP_REMOVED lines=22> */
[----:B--2---:R-:W2:Y:S04]  /*22840*/  LDL.LU R98, [R1+0x6ac] ;  /* 0x0006ac0001627983 */ /* 0x004ea80000300800 */
        /* <DEDUP_REMOVED lines=13> */
[----:B---3--:R-:W3:Y:S04]  /*22920*/  LDL.LU R84, [R1+0x6c8] ;  /* 0x0006c80001547983 */ /* 0x008ee80000300800 */
[----:B------:R-:W3:Y:S04]  /*22930*/  LDL.LU R83, [R1+0x5bc] ;  /* 0x0005bc0001537983 */ /* 0x000ee80000300800 */
        /* <DEDUP_REMOVED lines=10> */
[----:B------:R-:W3:Y:S01]  /*229e0*/  LDL.LU R17, [R1+0x6e0] ;  /* 0x0006e00001117983 */ /* 0x000ee20000300800 */
        /* <DEDUP_REMOVED lines=34> */
[----:B--2---:R-:W-:-:S05]  /*22c10*/  FADD R98, R99, R98 ;  /* 0x0000006263627221 */ /* 0x004fca0000000000 */
        /* <DEDUP_REMOVED lines=22> */
[----:B------:R-:W3:Y:S04]  /*22d80*/  LDL.LU R0, [R1+0x5d4] ;  /* 0x0005d40001007983 */ /* 0x000ee80000300800 */
[----:B------:R3:W-:Y:S01]  /*22d90*/  STL [R1+0x6d8], R76 ;  /* 0x0006d84c01007387 */ /* 0x0007e20000100800 */
[----:B------:R-:W-:-:S03]  /*22da0*/  FADD R15, R75, R15 ;  /* 0x0000000f4b0f7221 */ /* 0x000fc60000000000 */
[----:B0-----:R-:W3:Y:S04]  /*22db0*/  LDL.LU R2, [R1+0x6e4] ;  /* 0x0006e40001027983 */ /* 0x001ee80000300800 */
[----:B------:R0:W-:Y:S01]  /*22dc0*/  STL [R1+0x6dc], R15 ;  /* 0x0006dc0f01007387 */ /* 0x0001e20000100800 */
[----:B------:R-:W-:-:S03]  /*22dd0*/  FADD R17, R16, R17 ;  /* 0x0000001110117221 */ /* 0x000fc60000000000 */
[----:B------:R-:W3:Y:S04]  /*22de0*/  LDL.LU R3, [R1+0x5d8] ;  /* 0x0005d80001037983 */ /* 0x000ee80000300800 */
[----:B------:R0:W-:Y:S04]  /*22df0*/  STL [R1+0x6e0], R17 ;  /* 0x0006e01101007387 */ /* 0x0001e80000100800 */
[----:B-1----:R-:W3:Y:S04]  /*22e00*/  LDL.LU R4, [R1+0x6e8] ;  /* 0x0006e80001047983 */ /* 0x002ee80000300800 */
[----:B------:R-:W3:Y:S04]  /*22e10*/  LDL.LU R5, [R1+0x5dc] ;  /* 0x0005dc0001057983 */ /* 0x000ee80000300800 */
        /* <DEDUP_REMOVED lines=54> */
[----:B0-----:R-:W3:Y:S04]  /*23180*/  LDL.LU R15, [R1+0x758] ;  /* 0x00075800010f7983 */ /* 0x001ee80000300800 */
[----:B------:R-:W3:Y:S04]  /*23190*/  LDL.LU R16, [R1+0x34c] ;  /* 0x00034c0001107983 */ /* 0x000ee80000300800 */
[----:B------:R-:W3:Y:S01]  /*231a0*/  LDL.LU R17, [R1+0x75c] ;  /* 0x00075c0001117983 */ /* 0x000ee20000300800 */
[----:B------:R-:W-:-:S05]  /*231b0*/  FADD R2, R0, R2 ;  /* 0x0000000200027221 */ /* 0x000fca0000000000 */
[----:B------:R0:W-:Y:S01]  /*231c0*/  STL [R1+0x6e4], R2 ;  /* 0x0006e40201007387 */ /* 0x0001e20000100800 */
[----:B------:R-:W-:Y:S01]  /*231d0*/  FADD R4, R3, R4 ;  /* 0x0000000403047221 */ /* 0x000fe20000000000 */
[----:B----4-:R-:W-:-:S04]  /*231e0*/  FADD R6, R5, R6 ;  /* 0x0000000605067221 */ /* 0x010fc80000000000 */
        /* <DEDUP_REMOVED lines=29> */
[----:B--2---:R-:W-:-:S03]  /*233c0*/  FADD R98, R99, R98 ;  /* 0x0000006263627221 */ /* 0x004fc60000000000 */
        /* <DEDUP_REMOVED lines=682> */
[----:B------:R-:W2:Y:S04]  /*25e70*/  LDL.LU R99, [R1] ;  /* 0x0000000001637983 */ /* 0x000ea80000300800 */
        /* <DEDUP_REMOVED lines=152> */
[----:B------:R-:W-:Y:S01]  /*26800*/  STL [R1+0xa48], R2 ;  /* 0x000a480201007387 */ /* 0x000fe20000100800 */
[----:B------:R-:W-:Y:S01]  /*26810*/  FADD R4, R3, R4 ;  /* 0x0000000403047221 */ /* 0x000fe20000000000 */
[----:B----4-:R-:W-:-:S04]  /*26820*/  FADD R6, R5, R6 ;  /* 0x0000000605067221 */ /* 0x010fc80000000000 */
        /* <DEDUP_REMOVED lines=15> */
[----:B--2---:R-:W-:-:S03]  /*26920*/  FADD R112, R113, R112 ;  /* 0x0000007071707221 */ /* 0x004fc60000000000 */
        /* <DEDUP_REMOVED lines=13> */
[----:B---3--:R-:W-:-:S03]  /*26a00*/  FADD R98, R99, R98 ;  /* 0x0000006263627221 */ /* 0x008fc60000000000 */
        /* <DEDUP_REMOVED lines=20> */
[----:B------:R-:W-:Y:S04]  /*26b50*/  STL [R1+0xab0], R80 ;  /* 0x000ab05001007387 */ /* 0x000fe80000100800 */
[----:B------:R-:W-:Y:S01]  /*26b60*/  STL [R1+0xab4], R78 ;  /* 0x000ab44e01007387 */ /* 0x000fe20000100800 */
[----:B------:R-:W-:Y:S01]  /*26b70*/  FADD R76, R77, R76 ;  /* 0x0000004c4d4c7221 */ /* 0x000fe20000000000 */
[----:B------:R-:W-:Y:S02]  /*26b80*/  FADD R15, R75, R15 ;  /* 0x0000000f4b0f7221 */ /* 0x000fe40000000000 */
[----:B------:R-:W2:Y:S04]  /*26b90*/  LDL.LU R75, [R1+0xb4] ;  /* 0x0000b400014b7983 */ /* 0x000ea80000300800 */
[----:B------:R0:W-:Y:S01]  /*26ba0*/  STL [R1+0xab8], R76 ;  /* 0x000ab84c01007387 */ /* 0x0001e20000100800 */
[----:B------:R-:W-:-:S03]  /*26bb0*/  FADD R17, R16, R17 ;  /* 0x0000001110117221 */ /* 0x000fc60000000000 */
[----:B0-----:R-:W2:Y:S04]  /*26bc0*/  LDL.LU R76, [R1+0xac4] ;  /* 0x000ac400014c7983 */ /* 0x001ea80000300800 */
[----:B------:R0:W-:Y:S04]  /*26bd0*/  STL [R1+0xabc], R15 ;  /* 0x000abc0f01007387 */ /* 0x0001e80000100800 */
[----:B------:R-:W3:Y:S04]  /*26be0*/  LDL.LU R77, [R1+0xb8] ;  /* 0x0000b800014d7983 */ /* 0x000ee80000300800 */
[----:B------:R1:W-:Y:S04]  /*26bf0*/  STL [R1+0xac0], R17 ;  /* 0x000ac01101007387 */ /* 0x0003e80000100800 */
[----:B------:R-:W3:Y:S04]  /*26c00*/  LDL.LU R78, [R1+0xac8] ;  /* 0x000ac800014e7983 */ /* 0x000ee80000300800 */
        /* <DEDUP_REMOVED lines=57> */
[----:B-1----:R-:W4:Y:S01]  /*26fa0*/  LDL.LU R17, [R1+0xb3c] ;  /* 0x000b3c0001117983 */ /* 0x002f220000300800 */
[----:B--2---:R-:W-:-:S03]  /*26fb0*/  FADD R76, R75, R76 ;  /* 0x0000004c4b4c7221 */ /* 0x004fc60000000000 */
[----:B------:R-:W2:Y:S04]  /*26fc0*/  LDL.LU R75, [R1+0xf8c] ;  /* 0x000f8c00014b7983 */ /* 0x000ea80000300800 */
[----:B------:R0:W-:Y:S01]  /*26fd0*/  STL [R1+0xac4], R76 ;  /* 0x000ac44c01007387 */ /* 0x0001e20000100800 */
[----:B---3--:R-:W-:-:S03]  /*26fe0*/  FADD R78, R77, R78 ;  /* 0x0000004e4d4e7221 */ /* 0x008fc60000000000 */
[----:B0-----:R-:W3:Y:S04]  /*26ff0*/  LDL.LU R76, [R1+0xf88] ;  /* 0x000f8800014c7983 */ /* 0x001ee80000300800 */
[----:B------:R-:W3:Y:S01]  /*27000*/  LDL.LU R77, [R1+0xf84] ;  /* 0x000f8400014d7983 */ /* 0x000ee20000300800 */
[----:B----4-:R-:W-:-:S03]  /*27010*/  FADD R80, R79, R80 ;  /* 0x000000504f507221 */ /* 0x010fc60000000000 */
        /* <DEDUP_REMOVED lines=10> */
[----:B------:R-:W-:Y:S01]  /*270c0*/  FADD R88, R87, R88 ;  /* 0x0000005857587221 */ /* 0x000fe20000000000 */
[----:B------:R-:W-:-:S02]  /*270d0*/  FADD R90, R89, R90 ;  /* 0x0000005a595a7221 */ /* 0x000fc40000000000 */
[----:B0-----:R-:W4:Y:S04]  /*270e0*/  LDL.LU R82, [R1+0xf70] ;  /* 0x000f700001527983 */ /* 0x001f280000300800 */
[----:B------:R-:W4:Y:S04]  /*270f0*/  LDL.LU R83, [R1+0xf6c] ;  /* 0x000f6c0001537983 */ /* 0x000f280000300800 */
[----:B------:R0:W-:Y:S01]  /*27100*/  STL [R1+0xad4], R84 ;  /* 0x000ad45401007387 */ /* 0x0001e20000100800 */
[----:B------:R-:W-:-:S03]  /*27110*/  FADD R92, R91, R92 ;  /* 0x0000005c5b5c7221 */ /* 0x000fc60000000000 */
[----:B0-----:R-:W4:Y:S04]  /*27120*/  LDL.LU R84, [R1+0xf68] ;  /* 0x000f680001547983 */ /* 0x001f280000300800 */
[----:B------:R-:W4:Y:S04]  /*27130*/  LDL.LU R85, [R1+0xf64] ;  /* 0x000f640001557983 */ /* 0x000f280000300800 */
        /* <DEDUP_REMOVED lines=16> */
[----:B------:R-:W-:Y:S01]  /*27240*/  FADD R10, R9, R10 ;  /* 0x0000000a090a7221 */ /* 0x000fe20000000000 */
[----:B------:R-:W-:Y:S01]  /*27250*/  FADD R12, R11, R12 ;  /* 0x0000000c0b0c7221 */ /* 0x000fe20000000000 */
        /* <DEDUP_REMOVED lines=13> */
[----:B------:R-:W-:Y:S04]  /*27330*/  STL [R1+0xaf0], R2 ;  /* 0x000af00201007387 */ /* 0x000fe80000100800 */
[----:B------:R-:W-:Y:S04]  /*27340*/  STL [R1+0xaf4], R4 ;  /* 0x000af40401007387 */ /* 0x000fe80000100800 */
[----:B------:R-:W-:Y:S04]  /*27350*/  STL [R1+0xaf8], R6 ;  /* 0x000af80601007387 */ /* 0x000fe80000100800 */
        /* <DEDUP_REMOVED lines=20> */
[----:B------:R-:W-:Y:S04]  /*274a0*/  STL [R1+0xb2c], R102 ;  /* 0x000b2c6601007387 */ /* 0x000fe80000100800 */
[----:B------:R-:W-:Y:S04]  /*274b0*/  STL [R1+0xb30], R100 ;  /* 0x000b306401007387 */ /* 0x000fe80000100800 */
[----:B------:R-:W2:Y:S04]  /*274c0*/  LDL.LU R97, [R1+0x130] ;  /* 0x0001300001617983 */ /* 0x000ea80000300800 */
[----:B------:R0:W-:Y:S04]  /*274d0*/  STL [R1+0xb34], R98 ;  /* 0x000b346201007387 */ /* 0x0001e80000100800 */
[----:B------:R-:W2:Y:S04]  /*274e0*/  LDL.LU R5, [R1+0xb40] ;  /* 0x000b400001057983 */ /* 0x000ea80000300800 */
[----:B------:R1:W-:Y:S04]  /*274f0*/  STL [R1+0xb38], R15 ;  /* 0x000b380f01007387 */ /* 0x0003e80000100800 */
[----:B0-----:R-:W3:Y:S04]  /*27500*/  LDL.LU R98, [R1+0x134] ;  /* 0x0001340001627983 */ /* 0x001ee80000300800 */
[----:B------:R0:W-:Y:S04]  /*27510*/  STL [R1+0xb3c], R17 ;  /* 0x000b3c1101007387 */ /* 0x0001e80000100800 */
[----:B------:R-:W3:Y:S04]  /*27520*/  LDL.LU R4, [R1+0xb44] ;  /* 0x000b440001047983 */ /* 0x000ee80000300800 */
[----:B------:R-:W4:Y:S04]  /*27530*/  LDL.LU R99, [R1+0x138] ;  /* 0x0001380001637983 */ /* 0x000f280000300800 */
[----:B------:R-:W4:Y:S04]  /*27540*/  LDL.LU R3, [R1+0xb48] ;  /* 0x000b480001037983 */ /* 0x000f280000300800 */
[----:B------:R-:W4:Y:S04]  /*27550*/  LDL.LU R100, [R1+0x13c] ;  /* 0x00013c0001647983 */ /* 0x000f280000300800 */
[----:B-1----:R-:W4:Y:S04]  /*27560*/  LDL.LU R15, [R1+0xb4c] ;  /* 0x000b4c00010f7983 */ /* 0x002f280000300800 */
[----:B------:R-:W4:Y:S04]  /*27570*/  LDL.LU R101, [R1+0x140] ;  /* 0x0001400001657983 */ /* 0x000f280000300800 */
[----:B------:R-:W4:Y:S04]  /*27580*/  LDL.LU R16, [R1+0xb50] ;  /* 0x000b500001107983 */ /* 0x000f280000300800 */
[----:B------:R-:W4:Y:S04]  /*27590*/  LDL.LU R102, [R1+0x144] ;  /* 0x0001440001667983 */ /* 0x000f280000300800 */
        /* <DEDUP_REMOVED lines=33> */
[----:B0-----:R-:W3:Y:S04]  /*277b0*/  LDL.LU R5, [R1+0xb90] ;  /* 0x000b900001057983 */ /* 0x001ee80000300800 */
[----:B------:R-:W2:Y:S01]  /*277c0*/  LDL.LU R98, [R1+0xf30] ;  /* 0x000f300001627983 */ /* 0x000ea20000300800 */
[----:B----4-:R-:W-:-:S03]  /*277d0*/  FADD R3, R99, R3 ;  /* 0x0000000363037221 */ /* 0x010fc60000000000 */
[----:B------:R0:W-:Y:S04]  /*277e0*/  STL [R1+0xb44], R4 ;  /* 0x000b440401007387 */ /* 0x0001e80000100800 */
[----:B0-----:R-:W4:Y:S04]  /*277f0*/  LDL.LU R4, [R1+0xb94] ;  /* 0x000b940001047983 */ /* 0x001f280000300800 */
[----:B------:R-:W2:Y:S04]  /*27800*/  LDL.LU R99, [R1+0xf2c] ;  /* 0x000f2c0001637983 */ /* 0x000ea80000300800 */
[----:B------:R0:W-:Y:S04]  /*27810*/  STL [R1+0xb48], R3 ;  /* 0x000b480301007387 */ /* 0x0001e80000100800 */
[----:B0-----:R-:W2:Y:S01]  /*27820*/  LDL.LU R3, [R1+0xb98] ;  /* 0x000b980001037983 */ /* 0x001ea20000300800 */
[----:B------:R-:W-:Y:S01]  /*27830*/  FADD R15, R100, R15 ;  /* 0x0000000f640f7221 */ /* 0x000fe20000000000 */
[----:B------:R-:W-:-:S02]  /*27840*/  FADD R16, R101, R16 ;  /* 0x0000001065107221 */ /* 0x000fc40000000000 */
[----:B------:R-:W2:Y:S01]  /*27850*/  LDL.LU R100, [R1+0xf28] ;  /* 0x000f280001647983 */ /* 0x000ea20000300800 */
[----:B------:R-:W-:-:S03]  /*27860*/  FADD R17, R102, R17 ;  /* 0x0000001166117221 */ /* 0x000fc60000000000 */
[----:B------:R0:W-:Y:S01]  /*27870*/  STL [R1+0xb4c], R15 ;  /* 0x000b4c0f01007387 */ /* 0x0001e20000100800 */
[----:B------:R-:W-:Y:S01]  /*27880*/  FADD R104, R103, R104 ;  /* 0x0000006867687221 */ /* 0x000fe20000000000 */
[----:B------:R-:W-:Y:S02]  /*27890*/  FADD R106, R105, R106 ;  /* 0x0000006a696a7221 */ /* 0x000fe40000000000 */
[----:B0-----:R-:W2:Y:S04]  /*278a0*/  LDL.LU R15, [R1+0xb9c] ;  /* 0x000b9c00010f7983 */ /* 0x001ea80000300800 */
[----:B------:R-:W2:Y:S04]  /*278b0*/  LDL.LU R101, [R1+0xf24] ;  /* 0x000f240001657983 */ /* 0x000ea80000300800 */
[----:B------:R0:W-:Y:S01]  /*278c0*/  STL [R1+0xb50], R16 ;  /* 0x000b501001007387 */ /* 0x0001e20000100800 */
[----:B------:R-:W-:-:S03]  /*278d0*/  FADD R108, R107, R108 ;  /* 0x0000006c6b6c7221 */ /* 0x000fc60000000000 */
        /* <DEDUP_REMOVED lines=41> */
[----:B------:R0:W5:Y:S04]  /*27b70*/  LDL.LU R14, [R1+0xed8] ;  /* 0x000ed800010e7983 */ /* 0x0001680000300800 */
[----:B------:R1:W-:Y:S01]  /*27b80*/  STL [R1+0xb7c], R10 ;  /* 0x000b7c0a01007387 */ /* 0x0003e20000100800 */
[----:B------:R-:W-:-:S03]  /*27b90*/  FADD R6, R2, R6 ;  /* 0x0000000602067221 */ /* 0x000fc60000000000 */
[----:B-1----:R-:W2:Y:S04]  /*27ba0*/  LDL.LU R10, [R1+0xbac] ;  /* 0x000bac00010a7983 */ /* 0x002ea80000300800 */
[----:B------:R0:W5:Y:S04]  /*27bb0*/  LDL.LU R13, [R1+0xed4] ;  /* 0x000ed400010d7983 */ /* 0x0001680000300800 */
[----:B------:R1:W-:Y:S04]  /*27bc0*/  STL [R1+0xb80], R9 ;  /* 0x000b800901007387 */ /* 0x0003e80000100800 */
[----:B-1----:R-:W2:Y:S04]  /*27bd0*/  LDL.LU R9, [R1+0xbb0] ;  /* 0x000bb00001097983 */ /* 0x002ea80000300800 */
[----:B------:R0:W5:Y:S04]  /*27be0*/  LDL.LU R12, [R1+0xed0] ;  /* 0x000ed000010c7983 */ /* 0x0001680000300800 */
[----:B------:R1:W-:Y:S01]  /*27bf0*/  STL [R1+0xb84], R8 ;  /* 0x000b840801007387 */ /* 0x0003e20000100800 */
[----:B---3--:R-:W-:-:S03]  /*27c00*/  FADD R5, R120, R5 ;  /* 0x0000000578057221 */ /* 0x008fc60000000000 */
[----:B-1----:R-:W3:Y:S04]  /*27c10*/  LDL.LU R8, [R1+0xbb4] ;  /* 0x000bb40001087983 */ /* 0x002ee80000300800 */
[----:B------:R1:W-:Y:S04]  /*27c20*/  STL [R1+0xb88], R7 ;  /* 0x000b880701007387 */ /* 0x0003e80000100800 */
[----:B-1----:R-:W3:Y:S01]  /*27c30*/  LDL.LU R7, [R1+0xbb8] ;  /* 0x000bb80001077983 */ /* 0x002ee20000300800 */
[----:B----4-:R-:W-:-:S03]  /*27c40*/  FADD R4, R121, R4 ;  /* 0x0000000479047221 */ /* 0x010fc60000000000 */
[----:B------:R1:W-:Y:S04]  /*27c50*/  STL [R1+0xb8c], R6 ;  /* 0x000b8c0601007387 */ /* 0x0003e80000100800 */
[----:B-1----:R-:W4:Y:S01]  /*27c60*/  LDL.LU R6, [R1+0xbbc] ;  /* 0x000bbc0001067983 */ /* 0x002f220000300800 */
[----:B--2---:R-:W-:-:S03]  /*27c70*/  FADD R3, R122, R3 ;  /* 0x000000037a037221 */ /* 0x004fc60000000000 */
[----:B------:R1:W-:Y:S04]  /*27c80*/  STL [R1+0xb90], R5 ;  /* 0x000b900501007387 */ /* 0x0003e80000100800 */
[----:B-1----:R-:W2:Y:S04]  /*27c90*/  LDL.LU R5, [R1+0xbc0] ;  /* 0x000bc00001057983 */ /* 0x002ea80000300800 */
[----:B------:R1:W-:Y:S04]  /*27ca0*/  STL [R1+0xb94], R4 ;  /* 0x000b940401007387 */ /* 0x0003e80000100800 */
[----:B-1----:R-:W2:Y:S04]  /*27cb0*/  LDL.LU R4, [R1+0xbc4] ;  /* 0x000bc40001047983 */ /* 0x002ea80000300800 */
[----:B------:R1:W-:Y:S04]  /*27cc0*/  STL [R1+0xb98], R3 ;  /* 0x000b980301007387 */ /* 0x0003e80000100800 */
[----:B-1----:R-:W2:Y:S04]  /*27cd0*/  LDL.LU R3, [R1+0xbc8] ;  /* 0x000bc80001037983 */ /* 0x002ea80000300800 */
[----:B------:R-:W2:Y:S04]  /*27ce0*/  LDL.LU R2, [R1+0xbcc] ;  /* 0x000bcc0001027983 */ /* 0x000ea80000300800 */
[----:B------:R-:W2:Y:S01]  /*27cf0*/  LDL.LU R0, [R1+0xbd0] ;  /* 0x000bd00001007983 */ /* 0x000ea20000300800 */
[----:B------:R-:W-:Y:S01]  /*27d00*/  FADD R15, R123, R15 ;  /* 0x0000000f7b0f7221 */ /* 0x000fe20000000000 */
[----:B------:R-:W-:-:S04]  /*27d10*/  FADD R16, R124, R16 ;  /* 0x000000107c107221 */ /* 0x000fc80000000000 */
[----:B------:R1:W-:Y:S01]  /*27d20*/  STL [R1+0xb9c], R15 ;  /* 0x000b9c0f01007387 */ /* 0x0003e20000100800 */
[----:B------:R-:W-:-:S03]  /*27d30*/  FADD R17, R125, R17 ;  /* 0x000000117d117221 */ /* 0x000fc60000000000 */
[----:B------:R-:W2:Y:S04]  /*27d40*/  LDL.LU R125, [R1+0xc00] ;  /* 0x000c0000017d7983 */ /* 0x000ea80000300800 */
[----:B------:R0:W-:Y:S04]  /*27d50*/  STL [R1+0xba0], R16 ;  /* 0x000ba01001007387 */ /* 0x0001e80000100800 */
[----:B------:R-:W2:Y:S04]  /*27d60*/  LDL.LU R124, [R1+0xc04] ;  /* 0x000c0400017c7983 */ /* 0x000ea80000300800 */
[----:B------:R-:W2:Y:S04]  /*27d70*/  LDL.LU R123, [R1+0xc08] ;  /* 0x000c0800017b7983 */ /* 0x000ea80000300800 */
[----:B------:R0:W-:Y:S04]  /*27d80*/  STL [R1+0xba4], R17 ;  /* 0x000ba41101007387 */ /* 0x0001e80000100800 */
[----:B------:R-:W2:Y:S04]  /*27d90*/  LDL.LU R122, [R1+0xc0c] ;  /* 0x000c0c00017a7983 */ /* 0x000ea80000300800 */
[----:B------:R-:W2:Y:S04]  /*27da0*/  LDL.LU R121, [R1+0xc10] ;  /* 0x000c100001797983 */ /* 0x000ea80000300800 */
[----:B------:R-:W2:Y:S04]  /*27db0*/  LDL.LU R120, [R1+0xc14] ;  /* 0x000c140001787983 */ /* 0x000ea80000300800 */
[----:B-1----:R-:W2:Y:S04]  /*27dc0*/  LDL.LU R15, [R1+0xc18] ;  /* 0x000c1800010f7983 */ /* 0x002ea80000300800 */
[----:B0-----:R-:W2:Y:S04]  /*27dd0*/  LDL.LU R16, [R1+0xc1c] ;  /* 0x000c1c0001107983 */ /* 0x001ea80000300800 */
[----:B------:R-:W2:Y:S01]  /*27de0*/  LDL.LU R17, [R1+0xc20] ;  /* 0x000c200001117983 */ /* 0x000ea20000300800 */
[----:B------:R-:W-:-:S05]  /*27df0*/  FADD R11, R126, R11 ;  /* 0x0000000b7e0b7221 */ /* 0x000fca0000000000 */
[----:B------:R0:W-:Y:S04]  /*27e00*/  STL [R1+0xba8], R11 ;  /* 0x000ba80b01007387 */ /* 0x0001e80000100800 */
[----:B0-----:R0:W5:Y:S01]  /*27e10*/  LDL.LU R11, [R1+0xecc] ;  /* 0x000ecc00010b7983 */ /* 0x0011620000300800 */
[----:B------:R-:W-:-:S03]  /*27e20*/  FADD R10, R127, R10 ;  /* 0x0000000a7f0a7221 */ /* 0x000fc60000000000 */
[----:B------:R-:W2:Y:S04]  /*27e30*/  LDL.LU R126, [R1+0xbfc] ;  /* 0x000bfc00017e7983 */ /* 0x000ea80000300800 */
[----:B------:R1:W-:Y:S04]  /*27e40*/  STL [R1+0xbac], R10 ;  /* 0x000bac0a01007387 */ /* 0x0003e80000100800 */
[----:B-1----:R0:W5:Y:S01]  /*27e50*/  LDL.LU R10, [R1+0xec8] ;  /* 0x000ec800010a7983 */ /* 0x0021620000300800 */
[----:B------:R-:W-:-:S03]  /*27e60*/  FADD R9, R128, R9 ;  /* 0x0000000980097221 */ /* 0x000fc60000000000 */
[----:B------:R-:W2:Y:S04]  /*27e70*/  LDL.LU R127, [R1+0xbf8] ;  /* 0x000bf800017f7983 */ /* 0x000ea80000300800 */
[----:B------:R1:W-:Y:S04]  /*27e80*/  STL [R1+0xbb0], R9 ;  /* 0x000bb00901007387 */ /* 0x0003e80000100800 */
[----:B-1----:R0:W5:Y:S01]  /*27e90*/  LDL.LU R9, [R1+0xec4] ;  /* 0x000ec40001097983 */ /* 0x0021620000300800 */
[----:B---3--:R-:W-:-:S03]  /*27ea0*/  FADD R8, R129, R8 ;  /* 0x0000000881087221 */ /* 0x008fc60000000000 */
[----:B------:R-:W3:Y:S04]  /*27eb0*/  LDL.LU R128, [R1+0xbf4] ;  /* 0x000bf40001807983 */ /* 0x000ee80000300800 */
[----:B------:R1:W-:Y:S01]  /*27ec0*/  STL [R1+0xbb4], R8 ;  /* 0x000bb40801007387 */ /* 0x0003e20000100800 */
[----:B------:R-:W-:-:S03]  /*27ed0*/  FADD R7, R130, R7 ;  /* 0x0000000782077221 */ /* 0x000fc60000000000 */
[----:B-1----:R0:W5:Y:S04]  /*27ee0*/  LDL.LU R8, [R1+0xec0] ;  /* 0x000ec00001087983 */ /* 0x0021680000300800 */
[----:B------:R-:W3:Y:S04]  /*27ef0*/  LDL.LU R129, [R1+0xbf0] ;  /* 0x000bf00001817983 */ /* 0x000ee80000300800 */
[----:B------:R1:W-:Y:S01]  /*27f00*/  STL [R1+0xbb8], R7 ;  /* 0x000bb80701007387 */ /* 0x0003e20000100800 */
[----:B----4-:R-:W-:-:S03]  /*27f10*/  FADD R6, R131, R6 ;  /* 0x0000000683067221 */ /* 0x010fc60000000000 */
[----:B-1----:R0:W5:Y:S04]  /*27f20*/  LDL.LU R7, [R1+0xebc] ;  /* 0x000ebc0001077983 */ /* 0x0021680000300800 */
[----:B------:R-:W4:Y:S01]  /*27f30*/  LDL.LU R130, [R1+0xbec] ;  /* 0x000bec0001827983 */ /* 0x000f220000300800 */
[----:B--2---:R-:W-:-:S03]  /*27f40*/  FADD R5, R132, R5 ;  /* 0x0000000584057221 */ /* 0x004fc60000000000 */
[----:B------:R1:W-:Y:S04]  /*27f50*/  STL [R1+0xbbc], R6 ;  /* 0x000bbc0601007387 */ /* 0x0003e80000100800 */
[----:B-1----:R0:W5:Y:S01]  /*27f60*/  LDL.LU R6, [R1+0xeb8] ;  /* 0x000eb80001067983 */ /* 0x0021620000300800 */
[----:B------:R-:W-:-:S03]  /*27f70*/  FADD R4, R133, R4 ;  /* 0x0000000485047221 */ /* 0x000fc60000000000 */
[----:B------:R-:W2:Y:S04]  /*27f80*/  LDL.LU R131, [R1+0xbe8] ;  /* 0x000be80001837983 */ /* 0x000ea80000300800 */
[----:B------:R1:W-:Y:S01]  /*27f90*/  STL [R1+0xbc0], R5 ;  /* 0x000bc00501007387 */ /* 0x0003e20000100800 */
[----:B------:R-:W-:-:S03]  /*27fa0*/  FADD R3, R134, R3 ;  /* 0x0000000386037221 */ /* 0x000fc60000000000 */
[----:B-1----:R0:W5:Y:S04]  /*27fb0*/  LDL.LU R5, [R1+0xeb4] ;  /* 0x000eb40001057983 */ /* 0x0021680000300800 */
[----:B------:R-:W2:Y:S01]  /*27fc0*/  LDL.LU R132, [R1+0xbe4] ;  /* 0x000be40001847983 */ /* 0x000ea20000300800 */
[----:B------:R-:W-:-:S03]  /*27fd0*/  FADD R2, R135, R2 ;  /* 0x0000000287027221 */ /* 0x000fc60000000000 */
[----:B------:R1:W-:Y:S01]  /*27fe0*/  STL [R1+0xbc4], R4 ;  /* 0x000bc40401007387 */ /* 0x0003e20000100800 */
[----:B------:R-:W-:-:S03]  /*27ff0*/  FADD R0, R136, R0 ;  /* 0x0000000088007221 */ /* 0x000fc60000000000 */
[----:B-1----:R0:W5:Y:S04]  /*28000*/  LDL.LU R4, [R1+0xeb0] ;  /* 0x000eb00001047983 */ /* 0x0021680000300800 */
[----:B------:R-:W2:Y:S04]  /*28010*/  LDL.LU R133, [R1+0xbe0] ;  /* 0x000be00001857983 */ /* 0x000ea80000300800 */
[----:B------:R1:W-:Y:S04]  /*28020*/  STL [R1+0xbc8], R3 ;  /* 0x000bc80301007387 */ /* 0x0003e80000100800 */
[----:B-1----:R0:W5:Y:S04]  /*28030*/  LDL.LU R3, [R1+0xeac] ;  /* 0x000eac0001037983 */ /* 0x0021680000300800 */
[----:B------:R-:W2:Y:S04]  /*28040*/  LDL.LU R134, [R1+0xbdc] ;  /* 0x000bdc0001867983 */ /* 0x000ea80000300800 */
[----:B------:R1:W-:Y:S04]  /*28050*/  STL [R1+0xbcc], R2 ;  /* 0x000bcc0201007387 */ /* 0x0003e80000100800 */
[----:B-1----:R0:W5:Y:S04]  /*28060*/  LDL.LU R2, [R1+0xea8] ;  /* 0x000ea80001027983 */ /* 0x0021680000300800 */
[----:B------:R-:W2:Y:S04]  /*28070*/  LDL.LU R135, [R1+0xbd8] ;  /* 0x000bd80001877983 */ /* 0x000ea80000300800 */
[----:B------:R1:W-:Y:S04]  /*28080*/  STL [R1+0xbd0], R0 ;  /* 0x000bd00001007387 */ /* 0x0003e80000100800 */
[----:B-1----:R0:W5:Y:S04]  /*28090*/  LDL.LU R0, [R1+0xea4] ;  /* 0x000ea40001007983 */ /* 0x0021680000300800 */
[----:B------:R-:W2:Y:S01]  /*280a0*/  LDL.LU R136, [R1+0xbd4] ;  /* 0x000bd40001887983 */ /* 0x000ea20000300800 */
        /* <DEDUP_REMOVED lines=11> */
[----:B---3--:R-:W-:Y:S01]  /*28160*/  FADD R128, R145, R128 ;  /* 0x0000008091807221 */ /* 0x008fe20000000000 */
[----:B------:R-:W-:Y:S01]  /*28170*/  FADD R129, R144, R129 ;  /* 0x0000008190817221 */ /* 0x000fe20000000000 */
[----:B----4-:R-:W-:Y:S01]  /*28180*/  FADD R130, R143, R130 ;  /* 0x000000828f827221 */ /* 0x010fe20000000000 */
[----:B--2---:R-:W-:Y:S01]  /*28190*/  FADD R131, R142, R131 ;  /* 0x000000838e837221 */ /* 0x004fe20000000000 */
[----:B------:R-:W-:Y:S01]  /*281a0*/  FADD R132, R141, R132 ;  /* 0x000000848d847221 */ /* 0x000fe20000000000 */
[----:B------:R-:W-:Y:S01]  /*281b0*/  FADD R133, R140, R133 ;  /* 0x000000858c857221 */ /* 0x000fe20000000000 */
[----:B------:R-:W-:Y:S01]  /*281c0*/  FADD R134, R139, R134 ;  /* 0x000000868b867221 */ /* 0x000fe20000000000 */
[----:B------:R-:W-:Y:S01]  /*281d0*/  FADD R135, R138, R135 ;  /* 0x000000878a877221 */ /* 0x000fe20000000000 */
[----:B------:R-:W-:-:S05]  /*281e0*/  FADD R136, R137, R136 ;  /* 0x0000008889887221 */ /* 0x000fca0000000000 */
        /* <DEDUP_REMOVED lines=31> */
[----:B-1----:R-:W4:Y:S04]  /*283e0*/  LDL.LU R136, [R1+0xc50] ;  /* 0x000c500001887983 */ /* 0x002f280000300800 */
[----:B--2---:R-:W2:Y:S04]  /*283f0*/  LDL.LU R135, [R1+0xc54] ;  /* 0x000c540001877983 */ /* 0x004ea80000300800 */
[----:B---3--:R-:W3:Y:S04]  /*28400*/  LDL.LU R134, [R1+0xc58] ;  /* 0x000c580001867983 */ /* 0x008ee80000300800 */
[----:B----4-:R-:W4:Y:S04]  /*28410*/  LDL.LU R133, [R1+0xc5c] ;  /* 0x000c5c0001857983 */ /* 0x010f280000300800 */
        /* <DEDUP_REMOVED lines=16> */
[----:B------:R-:W-:Y:S01]  /*28520*/  FADD R147, R157, R147 ;  /* 0x000000939d937221 */ /* 0x000fe20000000000 */
[----:B------:R-:W-:-:S04]  /*28530*/  FADD R146, R158, R146 ;  /* 0x000000929e927221 */ /* 0x000fc80000000000 */
        /* <DEDUP_REMOVED lines=427> */
[----:B------:R-:W-:Y:S01]  /*29ff0*/  FADD R16, R118, R16 ;  /* 0x0000001076107221 */ /* 0x000fe20000000000 */
[----:B------:R-:W-:-:S05]  /*2a000*/  FADD R17, R17, R119 ;  /* 0x0000007711117221 */ /* 0x000fca0000000000 */
[----:B------:R0:W-:Y:S04]  /*2a010*/  STL [R1+0xe8c], R17 ;  /* 0x000e8c1101007387 */ /* 0x0001e80000100800 */
[----:B------:R0:W-:Y:S04]  /*2a020*/  STL [R1+0xe84], R15 ;  /* 0x000e840f01007387 */ /* 0x0001e80000100800 */
[----:B------:R0:W-:Y:S02]  /*2a030*/  STL [R1+0xe88], R16 ;  /* 0x000e881001007387 */ /* 0x0001e40000100800 */
.L_x_28:
[----:B0-----:R-:W0:Y:S02]  /*2a040*/  LDC R15, c[0x0][0x28c] ;  /* 0x0000a300ff0f7b82 */ /* 0x001e240000000800 */
[----:B0-----:R-:W-:-:S13]  /*2a050*/  ISETP.GE.AND P0, PT, R15, 0x1, PT ;  /* 0x000000010f00780c */ /* 0x001fda0003f06270 */
[----:B------:R-:W-:Y:S05]  /*2a060*/  @!P0 BRA `(.L_x_29) ;  /* 0x0000000000408947 */ /* 0x000fea0003800000 */
[----:B------:R-:W-:-:S06]  /*2a070*/  UISETP.NE.AND UP0, UPT, UR10, 0x3, UPT ;  /* 0x000000030a00788c */ /* 0x000fcc000bf05270 */
[----:B------:R-:W-:-:S13]  /*2a080*/  PLOP3.LUT P0, PT, PT, PT, UP0, 0x80, 0x0 ;  /* 0x000000000000781c */ /* 0x000fda0003f0f008 */
[----:B------:R-:W-:Y:S05]  /*2a090*/  @!P0 BRA `(.L_x_30) ;  /* 0x0000000000048947 */ /* 0x000fea0003800000 */
[----:B------:R-:W-:Y:S01]  /*2a0a0*/  BPT.TRAP 0x1 ;  /* 0x000000040000795c */ /* 0x000fe20000300000 */
.L_x_30:
[----:B------:R-:W-:-:S04]  /*2a0b0*/  UISETP.LT.AND UP0, UPT, UR11, 0x1, UPT ;  /* 0x000000010b00788c */ /* 0x000fc8000bf01270 */
[----:B------:R-:W-:Y:S02]  /*2a0c0*/  USEL UR6, UR11, 0x1, UP0 ;  /* 0x000000010b067887 */ /* 0x000fe40008000000 */
[----:B------:R-:W-:Y:S02]  /*2a0d0*/  UISETP.GT.U32.AND UP0, UPT, UR7, 0x1, UPT ;  /* 0x000000010700788c */ /* 0x000fe4000bf04070 */
[----:B------:R-:W-:-:S04]  /*2a0e0*/  UIADD3 UR6, UR5, UR11, -UR6 ;  /* 0x0000000b05067290 */ /* 0x000fc8000fffe806 */
[----:B------:R-:W-:Y:S01]  /*2a0f0*/  USHF.L.U32 UR6, UR6, 0x3, URZ ;  /* 0x0000000306067899 */ /* 0x000fe2000800063f */
[----:B------:R-:W-:-:S03]  /*2a100*/  PLOP3.LUT P0, PT, PT, PT, UP0, 0x80, 0x0 ;  /* 0x000000000000781c */ /* 0x000fc60003f0f008 */
[----:B------:R-:W-:-:S04]  /*2a110*/  ULOP3.LUT UR6, UR6, 0x18, URZ, 0xc0, !UPT ;  /* 0x0000001806067892 */ /* 0x000fc8000f8ec03f */
[----:B------:R-:W-:-:S04]  /*2a120*/  UIADD3 UR6, UR14, 0x20, UR6 ;  /* 0x000000200e067890 */ /* 0x000fc8000fffe006 */
[----:B------:R-:W-:-:S09]  /*2a130*/  UPRMT UR6, URZ, 0x654, UR6 ;  /* 0x000006543f067896 */ /* 0x000fd20008000006 */
[----:B------:R-:W-:Y:S01]  /*2a140*/  SYNCS.ARRIVE.TRANS64.RED.A1T0 RZ, [UR6], RZ ;  /* 0x000000ffffff79a7 */ /* 0x000fe20008100406 */
[----:B------:R-:W-:Y:S05]  /*2a150*/  @P0 BRA `(.L_x_29) ;  /* 0x0000000000040947 */ /* 0x000fea0003800000 */
[----:B------:R-:W-:Y:S01]  /*2a160*/  BPT.TRAP 0x1 ;  /* 0x000000040000795c */ /* 0x000fe20000300000 */
.L_x_29:
[----:B------:R-:W2:Y:S01]  /*2a170*/  LDL.LU R24, [R1+0xe94] ;  /* 0x000e940001187983 */ /* 0x000ea20000300800 */
[----:B------:R-:W0:Y:S01]  /*2a180*/  LDC R25, c[0x0][0x288] ;  /* 0x0000a200ff197b82 */ /* 0x000e220000000800 */
[----:B------:R-:W4:Y:S01]  /*2a190*/  S2R R31, SR_TID.X ;  /* 0x00000000001f7919 */ /* 0x000f220000002100 */
[----:B------:R-:W-:Y:S01]  /*2a1a0*/  USHF.R.S32.HI UR14, URZ, 0x1f, UR25 ;  /* 0x0000001f3f0e7899 */ /* 0x000fe20008011419 */
[----:B------:R-:W-:Y:S01]  /*2a1b0*/  ULDC UR6, c[0x0][0x284] ;  /* 0x0000a10000067ab9 */ /* 0x000fe20000000800 */
[----:B------:R-:W3:Y:S01]  /*2a1c0*/  LDL.LU R30, [R1+0xe90] ;  /* 0x000e9000011e7983 */ /* 0x000ee20000300800 */
[----:B------:R-:W-:Y:S01]  /*2a1d0*/  ULDC.64 UR12, c[0x0][0x5d0] ;  /* 0x00017400000c7ab9 */ /* 0x000fe20000000a00 */
[--C-:B----4-:R-:W-:Y:S02]  /*2a1e0*/  SHF.R.U32.HI R17, RZ, 0x2, R31.reuse ;  /* 0x00000002ff117819 */ /* 0x110fe4000001161f */
[----:B------:R-:W-:Y:S02]  /*2a1f0*/  LOP3.LUT R27, R31, 0x60, RZ, 0xc0, !PT ;  /* 0x000000601f1b7812 */ /* 0x000fe400078ec0ff */
[----:B------:R-:W-:-:S02]  /*2a200*/  SHF.R.U32.HI R16, RZ, 0x7, R31 ;  /* 0x00000007ff107819 */ /* 0x000fc4000001161f */
[----:B------:R-:W-:Y:S02]  /*2a210*/  LOP3.LUT R17, R17, 0x7, RZ, 0xc0, !PT ;  /* 0x0000000711117812 */ /* 0x000fe400078ec0ff */
[----:B------:R-:W-:Y:S02]  /*2a220*/  SHF.R.U32.HI R27, RZ, 0x1, R27 ;  /* 0x00000001ff1b7819 */ /* 0x000fe4000001161b */
[----:B------:R-:W-:Y:S02]  /*2a230*/  LOP3.LUT R16, R16, 0x1, RZ, 0xc0, !PT ;  /* 0x0000000110107812 */ /* 0x000fe400078ec0ff */
[----:B------:R-:W-:Y:S02]  /*2a240*/  IADD3 R15, RZ, -R27, -R17 ;  /* 0x8000001bff0f7210 */ /* 0x000fe40007ffe811 */
[----:B------:R-:W-:Y:S01]  /*2a250*/  LOP3.LUT R26, R31, 0x3, RZ, 0xc0, !PT ;  /* 0x000000031f1a7812 */ /* 0x000fe200078ec0ff */
[C---:B------:R-:W-:Y:S02]  /*2a260*/  IMAD.SHL.U32 R29, R16.reuse, 0x40, RZ ;  /* 0x00000040101d7824 */ /* 0x040fe400078e00ff */
[----:B------:R-:W-:-:S02]  /*2a270*/  IMAD R15, R16, -0x40, R15 ;  /* 0xffffffc0100f7824 */ /* 0x000fc400078e020f */
[----:B0-----:R-:W-:Y:S01]  /*2a280*/  IMAD R26, R26, -0x2, R25 ;  /* 0xfffffffe1a1a7824 */ /* 0x001fe200078e0219 */
[----:B------:R-:W-:Y:S01]  /*2a290*/  LOP3.LUT R29, R29, 0x40, R17, 0xe2, !PT ;  /* 0x000000401d1d7812 */ /* 0x000fe200078ee211 */
[----:B--2---:R-:W-:-:S04]  /*2a2a0*/  IMAD R24, R24, 0x180, RZ ;  /* 0x0000018018187824 */ /* 0x004fc800078e02ff */
[----:B------:R-:W-:Y:S01]  /*2a2b0*/  IMAD.IADD R26, R26, 0x1, -R24 ;  /* 0x000000011a1a7824 */ /* 0x000fe200078e0a18 */
[----:B------:R-:W-:Y:S01]  /*2a2c0*/  ISETP.GE.AND P0, PT, R24, R25, PT ;  /* 0x000000191800720c */ /* 0x000fe20003f06270 */
[----:B------:R-:W-:Y:S02]  /*2a2d0*/  IMAD.SHL.U32 R25, R31, 0x2, RZ ;  /* 0x000000021f197824 */ /* 0x000fe400078e00ff */
[C---:B---3--:R-:W-:Y:S02]  /*2a2e0*/  IMAD R16, R30.reuse, 0x180, RZ ;  /* 0x000001801e107824 */ /* 0x048fe400078e02ff */
[----:B------:R-:W-:Y:S01]  /*2a2f0*/  IMAD.WIDE R38, R30, 0x180, RZ ;  /* 0x000001801e267825 */ /* 0x000fe200078e02ff */
[----:B------:R-:W-:Y:S02]  /*2a300*/  LOP3.LUT R24, R24, 0x6, R25, 0xf8, !PT ;  /* 0x0000000618187812 */ /* 0x000fe400078ef819 */
[C---:B------:R-:W-:Y:S01]  /*2a310*/  IADD3 R15, -R16.reuse, UR6, R15 ;  /* 0x00000006100f7c10 */ /* 0x040fe2000fffe10f */
[----:B------:R-:W-:Y:S01]  /*2a320*/  IMAD.MOV.U32 R30, RZ, RZ, -0x1 ;  /* 0xffffffffff1e7424 */ /* 0x000fe200078e00ff */
[----:B------:R0:W-:Y:S01]  /*2a330*/  STL.64 [R1+0xc8], R38 ;  /* 0x0000c82601007387 */ /* 0x0001e20000100a00 */
[----:B------:R-:W-:Y:S01]  /*2a340*/  ISETP.GE.OR P0, PT, R16, UR6, P0 ;  /* 0x0000000610007c0c */ /* 0x000fe20008706670 */
[----:B------:R-:W-:Y:S01]  /*2a350*/  UIMAD UR6, UR14, UR12, URZ ;  /* 0x0000000c0e0672a4 */ /* 0x000fe2000f8e023f */
[----:B------:R-:W-:Y:S01]  /*2a360*/  SHF.R.S32.HI R25, RZ, 0x1f, R24 ;  /* 0x0000001fff197819 */ /* 0x000fe20000011418 */
[----:B------:R0:W-:Y:S01]  /*2a370*/  STL [R1+0x2d4], R30 ;  /* 0x0002d41e01007387 */ /* 0x0001e20000100800 */
[----:B------:R-:W-:Y:S01]  /*2a380*/  IMAD.U32 R16, RZ, RZ, UR12 ;  /* 0x0000000cff107e24 */ /* 0x000fe2000f8e00ff */
[----:B------:R-:W-:Y:S01]  /*2a390*/  UIMAD UR6, UR25, UR13, UR6 ;  /* 0x0000000d190672a4 */ /* 0x000fe2000f8e0206 */
[----:B------:R-:W-:-:S02]  /*2a3a0*/  LOP3.LUT R29, R38, R29, R27, 0xfe, !PT ;  /* 0x0000001d261d7212 */ /* 0x000fc400078efe1b */
[----:B------:R-:W-:Y:S01]  /*2a3b0*/  IMAD.WIDE.U32 R16, R16, UR25, R24 ;  /* 0x0000001910107c25 */ /* 0x000fe2000f8e0018 */
[----:B------:R-:W-:-:S03]  /*2a3c0*/  ULDC.64 UR12, c[0x0][0x5c8] ;  /* 0x00017200000c7ab9 */ /* 0x000fc60000000a00 */
[----:B------:R-:W-:Y:S02]  /*2a3d0*/  VIADD R17, R17, UR6 ;  /* 0x0000000611117c36 */ /* 0x000fe40008000000 */
[----:B------:R-:W-:Y:S02]  /*2a3e0*/  IMAD R27, R39, UR12, RZ ;  /* 0x0000000c271b7c24 */ /* 0x000fe4000f8e02ff */
[----:B------:R-:W-:-:S04]  /*2a3f0*/  IMAD.WIDE.U32 R16, R29, UR12, R16 ;  /* 0x0000000c1d107c25 */ /* 0x000fc8000f8e0010 */
[----:B------:R-:W-:Y:S01]  /*2a400*/  IMAD R27, R29, UR13, R27 ;  /* 0x0000000d1d1b7c24 */ /* 0x000fe2000f8e021b */
[----:B0-----:R-:W-:Y:S06]  /*2a410*/  @P0 BRA `(.L_x_31) ;  /* 0x000003ec00e80947 */ /* 0x001fec0003800000 */
[----:B------:R-:W-:Y:S01]  /*2a420*/  FSETP.NEU.AND P0, PT, RZ, UR9, PT ;  /* 0x00000009ff007c0b */ /* 0x000fe2000bf0d000 */
[----:B------:R-:W-:Y:S01]  /*2a430*/  BSSY B0, `(.L_x_31) ;  /* 0x0003ef8000007945 */ /* 0x000fe20003800000 */
[----:B------:R-:W-:-:S11]  /*2a440*/  IMAD.IADD R27, R17, 0x1, R27 ;  /* 0x00000001111b7824 */ /* 0x000fd600078e021b */
[----:B------:R-:W-:Y:S05]  /*2a450*/  @!P0 BRA `(.L_x_32) ;  /* 0x0000024c00648947 */ /* 0x000fea0003800000 */
[----:B------:R-:W-:Y:S01]  /*2a460*/  ISETP.GE.AND P0, PT, R15, 0x9, PT ;  /* 0x000000090f00780c */ /* 0x000fe20003f06270 */
[----:B------:R-:W-:Y:S01]  /*2a470*/  ULDC.64 UR12, c[0x0][0x5b8] ;  /* 0x00016e00000c7ab9 */ /* 0x000fe20000000a00 */
[----:B------:R-:W-:Y:S01]  /*2a480*/  LOP3.LUT R28, R28, 0xfffdffff, RZ, 0xc0, !PT ;  /* 0xfffdffff1c1c7812 */ /* 0x000fe200078ec0ff */
[----:B------:R-:W-:Y:S01]  /*2a490*/  UIMAD UR6, UR14, UR12, URZ ;  /* 0x0000000c0e0672a4 */ /* 0x000fe2000f8e023f */
[C---:B------:R-:W-:Y:S01]  /*2a4a0*/  ISETP.LT.OR P3, PT, R26.reuse, 0x1, !P0 ;  /* 0x000000011a00780c */ /* 0x040fe20004761670 */
[----:B-----5:R-:W-:Y:S01]  /*2a4b0*/  STL [R1+0xea4], R13 ;  /* 0x000ea40d01007387 */ /* 0x020fe20000100800 */
[C---:B------:R-:W-:Y:S01]  /*2a4c0*/  ISETP.LT.OR P2, PT, R26.reuse, 0x2, !P0 ;  /* 0x000000021a00780c */ /* 0x040fe20004741670 */
[----:B------:R-:W-:Y:S01]  /*2a4d0*/  UIMAD UR6, UR25, UR13, UR6 ;  /* 0x0000000d190672a4 */ /* 0x000fe2000f8e0206 */
[----:B------:R-:W-:Y:S01]  /*2a4e0*/  ISETP.LT.OR P4, PT, R26, 0x9, !P0 ;  /* 0x000000091a00780c */ /* 0x000fe20004781670 */
[----:B------:R-:W-:Y:S01]  /*2a4f0*/  ULDC.64 UR14, c[0x0][0x5a8] ;  /* 0x00016a00000e7ab9 */ /* 0x000fe20000000a00 */
[----:B------:R-:W-:Y:S01]  /*2a500*/  LOP3.LUT R0, R0, 0xfffff7ff, RZ, 0xc0, !PT ;  /* 0xfffff7ff00007812 */ /* 0x000fe200078ec0ff */
[----:B------:R-:W2:Y:S04]  /*2a510*/  LDL.LU R66, [R1+0x600] ;  /* 0x0006000001427983 */ /* 0x000ea80000300800 */
[----:B------:R-:W3:Y:S02]  /*2a520*/  LDL.LU R67, [R1+0x604] ;  /* 0x0006040001437983 */ /* 0x000ee40000300800 */
[----:B------:R-:W0:Y:S02]  /*2a530*/  @!P3 LDC.64 R34, c[0x0][0x5c0] ;  /* 0x00017000ff22bb82 */ /* 0x000e240000000a00 */
[----:B------:R-:W-:-:S06]  /*2a540*/  @P2 LOP3.LUT R28, R28, 0x20000, RZ, 0xfc, !PT ;  /* 0x000200001c1c2812 */ /* 0x000fcc00078efcff */
[----:B------:R-:W4:Y:S08]  /*2a550*/  @!P2 LDC.64 R32, c[0x0][0x5c0] ;  /* 0x00017000ff20ab82 */ /* 0x000f300000000a00 */
[----:B------:R-:W1:Y:S01]  /*2a560*/  @!P4 LDC.64 R30, c[0x0][0x5c0] ;  /* 0x00017000ff1ecb82 */ /* 0x000e620000000a00 */
[----:B0-----:R-:W-:-:S04]  /*2a570*/  @!P3 IADD3 R34, P1, P5, R16, R34, R3 ;  /* 0x000000221022b210 */ /* 0x001fc80007d3e003 */
[----:B------:R-:W-:Y:S02]  /*2a580*/  @!P3 IADD3.X R35, R27, R35, R4, P1, P5 ;  /* 0x000000231b23b210 */ /* 0x000fe40000fea404 */
[----:B----4-:R-:W-:-:S04]  /*2a590*/  @!P2 IADD3 R36, P1, P5, R16, R32, R3 ;  /* 0x000000201024a210 */ /* 0x010fc80007d3e003 */
[----:B------:R-:W-:Y:S02]  /*2a5a0*/  @!P2 IADD3.X R37, R27, R33, R4, P1, P5 ;  /* 0x000000211b25a210 */ /* 0x000fe40000fea404 */
[----:B------:R-:W-:Y:S02]  /*2a5b0*/  ISETP.GE.AND P2, PT, R15, 0x1, PT ;  /* 0x000000010f00780c */ /* 0x000fe40003f46270 */
[----:B-1----:R-:W-:-:S04]  /*2a5c0*/  @!P4 IADD3 R40, P1, P5, R16, R30, R3 ;  /* 0x0000001e1028c210 */ /* 0x002fc80007d3e003 */
[----:B------:R-:W-:Y:S02]  /*2a5d0*/  @!P4 IADD3.X R41, R27, R31, R4, P1, P5 ;  /* 0x0000001f1b29c210 */ /* 0x000fe40000fea404 */
[----:B------:R-:W-:-:S13]  /*2a5e0*/  ISETP.LT.OR P1, PT, R26, 0xa, !P0 ;  /* 0x0000000a1a00780c */ /* 0x000fda0004721670 */
[----:B------:R-:W0:Y:S02]  /*2a5f0*/  @!P1 LDC.64 R30, c[0x0][0x5c0] ;  /* 0x00017000ff1e9b82 */ /* 0x000e240000000a00 */
[----:B0-----:R-:W-:Y:S01]  /*2a600*/  @!P1 IADD3 R42, P5, P6, R16, R30, R3 ;  /* 0x0000001e102a9210 */ /* 0x001fe20007ebe003 */
[----:B------:R-:W-:Y:S01]  /*2a610*/  IMAD.U32 R30, RZ, RZ, UR12 ;  /* 0x0000000cff1e7e24 */ /* 0x000fe2000f8e00ff */
[----:B------:R-:W-:Y:S02]  /*2a620*/  ULDC.64 UR12, c[0x0][0x5b0] ;  /* 0x00016c00000c7ab9 */ /* 0x000fe40000000a00 */
[----:B------:R-:W-:Y:S01]  /*2a630*/  @!P1 IADD3.X R43, R27, R31, R4, P5, P6 ;  /* 0x0000001f1b2b9210 */ /* 0x000fe20002fec404 */
[----:B------:R-:W-:-:S04]  /*2a640*/  IMAD.WIDE.U32 R24, R30, UR25, R24 ;  /* 0x000000191e187c25 */ /* 0x000fc8000f8e0018 */
[----:B------:R-:W-:Y:S02]  /*2a650*/  VIADD R33, R25, UR6 ;  /* 0x0000000619217c36 */ /* 0x000fe40008000000 */
[----:B------:R-:W-:Y:S02]  /*2a660*/  IMAD.MOV.U32 R32, RZ, RZ, R24 ;  /* 0x000000ffff207224 */ /* 0x000fe400078e0018 */
[----:B------:R-:W-:Y:S02]  /*2a670*/  IMAD R30, R39, UR12, RZ ;  /* 0x0000000c271e7c24 */ /* 0x000fe4000f8e02ff */
[----:B------:R-:W-:-:S04]  /*2a680*/  IMAD.WIDE.U32 R24, R29, UR12, R32 ;  /* 0x0000000c1d187c25 */ /* 0x000fc8000f8e0020 */
[----:B------:R-:W-:Y:S01]  /*2a690*/  IMAD R30, R29, UR13, R30 ;  /* 0x0000000d1d1e7c24 */ /* 0x000fe2000f8e021e */
[----:B------:R-:W-:-:S04]  /*2a6a0*/  IADD3 R24, P5, R24, UR14, RZ ;  /* 0x0000000e18187c10 */ /* 0x000fc8000ffbe0ff */
[--C-:B------:R-:W-:Y:S02]  /*2a6b0*/  IADD3.X R25, R25, UR15, R30.reuse, P5, !PT ;  /* 0x0000000f19197c10 */ /* 0x100fe4000affe41e */
[----:B------:R-:W-:Y:S02]  /*2a6c0*/  ISETP.LT.OR P5, PT, R26, 0x1, !P2 ;  /* 0x000000011a00780c */ /* 0x000fe400057a1670 */
[----:B------:R-:W-:-:S11]  /*2a6d0*/  PRMT R30, RZ, 0x7610, R30 ;  /* 0x00007610ff1e7816 */ /* 0x000fd6000000001e */
[----:B------:R-:W4:Y:S02]  /*2a6e0*/  @!P5 LDG.E.U8 R30, desc[UR26][R24.64] ;  /* 0x0000001a181ed981 */ /* 0x000f24000c1e1100 */
[----:B----4-:R-:W-:-:S04]  /*2a6f0*/  LOP3.LUT R30, R30, 0xff, RZ, 0xc0, !PT ;  /* 0x000000ff1e1e7812 */ /* 0x010fc800078ec0ff */
[----:B------:R-:W-:-:S05]  /*2a700*/  F2FP.F16.E4M3.UNPACK_B R30, R30 ;  /* 0x0000001eff1e723e */ /* 0x000fca00020006ff */
[----:B------:R-:W-:-:S05]  /*2a710*/  HADD2.F32 R30, -RZ, R30.H0_H0 ;  /* 0x2000001eff1e7230 */ /* 0x000fca0000004100 */
[----:B------:R-:W-:-:S04]  /*2a720*/  FMUL R30, R30, UR9 ;  /* 0x000000091e1e7c20 */ /* 0x000fc80008400000 */
[----:B------:R-:W-:Y:S02]  /*2a730*/  FFMA R18, R18, UR8, R30 ;  /* 0x0000000812127c23 */ /* 0x000fe4000800001e */
[----:B------:R-:W0:Y:S03]  /*2a740*/  @!P5 LDC.64 R30, c[0x0][0x5c0] ;  /* 0x00017000ff1edb82 */ /* 0x000e260000000a00 */
[----:B------:R-:W-:Y:S02]  /*2a750*/  F2FP.SATFINITE.E4M3.F32.PACK_AB_MERGE_C R18, RZ, R18, RZ ;  /* 0x00000012ff12723e */ /* 0x000fe400048070ff */
[----:B0-----:R-:W-:-:S05]  /*2a760*/  @!P5 IADD3 R30, P6, R16, R30, RZ ;  /* 0x0000001e101ed210 */ /* 0x001fca0007fde0ff */
[----:B------:R-:W-:-:S05]  /*2a770*/  @!P5 IMAD.X R31, R27, 0x1, R31, P6 ;  /* 0x000000011b1fd824 */ /* 0x000fca00030e061f */
[----:B------:R0:W-:Y:S01]  /*2a780*/  @!P5 STG.E.U8 desc[UR26][R30.64], R18 ;  /* 0x000000121e00d986 */ /* 0x0001e2000c10111a */
[----:B------:R-:W-:Y:S02]  /*2a790*/  ISETP.LT.OR P5, PT, R26, 0x2, !P2 ;  /* 0x000000021a00780c */ /* 0x000fe400057a1670 */
[----:B0-----:R-:W-:-:S11]  /*2a7a0*/  PRMT R18, RZ, 0x7610, R18 ;  /* 0x00007610ff127816 */ /* 0x001fd60000000012 */
[----:B------:R-:W0:Y:S01]  /*2a7b0*/  @!P5 LDC.64 R30, c[0x0][0x5c0] ;  /* 0x00017000ff1edb82 */ /* 0x000e220000000a00 */
[----:B------:R-:W4:Y:S01]  /*2a7c0*/  @!P5 LDG.E.U8 R18, desc[UR26][R24.64+0x1] ;  /* 0x0000011a1812d981 */ /* 0x000f22000c1e1100 */
[----:B0-----:R-:W-:-:S05]  /*2a7d0*/  @!P5 IADD3 R30, P6, R16, R30, RZ ;  /* 0x0000001e101ed210 */ /* 0x001fca0007fde0ff */
[----:B------:R-:W-:Y:S01]  /*2a7e0*/  @!P5 IMAD.X R31, R27, 0x1, R31, P6 ;  /* 0x000000011b1fd824 */ /* 0x000fe200030e061f */
[----:B----4-:R-:W-:-:S04]  /*2a7f0*/  LOP3.LUT R18, R18, 0xff, RZ, 0xc0, !PT ;  /* 0x000000ff12127812 */ /* 0x010fc800078ec0ff */
[----:B------:R-:W-:-:S05]  /*2a800*/  F2FP.F16.E4M3.UNPACK_B R18, R18 ;  /* 0x00000012ff12723e */ /* 0x000fca00020006ff */
[----:B------:R-:W-:-:S05]  /*2a810*/  HADD2.F32 R18, -RZ, R18.H0_H0 ;  /* 0x20000012ff127230 */ /* 0x000fca0000004100 */
[----:B------:R-:W-:-:S04]  /*2a820*/  FMUL R18, R18, UR9 ;  /* 0x0000000912127c20 */ /* 0x000fc80008400000 */
[----:B------:R-:W-:-:S05]  /*2a830*/  FFMA R19, R19, UR8, R18 ;  /* 0x0000000813137c23 */ /* 0x000fca0008000012 */
[----:B------:R-:W-:-:S05]  /*2a840*/  F2FP.SATFINITE.E4M3.F32.PACK_AB_MERGE_C R19, RZ, R19, RZ ;  /* 0x00000013ff13723e */ /* 0x000fca00048070ff */
[----:B------:R0:W-:Y:S01]  /*2a850*/  @!P5 STG.E.U8 desc[UR26][R30.64+0x1], R19 ;  /* 0x000001131e00d986 */ /* 0x0001e2000c10111a */
[----:B------:R-:W-:-:S05]  /*2a860*/  IADD3 R18, P5, R29, 0x8, RZ ;  /* 0x000000081d127810 */ /* 0x000fca0007fbe0ff */
[----:B0-----:R-:W-:-:S04]  /*2a870*/  IMAD.X R30, RZ, RZ, R39, P5 ;  /* 0x000000ffff1e7224 */ /* 0x001fc800028e0627 */
[----:B------:R-:W-:-:S04]  /*2a880*/  IMAD R30, R30, UR12, RZ ;  /* 0x0000000c1e1e7c24 */ /* 0x000fc8000f8e02ff */
[C---:B------:R-:W-:Y:S02]  /*2a890*/  IMAD R30, R18.reuse, UR13, R30 ;  /* 0x0000000d121e7c24 */ /* 0x040fe4000f8e021e */
[----:B------:R-:W-:-:S03]  /*2a8a0*/  IMAD.WIDE.U32 R18, R18, UR12, R32 ;  /* 0x0000000c12127c25 */ /* 0x000fc6000f8e0020 */
[----:B------:R-:W-:-:S04]  /*2a8b0*/  IADD3 R18, P5, R18, UR14, RZ ;  /* 0x0000000e12127c10 */ /* 0x000fc8000ffbe0ff */
[--C-:B------:R-:W-:Y:S02]  /*2a8c0*/  IADD3.X R19, R19, UR15, R30.reuse, P5, !PT ;  /* 0x0000000f13137c10 */ /* 0x100fe4000affe41e */
[----:B------:R-:W-:-:S06]  /*2a8d0*/  PRMT R30, RZ, 0x7610, R30 ;  /* 0x00007610ff1e7816 */ /* 0x000fcc000000001e */
[----:B------:R-:W4:Y:S01]  /*2a8e0*/  @!P3 LDG.E.U8 R30, desc[UR26][R18.64] ;  /* 0x0000001a121eb981 */ /* 0x000f22000c1e1100 */
[----:B------:R-:W-:Y:S02]  /*2a8f0*/  ISETP.LT.OR P2, PT, R26, 0x11, !P0 ;  /* 0x000000111a00780c */ /* 0x000fe40004741670 */
[----:B----4-:R-:W-:-:S04]  /*2a900*/  LOP3.LUT R30, R30, 0xff, RZ, 0xc0, !PT ;  /* 0x000000ff1e1e7812 */ /* 0x010fc800078ec0ff */
[----:B------:R-:W-:-:S05]  /*2a910*/  F2FP.F16.E4M3.UNPACK_B R30, R30 ;  /* 0x0000001eff1e723e */ /* 0x000fca00020006ff */
[----:B------:R-:W-:-:S05]  /*2a920*/  HADD2.F32 R30, -RZ, R30.H0_H0 ;  /* 0x2000001eff1e7230 */ /* 0x000fca0000004100 */
[----:B------:R-:W-:-:S04]  /*2a930*/  FMUL R30, R30, UR9 ;  /* 0x000000091e1e7c20 */ /* 0x000fc80008400000 */
[----:B------:R-:W-:Y:S02]  /*2a940*/  FFMA R20, R20, UR8, R30 ;  /* 0x0000000814147c23 */ /* 0x000fe4000800001e */
[----:B------:R-:W0:Y:S03]  /*2a950*/  @!P2 LDC.64 R30, c[0x0][0x5c0] ;  /* 0x00017000ff1eab82 */ /* 0x000e260000000a00 */
[----:B------:R-:W-:-:S05]  /*2a960*/  F2FP.SATFINITE.E4M3.F32.PACK_AB_MERGE_C R20, RZ, R20, RZ ;  /* 0x00000014ff14723e */ /* 0x000fca00048070ff */
[----:B------:R1:W-:Y:S01]  /*2a970*/  @!P3 STG.E.U8 desc[UR26][R34.64], R20 ;  /* 0x000000142200b986 */ /* 0x0003e2000c10111a */
[----:B0-----:R-:W-:-:S04]  /*2a980*/  @!P2 IADD3 R38, P5, P6, R16, R30, R3 ;  /* 0x0000001e1026a210 */ /* 0x001fc80007ebe003 */
[----:B------:R-:W-:Y:S02]  /*2a990*/  @!P2 IADD3.X R39, R27, R31, R4, P5, P6 ;  /* 0x0000001f1b27a210 */ /* 0x000fe40002fec404 */
[----:B------:R-:W-:Y:S02]  /*2a9a0*/  LOP3.LUT P2, RZ, R28, 0x20000, RZ, 0xc0, !PT ;  /* 0x000200001cff7812 */ /* 0x000fe4000784c0ff */
[----:B-1----:R-:W-:-:S11]  /*2a9b0*/  PRMT R20, RZ, 0x7610, R20 ;  /* 0x00007610ff147816 */ /* 0x002fd60000000014 */
[----:B------:R-:W4:Y:S01]  /*2a9c0*/  @!P2 LDG.E.U8 R20, desc[UR26][R18.64+0x1] ;  /* 0x0000011a1214a981 */ /* 0x000f22000c1e1100 */
[----:B------:R-:W-:-:S13]  /*2a9d0*/  ISETP.LT.OR P5, PT, R26, 0x12, !P0 ;  /* 0x000000121a00780c */ /* 0x000fda00047a1670 */
[----:B------:R-:W0:Y:S01]  /*2a9e0*/  @!P5 LDC.64 R30, c[0x0][0x5c0] ;  /* 0x00017000ff1edb82 */ /* 0x000e220000000a00 */
[----:B------:R-:W-:-:S04]  /*2a9f0*/  LOP3.LUT R28, R28, 0xffff7fff, RZ, 0xc0, !PT ;  /* 0xffff7fff1c1c7812 */ /* 0x000fc800078ec0ff */
[----:B------:R-:W-:Y:S02]  /*2aa00*/  @P5 LOP3.LUT R28, R28, 0x8000, RZ, 0xfc, !PT ;  /* 0x000080001c1c5812 */ /* 0x000fe400078efcff */
[----:B0-----:R-:W-:-:S04]  /*2aa10*/  @!P5 IADD3 R34, P3, P6, R16, R30, R3 ;  /* 0x0000001e1022d210 */ /* 0x001fc80007e7e003 */
[----:B------:R-:W-:Y:S02]  /*2aa20*/  @!P5 IADD3.X R35, R27, R31, R4, P3, P6 ;  /* 0x0000001f1b23d210 */ /* 0x000fe40001fec404 */
[----:B------:R-:W-:Y:S02]  /*2aa30*/  ISETP.LT.OR P5, PT, R26, 0x19, !P0 ;  /* 0x000000191a00780c */ /* 0x000fe400047a1670 */
[----:B------:R-:W-:Y:S02]  /*2aa40*/  ISETP.GE.AND P6, PT, R15, 0x1, PT ;  /* 0x000000010f00780c */ /* 0x000fe40003fc6270 */
[----:B----4-:R-:W-:-:S04]  /*2aa50*/  LOP3.LUT R20, R20, 0xff, RZ, 0xc0, !PT ;  /* 0x000000ff14147812 */ /* 0x010fc800078ec0ff */
[----:B------:R-:W-:-:S05]  /*2aa60*/  F2FP.F16.E4M3.UNPACK_B R20, R20 ;  /* 0x00000014ff14723e */ /* 0x000fca00020006ff */
[----:B------:R-:W-:-:S05]  /*2aa70*/  HADD2.F32 R20, -RZ, R20.H0_H0 ;  /* 0x20000014ff147230 */ /* 0x000fca0000004100 */
[----:B------:R-:W-:-:S04]  /*2aa80*/  FMUL R20, R20, UR9 ;  /* 0x0000000914147c20 */ /* 0x000fc80008400000 */
[----:B------:R-:W-:-:S05]  /*2aa90*/  FFMA R21, R21, UR8, R20 ;  /* 0x0000000815157c23 */ /* 0x000fca0008000014 */
[----:B------:R-:W-:-:S05]  /*2aaa0*/  F2FP.SATFINITE.E4M3.F32.PACK_AB_MERGE_C R21, RZ, R21, RZ ;  /* 0x00000015ff15723e */ /* 0x000fca00048070ff */
[----:B------:R0:W-:Y:S02]  /*2aab0*/  @!P2 STG.E.U8 desc[UR26][R36.64+0x1], R21 ;  /* 0x000001152400a986 */ /* 0x0001e4000c10111a */
[----:B0-----:R-:W0:Y:S02]  /*2aac0*/  @!P5 LDC.64 R20, c[0x0][0x5c0] ;  /* 0x00017000ff14db82 */ /* 0x001e240000000a00 */
[----:B0-----:R-:W-:-:S04]  /*2aad0*/  @!P5 IADD3 R46, P2, P3, R16, R20, R3 ;  /* 0x00000014102ed210 */ /* 0x001fc80007b5e003 */
[----:B------:R-:W-:Y:S02]  /*2aae0*/  @!P5 IADD3.X R47, R27, R21, R4, P2, P3 ;  /* 0x000000151b2fd210 */ /* 0x000fe400017e6404 */
        /* <DEDUP_REMOVED lines=19> */
[----:B------:R-:W-:Y:S02]  /*2ac20*/  ISETP.LT.OR P3, PT, R26, 0x1a, !P0 ;  /* 0x0000001a1a00780c */ /* 0x000fe40004761670 */
        /* <DEDUP_REMOVED lines=8> */
[----:B0-----:R-:W-:Y:S02]  /*2acb0*/  @!P3 IADD3 R30, P2, P6, R16, R20, R3 ;  /* 0x00000014101eb210 */ /* 0x001fe40007e5e003 */
[----:B------:R-:W-:-:S06]  /*2acc0*/  PRMT R20, RZ, 0x7610, R20 ;  /* 0x00007610ff147816 */ /* 0x000fcc0000000014 */
[----:B------:R-:W4:Y:S01]  /*2acd0*/  @!P4 LDG.E.U8 R20, desc[UR26][R18.64+0x8] ;  /* 0x0000081a1214c981 */ /* 0x000f22000c1e1100 */
[----:B------:R-:W-:Y:S02]  /*2ace0*/  @!P3 IADD3.X R31, R27, R21, R4, P2, P6 ;  /* 0x000000151b1fb210 */ /* 0x000fe400017ec404 */
[----:B------:R-:W-:Y:S02]  /*2acf0*/  ISETP.LT.OR P2, PT, R26, 0x21, !P0 ;  /* 0x000000211a00780c */ /* 0x000fe40004741670 */
[----:B------:R-:W-:-:S04]  /*2ad00*/  LOP3.LUT R28, R28, 0xffffbfff, RZ, 0xc0, !PT ;  /* 0xffffbfff1c1c7812 */ /* 0x000fc800078ec0ff */
[----:B------:R-:W-:Y:S02]  /*2ad10*/  @P3 LOP3.LUT R28, R28, 0x4000, RZ, 0xfc, !PT ;  /* 0x000040001c1c3812 */ /* 0x000fe400078efcff */
        /* <DEDUP_REMOVED lines=8> */
[----:B------:R-:W-:Y:S02]  /*2ada0*/  ISETP.LT.OR P4, PT, R26, 0x22, !P0 ;  /* 0x000000221a00780c */ /* 0x000fe40004781670 */
[----:B0-----:R-:W-:-:S04]  /*2adb0*/  @!P2 IADD3 R44, P5, P6, R16, R20, R3 ;  /* 0x00000014102ca210 */ /* 0x001fc80007ebe003 */
[----:B------:R-:W-:-:S07]  /*2adc0*/  @!P2 IADD3.X R45, R27, R21, R4, P5, P6 ;  /* 0x000000151b2da210 */ /* 0x000fce0002fec404 */
[----:B------:R-:W1:Y:S02]  /*2add0*/  @!P4 LDC.64 R20, c[0x0][0x5c0] ;  /* 0x00017000ff14cb82 */ /* 0x000e640000000a00 */
[----:B-1----:R-:W-:Y:S02]  /*2ade0*/  @!P4 IADD3 R40, P3, P6, R16, R20, R3 ;  /* 0x000000141028c210 */ /* 0x002fe40007e7e003 */
[----:B------:R-:W-:-:S06]  /*2adf0*/  PRMT R20, RZ, 0x7610, R20 ;  /* 0x00007610ff147816 */ /* 0x000fcc0000000014 */
[----:B------:R-:W4:Y:S01]  /*2ae00*/  @!P1 LDG.E.U8 R20, desc[UR26][R18.64+0x9] ;  /* 0x0000091a12149981 */ /* 0x000f22000c1e1100 */
[----:B------:R-:W-:-:S04]  /*2ae10*/  LOP3.LUT R28, R28, 0xfffeffff, RZ, 0xc0, !PT ;  /* 0xfffeffff1c1c7812 */ /* 0x000fc800078ec0ff */
[----:B------:R-:W-:Y:S02]  /*2ae20*/  @P2 LOP3.LUT R28, R28, 0x10000, RZ, 0xfc, !PT ;  /* 0x000100001c1c2812 */ /* 0x000fe400078efcff */
[----:B------:R-:W-:Y:S02]  /*2ae30*/  ISETP.LT.OR P2, PT, R26, 0x29, !P0 ;  /* 0x000000291a00780c */ /* 0x000fe40004741670 */
[----:B------:R-:W-:Y:S02]  /*2ae40*/  @!P4 IADD3.X R41, R27, R21, R4, P3, P6 ;  /* 0x000000151b29c210 */ /* 0x000fe40001fec404 */
[----:B------:R-:W-:Y:S02]  /*2ae50*/  ISETP.GE.AND P3, PT, R15, 0x1, PT ;  /* 0x000000010f00780c */ /* 0x000fe40003f66270 */
[----:B----4-:R-:W-:-:S04]  /*2ae60*/  LOP3.LUT R20, R20, 0xff, RZ, 0xc0, !PT ;  /* 0x000000ff14147812 */ /* 0x010fc800078ec0ff */
[----:B------:R-:W-:-:S05]  /*2ae70*/  F2FP.F16.E4M3.UNPACK_B R20, R20 ;  /* 0x00000014ff14723e */ /* 0x000fca00020006ff */
[----:B------:R-:W-:-:S05]  /*2ae80*/  HADD2.F32 R20, -RZ, R20.H0_H0 ;  /* 0x20000014ff147230 */ /* 0x000fca0000004100 */
[----:B------:R-:W-:-:S04]  /*2ae90*/  FMUL R20, R20, UR9 ;  /* 0x0000000914147c20 */ /* 0x000fc80008400000 */
[----:B------:R-:W-:Y:S02]  /*2aea0*/  FFMA R217, R217, UR8, R20 ;  /* 0x00000008d9d97c23 */ /* 0x000fe40008000014 */
[----:B------:R-:W0:Y:S03]  /*2aeb0*/  @!P2 LDC.64 R20, c[0x0][0x5c0] ;  /* 0x00017000ff14ab82 */ /* 0x000e260000000a00 */
[----:B------:R-:W-:-:S05]  /*2aec0*/  F2FP.SATFINITE.E4M3.F32.PACK_AB_MERGE_C R217, RZ, R217, RZ ;  /* 0x000000d9ffd9723e */ /* 0x000fca00048070ff */
[----:B------:R-:W-:Y:S01]  /*2aed0*/  @!P1 STG.E.U8 desc[UR26][R42.64+0x9], R217 ;  /* 0x000009d92a009986 */ /* 0x000fe2000c10111a */
[----:B0-----:R-:W-:-:S04]  /*2aee0*/  @!P2 IADD3 R48, P1, P6, R16, R20, R3 ;  /* 0x000000141030a210 */ /* 0x001fc80007e3e003 */
[----:B------:R-:W-:Y:S02]  /*2aef0*/  @!P2 IADD3.X R49, R27, R21, R4, P1, P6 ;  /* 0x000000151b31a210 */ /* 0x000fe40000fec404 */
[----:B------:R-:W-:Y:S02]  /*2af00*/  ISETP.LT.OR P1, PT, R26, 0x11, !P3 ;  /* 0x000000111a00780c */ /* 0x000fe40005f21670 */
[----:B------:R-:W-:-:S11]  /*2af10*/  PRMT R20, RZ, 0x7610, R20 ;  /* 0x00007610ff147816 */ /* 0x000fd60000000014 */
[----:B------:R-:W4:Y:S01]  /*2af20*/  @!P1 LDG.E.U8 R20, desc[UR26][R24.64+0x10] ;  /* 0x0000101a18149981 */ /* 0x000f22000c1e1100 */
[----:B------:R-:W-:Y:S02]  /*2af30*/  PRMT R22, RZ, 0x7610, R22 ;  /* 0x00007610ff167816 */ /* 0x000fe40000000016 */
        /* <DEDUP_REMOVED lines=10> */
[----:B------:R-:W-:-:S13]  /*2afe0*/  ISETP.LT.OR P1, PT, R26, 0x12, !P3 ;  /* 0x000000121a00780c */ /* 0x000fda0005f21670 */
[----:B------:R-:W4:Y:S01]  /*2aff0*/  @!P1 LDG.E.U8 R22, desc[UR26][R24.64+0x11] ;  /* 0x0000111a18169981 */ /* 0x000f22000c1e1100 */
[----:B0-----:R-:W0:Y:S02]  /*2b000*/  @!P1 LDC.64 R20, c[0x0][0x5c0] ;  /* 0x00017000ff149b82 */ /* 0x001e240000000a00 */
        /* <DEDUP_REMOVED lines=9> */
[----:B------:R0:W-:Y:S01]  /*2b0a0*/  @!P1 STG.E.U8 desc[UR26][R20.64+0x11], R219 ;  /* 0x000011db14009986 */ /* 0x0001e2000c10111a */
[----:B------:R-:W-:-:S13]  /*2b0b0*/  ISETP.LT.OR P1, PT, R26, 0x2a, !P0 ;  /* 0x0000002a1a00780c */ /* 0x000fda0004721670 */
        /* <DEDUP_REMOVED lines=20> */
[----:B-1----:R-:W-:-:S04]  /*2b200*/  @!P5 IADD3 R38, P4, P6, R16, R20, R3 ;  /* 0x000000141026d210 */ /* 0x002fc80007e9e003 */
[----:B------:R-:W-:Y:S02]  /*2b210*/  @!P5 IADD3.X R39, R27, R21, R4, P4, P6 ;  /* 0x000000151b27d210 */ /* 0x000fe400027ec404 */
[----:B------:R-:W-:Y:S02]  /*2b220*/  LOP3.LUT P5, RZ, R28, 0x8000, RZ, 0xc0, !PT ;  /* 0x000080001cff7812 */ /* 0x000fe400078ac0ff */
[----:B------:R-:W-:-:S11]  /*2b230*/  PRMT R20, RZ, 0x7610, R20 ;  /* 0x00007610ff147816 */ /* 0x000fd60000000014 */
        /* <DEDUP_REMOVED lines=28> */
[----:B0-----:R-:W0:Y:S01]  /*2b400*/  @!P5 LDC.64 R20, c[0x0][0x5c0] ;  /* 0x00017000ff14db82 */ /* 0x001e220000000a00 */
[----:B------:R-:W-:Y:S02]  /*2b410*/  ISETP.LT.OR P3, PT, R26, 0x3a, !P0 ;  /* 0x0000003a1a00780c */ /* 0x000fe40004761670 */
        /* <DEDUP_REMOVED lines=27> */
[----:B------:R-:W1:Y:S01]  /*2b5d0*/  @!P4 LDC.64 R20, c[0x0][0x5c0] ;  /* 0x00017000ff14cb82 */ /* 0x000e620000000a00 */
[----:B------:R-:W-:Y:S02]  /*2b5e0*/  LOP3.LUT P3, RZ, R28, 0x4000, RZ, 0xc0, !PT ;  /* 0x000040001cff7812 */ /* 0x000fe4000786c0ff */
[----:B-1----:R-:W-:Y:S02]  /*2b5f0*/  @!P4 IADD3 R46, P5, P6, R16, R20, R3 ;  /* 0x00000014102ec210 */ /* 0x002fe40007ebe003 */
[----:B------:R-:W-:-:S09]  /*2b600*/  PRMT R20, RZ, 0x7610, R20 ;  /* 0x00007610ff147816 */ /* 0x000fd20000000014 */
[----:B------:R-:W4:Y:S01]  /*2b610*/  @!P3 LDG.E.U8 R20, desc[UR26][R18.64+0x19] ;  /* 0x0000191a1214b981 */ /* 0x000f22000c1e1100 */
[----:B------:R-:W-:Y:S02]  /*2b620*/  @!P4 IADD3.X R47, R27, R21, R4, P5, P6 ;  /* 0x000000151b2fc210 */ /* 0x000fe40002fec404 */
[----:B------:R-:W-:Y:S02]  /*2b630*/  ISETP.LT.OR P4, PT, R26, 0x49, !P0 ;  /* 0x000000491a00780c */ /* 0x000fe40004781670 */
        /* <DEDUP_REMOVED lines=31> */
[----:B------:R-:W-:Y:S02]  /*2b830*/  LOP3.LUT P2, RZ, R28, 0x10000, RZ, 0xc0, !PT ;  /* 0x000100001cff7812 */ /* 0x000fe4000784c0ff */
        /* <DEDUP_REMOVED lines=18> */
[----:B------:R-:W0:Y:S02]  /*2b960*/  @!P4 LDC.64 R20, c[0x0][0x5c0] ;  /* 0x00017000ff14cb82 */ /* 0x000e240000000a00 */
[----:B0-----:R-:W-:-:S04]  /*2b970*/  @!P4 IADD3 R54, P3, P5, R16, R20, R3 ;  /* 0x000000141036c210 */ /* 0x001fc80007d7e003 */
[----:B------:R-:W-:Y:S02]  /*2b980*/  @!P4 IADD3.X R55, R27, R21, R4, P3, P5 ;  /* 0x000000151b37c210 */ /* 0x000fe40001fea404 */
[----:B------:R-:W-:-:S13]  /*2b990*/  ISETP.LT.OR P3, PT, R26, 0x52, !P0 ;  /* 0x000000521a00780c */ /* 0x000fda0004761670 */
[----:B------:R-:W0:Y:S01]  /*2b9a0*/  @!P3 LDC.64 R20, c[0x0][0x5c0] ;  /* 0x00017000ff14bb82 */ /* 0x000e220000000a00 */
[----:B------:R-:W-:Y:S02]  /*2b9b0*/  LOP3.LUT P4, RZ, R28, 0x2000, RZ, 0xc0, !PT ;  /* 0x000020001cff7812 */ /* 0x000fe4000788c0ff */
[----:B------:R-:W-:-:S05]  /*2b9c0*/  F2FP.SATFINITE.E4M3.F32.PACK_AB_MERGE_C R228, RZ, R228, RZ ;  /* 0x000000e4ffe4723e */ /* 0x000fca00048070ff */
[----:B------:R0:W-:Y:S02]  /*2b9d0*/  @!P2 STG.E.U8 desc[UR26][R44.64+0x20], R228 ;  /* 0x000020e42c00a986 */ /* 0x0001e4000c10111a */
[----:B0-----:R-:W-:Y:S02]  /*2b9e0*/  @!P3 IADD3 R44, P2, P5, R16, R20, R3 ;  /* 0x00000014102cb210 */ /* 0x001fe40007d5e003 */
[----:B------:R-:W-:-:S06]  /*2b9f0*/  PRMT R20, RZ, 0x7610, R20 ;  /* 0x00007610ff147816 */ /* 0x000fcc0000000014 */
[----:B------:R-:W4:Y:S01]  /*2ba00*/  @!P4 LDG.E.U8 R20, desc[UR26][R18.64+0x21] ;  /* 0x0000211a1214c981 */ /* 0x000f22000c1e1100 */
[----:B------:R-:W-:Y:S02]  /*2ba10*/  @!P3 IADD3.X R45, R27, R21, R4, P2, P5 ;  /* 0x000000151b2db210 */ /* 0x000fe400017ea404 */
[----:B----4-:R-:W-:-:S04]  /*2ba20*/  LOP3.LUT R20, R20, 0xff, RZ, 0xc0, !PT ;  /* 0x000000ff14147812 */ /* 0x010fc800078ec0ff */
[----:B------:R-:W-:-:S05]  /*2ba30*/  F2FP.F16.E4M3.UNPACK_B R20, R20 ;  /* 0x00000014ff14723e */ /* 0x000fca00020006ff */
[----:B------:R-:W-:-:S05]  /*2ba40*/  HADD2.F32 R20, -RZ, R20.H0_H0 ;  /* 0x20000014ff147230 */ /* 0x000fca0000004100 */
[----:B------:R-:W-:-:S04]  /*2ba50*/  FMUL R20, R20, UR9 ;  /* 0x0000000914147c20 */ /* 0x000fc80008400000 */
[----:B------:R-:W-:-:S05]  /*2ba60*/  FFMA R229, R229, UR8, R20 ;  /* 0x00000008e5e57c23 */ /* 0x000fca0008000014 */
[----:B------:R-:W-:-:S05]  /*2ba70*/  F2FP.SATFINITE.E4M3.F32.PACK_AB_MERGE_C R229, RZ, R229, RZ ;  /* 0x000000e5ffe5723e */ /* 0x000fca00048070ff */
[----:B------:R-:W-:Y:S01]  /*2ba80*/  @!P4 STG.E.U8 desc[UR26][R40.64+0x21], R229 ;  /* 0x000021e52800c986 */ /* 0x000fe2000c10111a */
[----:B------:R-:W-:-:S13]  /*2ba90*/  ISETP.LT.OR P4, PT, R26, 0x59, !P0 ;  /* 0x000000591a00780c */ /* 0x000fda0004781670 */
[----:B------:R-:W0:Y:S02]  /*2baa0*/  @!P4 LDC.64 R20, c[0x0][0x5c0] ;  /* 0x00017000ff14cb82 */ /* 0x000e240000000a00 */
        /* <DEDUP_REMOVED lines=21> */
[----:B------:R-:W-:-:S04]  /*2bc00*/  LOP3.LUT R28, R28, 0xfffff7ff, RZ, 0xc0, !PT ;  /* 0xfffff7ff1c1c7812 */ /* 0x000fc800078ec0ff */
[----:B------:R-:W-:Y:S02]  /*2bc10*/  @P3 LOP3.LUT R28, R28, 0x800, RZ, 0xfc, !PT ;  /* 0x000008001c1c3812 */ /* 0x000fe400078efcff */
        /* <DEDUP_REMOVED lines=13> */
[----:B------:R-:W-:-:S04]  /*2bcf0*/  LOP3.LUT R28, R28, 0xffffefff, RZ, 0xc0, !PT ;  /* 0xffffefff1c1c7812 */ /* 0x000fc800078ec0ff */
[----:B------:R-:W-:Y:S02]  /*2bd00*/  @P4 LOP3.LUT R28, R28, 0x1000, RZ, 0xfc, !PT ;  /* 0x000010001c1c4812 */ /* 0x000fe400078efcff */
[----:B------:R-:W-:Y:S02]  /*2bd10*/  ISETP.LT.OR P4, PT, R26, 0x61, !P0 ;  /* 0x000000611a00780c */ /* 0x000fe40004781670 */
[----:B------:R-:W-:Y:S02]  /*2bd20*/  @!P2 IADD3.X R41, R27, R21, R4, P5, P6 ;  /* 0x000000151b29a210 */ /* 0x000fe40002fec404 */
        /* <DEDUP_REMOVED lines=15> */
[----:B------:R-:W-:-:S04]  /*2be20*/  @P4 LOP3.LUT R0, R0, 0x800, RZ, 0xfc, !PT ;  /* 0x0000080000004812 */ /* 0x000fc800078efcff */
[----:B------:R-:W-:Y:S02]  /*2be30*/  LOP3.LUT R0, R0, 0xfffffff7, RZ, 0xc0, !PT ;  /* 0xfffffff700007812 */ /* 0x000fe400078ec0ff */
[----:B------:R-:W-:Y:S02]  /*2be40*/  @!P3 IADD3.X R49, R27, R21, R4, P5, P6 ;  /* 0x000000151b31b210 */ /* 0x000fe40002fec404 */
[----:B------:R-:W-:Y:S02]  /*2be50*/  @P3 LOP3.LUT R0, R0, 0x8, RZ, 0xfc, !PT ;  /* 0x0000000800003812 */ /* 0x000fe400078efcff */
        /* <DEDUP_REMOVED lines=46> */
[----:B------:R-:W-:Y:S02]  /*2c140*/  LOP3.LUT R0, R0, 0xffffefff, RZ, 0xc0, !PT ;  /* 0xffffefff00007812 */ /* 0x000fe400078ec0ff */
[----:B------:R-:W-:Y:S02]  /*2c150*/  @!P4 IADD3.X R37, R27, R21, R4, P1, P5 ;  /* 0x000000151b25c210 */ /* 0x000fe40000fea404 */
[----:B------:R-:W-:Y:S02]  /*2c160*/  @P4 LOP3.LUT R0, R0, 0x1000, RZ, 0xfc, !PT ;  /* 0x0000100000004812 */ /* 0x000fe400078efcff */
[----:B------:R-:W-:Y:S02]  /*2c170*/  ISETP.LT.OR P4, PT, R26, 0x71, !P0 ;  /* 0x000000711a00780c */ /* 0x000fe40004781670 */
[----:B------:R-:W-:-:S11]  /*2c180*/  LOP3.LUT R0, R0, 0xffffbfff, RZ, 0xc0, !PT ;  /* 0xffffbfff00007812 */ /* 0x000fd600078ec0ff */
[----:B------:R-:W-:Y:S02]  /*2c190*/  @P4 LOP3.LUT R0, R0, 0x4000, RZ, 0xfc, !PT ;  /* 0x0000400000004812 */ /* 0x000fe400078efcff */
        /* <DEDUP_REMOVED lines=10> */
[----:B------:R-:W-:-:S05]  /*2c240*/  F2FP.SATFINITE.E4M3.F32.PACK_AB_MERGE_C R236, RZ, R236, RZ ;  /* 0x000000ecffec723e */ /* 0x000fca00048070ff */
[----:B------:R0:W-:Y:S01]  /*2c250*/  @!P3 STG.E.U8 desc[UR26][R42.64+0x30], R236 ;  /* 0x000030ec2a00b986 */ /* 0x0001e2000c10111a */
[----:B------:R-:W-:Y:S02]  /*2c260*/  ISETP.LT.OR P3, PT, R26, 0x32, !P0 ;  /* 0x000000321a00780c */ /* 0x000fe40004761670 */
[----:B0-----:R-:W-:Y:S02]  /*2c270*/  @!P4 IADD3 R42, P1, P5, R16, R20, R3 ;  /* 0x00000014102ac210 */ /* 0x001fe40007d3e003 */
[----:B------:R-:W-:-:S09]  /*2c280*/  PRMT R20, RZ, 0x7610, R20 ;  /* 0x00007610ff147816 */ /* 0x000fd20000000014 */
        /* <DEDUP_REMOVED lines=20> */
[----:B--2---:R-:W-:Y:S02]  /*2c3d0*/  FFMA R22, R66, UR8, R20 ;  /* 0x0000000842167c23 */ /* 0x004fe40008000014 */
[----:B------:R-:W0:Y:S01]  /*2c3e0*/  @!P1 LDC.64 R20, c[0x0][0x5c0] ;  /* 0x00017000ff149b82 */ /* 0x000e220000000a00 */
[----:B------:R-:W-:Y:S01]  /*2c3f0*/  LOP3.LUT R0, R0, 0xffffffef, RZ, 0xc0, !PT ;  /* 0xffffffef00007812 */ /* 0x000fe200078ec0ff */
[----:B------:R-:W2:Y:S01]  /*2c400*/  LDL.LU R66, [R1+0x608] ;  /* 0x0006080001427983 */ /* 0x000ea20000300800 */
[----:B------:R-:W-:Y:S02]  /*2c410*/  F2FP.SATFINITE.E4M3.F32.PACK_AB_MERGE_C R22, RZ, R22, RZ ;  /* 0x00000016ff16723e */ /* 0x000fe400048070ff */
[----:B0-----:R-:W-:Y:S01]  /*2c420*/  @!P1 IADD3 R20, P5, R16, R20, RZ ;  /* 0x0000001410149210 */ /* 0x001fe20007fbe0ff */
[----:B------:R-:W4:Y:S04]  /*2c430*/  LDL.LU R71, [R1+0x60c] ;  /* 0x00060c0001477983 */ /* 0x000f280000300800 */
[----:B------:R-:W-:Y:S01]  /*2c440*/  @!P1 IMAD.X R21, R27, 0x1, R21, P5 ;  /* 0x000000011b159824 */ /* 0x000fe200028e0615 */
[----:B------:R-:W-:Y:S01]  /*2c450*/  @P4 LOP3.LUT R0, R0, 0x10, RZ, 0xfc, !PT ;  /* 0x0000001000004812 */ /* 0x000fe200078efcff */
[----:B------:R-:W4:Y:S04]  /*2c460*/  LDL.LU R70, [R1+0x610] ;  /* 0x0006100001467983 */ /* 0x000f280000300800 */
[----:B------:R0:W-:Y:S01]  /*2c470*/  @!P1 STG.E.U8 desc[UR26][R20.64+0x38], R22 ;  /* 0x0000381614009986 */ /* 0x0001e2000c10111a */
[----:B------:R-:W-:-:S02]  /*2c480*/  ISETP.LT.OR P1, PT, R26, 0x3a, !P6 ;  /* 0x0000003a1a00780c */ /* 0x000fc40007721670 */
[----:B0-----:R-:W-:-:S11]  /*2c490*/  PRMT R22, RZ, 0x7610, R22 ;  /* 0x00007610ff167816 */ /* 0x001fd60000000016 */
[----:B------:R-:W0:Y:S01]  /*2c4a0*/  @!P1 LDC.64 R20, c[0x0][0x5c0] ;  /* 0x00017000ff149b82 */ /* 0x000e220000000a00 */
[----:B------:R-:W3:Y:S01]  /*2c4b0*/  @!P1 LDG.E.U8 R22, desc[UR26][R24.64+0x39] ;  /* 0x0000391a18169981 */ /* 0x000ee2000c1e1100 */
[----:B------:R-:W-:Y:S02]  /*2c4c0*/  ISETP.LT.OR P4, PT, R26, 0x7a, !P0 ;  /* 0x0000007a1a00780c */ /* 0x000fe40004781670 */
[----:B0-----:R-:W-:-:S05]  /*2c4d0*/  @!P1 IADD3 R20, P5, R16, R20, RZ ;  /* 0x0000001410149210 */ /* 0x001fca0007fbe0ff */
[----:B------:R-:W-:Y:S01]  /*2c4e0*/  @!P1 IMAD.X R21, R27, 0x1, R21, P5 ;  /* 0x000000011b159824 */ /* 0x000fe200028e0615 */
[----:B------:R-:W-:-:S04]  /*2c4f0*/  LOP3.LUT R0, R0, 0xffff7fff, RZ, 0xc0, !PT ;  /* 0xffff7fff00007812 */ /* 0x000fc800078ec0ff */
[----:B------:R-:W-:Y:S02]  /*2c500*/  @P3 LOP3.LUT R0, R0, 0x8000, RZ, 0xfc, !PT ;  /* 0x0000800000003812 */ /* 0x000fe400078efcff */
[----:B------:R-:W-:Y:S02]  /*2c510*/  ISETP.LT.OR P3, PT, R26, 0x39, !P0 ;  /* 0x000000391a00780c */ /* 0x000fe40004761670 */
[----:B---3--:R-:W-:-:S04]  /*2c520*/  LOP3.LUT R22, R22, 0xff, RZ, 0xc0, !PT ;  /* 0x000000ff16167812 */ /* 0x008fc800078ec0ff */
        /* <DEDUP_REMOVED lines=9> */
[----:B------:R-:W3:Y:S01]  /*2c5c0*/  @!P3 LDG.E.U8 R20, desc[UR26][R18.64+0x38] ;  /* 0x0000381a1214b981 */ /* 0x000ee2000c1e1100 */
[----:B------:R-:W-:Y:S02]  /*2c5d0*/  LOP3.LUT R0, R0, 0xfffffffd, RZ, 0xc0, !PT ;  /* 0xfffffffd00007812 */ /* 0x000fe400078ec0ff */
[----:B------:R-:W-:Y:S02]  /*2c5e0*/  @!P4 IADD3.X R39, R27, R21, R4, P1, P5 ;  /* 0x000000151b27c210 */ /* 0x000fe40000fea404 */
[----:B------:R-:W-:Y:S02]  /*2c5f0*/  @P4 LOP3.LUT R0, R0, 0x2, RZ, 0xfc, !PT ;  /* 0x0000000200004812 */ /* 0x000fe400078efcff */
[----:B------:R-:W-:Y:S02]  /*2c600*/  ISETP.LT.OR P4, PT, R26, 0x81, !P0 ;  /* 0x000000811a00780c */ /* 0x000fe40004781670 */
[----:B------:R-:W-:-:S11]  /*2c610*/  LOP3.LUT R0, R0, 0xfffeffff, RZ, 0xc0, !PT ;  /* 0xfffeffff00007812 */ /* 0x000fd600078ec0ff */
[----:B------:R-:W-:Y:S02]  /*2c620*/  @P4 LOP3.LUT R0, R0, 0x10000, RZ, 0xfc, !PT ;  /* 0x0001000000004812 */ /* 0x000fe400078efcff */
[----:B---3--:R-:W-:-:S04]  /*2c630*/  LOP3.LUT R20, R20, 0xff, RZ, 0xc0, !PT ;  /* 0x000000ff14147812 */ /* 0x008fc800078ec0ff */
[----:B------:R-:W-:-:S05]  /*2c640*/  F2FP.F16.E4M3.UNPACK_B R20, R20 ;  /* 0x00000014ff14723e */ /* 0x000fca00020006ff */
[----:B------:R-:W-:-:S05]  /*2c650*/  HADD2.F32 R20, -RZ, R20.H0_H0 ;  /* 0x20000014ff147230 */ /* 0x000fca0000004100 */
[----:B------:R-:W-:-:S04]  /*2c660*/  FMUL R20, R20, UR9 ;  /* 0x0000000914147c20 */ /* 0x000fc80008400000 */
[----:B--2---:R-:W-:Y:S02]  /*2c670*/  FFMA R22, R66, UR8, R20 ;  /* 0x0000000842167c23 */ /* 0x004fe40008000014 */
        /* <DEDUP_REMOVED lines=10> */
[----:B------:R-:W2:Y:S01]  /*2c720*/  @!P3 LDG.E.U8 R20, desc[UR26][R18.64+0x39] ;  /* 0x0000391a1214b981 */ /* 0x000ea2000c1e1100 */
[----:B------:R-:W-:Y:S02]  /*2c730*/  @!P4 IADD3.X R53, R27, R21, R4, P1, P5 ;  /* 0x000000151b35c210 */ /* 0x000fe40000fea404 */
[----:B--2---:R-:W-:-:S04]  /*2c740*/  LOP3.LUT R20, R20, 0xff, RZ, 0xc0, !PT ;  /* 0x000000ff14147812 */ /* 0x004fc800078ec0ff */
[----:B------:R-:W-:-:S05]  /*2c750*/  F2FP.F16.E4M3.UNPACK_B R20, R20 ;  /* 0x00000014ff14723e */ /* 0x000fca00020006ff */
[----:B------:R-:W-:-:S05]  /*2c760*/  HADD2.F32 R20, -RZ, R20.H0_H0 ;  /* 0x20000014ff147230 */ /* 0x000fca0000004100 */
[----:B------:R-:W-:-:S04]  /*2c770*/  FMUL R20, R20, UR9 ;  /* 0x0000000914147c20 */ /* 0x000fc80008400000 */
[----:B----4-:R-:W-:Y:S02]  /*2c780*/  FFMA R20, R71, UR8, R20 ;  /* 0x0000000847147c23 */ /* 0x010fe40008000014 */
[----:B------:R-:W2:Y:S03]  /*2c790*/  LDL.LU R71, [R1+0x614] ;  /* 0x0006140001477983 */ /* 0x000ea60000300800 */
[----:B------:R-:W-:-:S05]  /*2c7a0*/  F2FP.SATFINITE.E4M3.F32.PACK_AB_MERGE_C R20, RZ, R20, RZ ;  /* 0x00000014ff14723e */ /* 0x000fca00048070ff */
[----:B------:R0:W-:Y:S01]  /*2c7b0*/  @!P3 STG.E.U8 desc[UR26][R34.64+0x39], R20 ;  /* 0x000039142200b986 */ /* 0x0001e2000c10111a */
[----:B------:R-:W-:-:S13]  /*2c7c0*/  ISETP.LT.OR P3, PT, R26, 0x89, !P0 ;  /* 0x000000891a00780c */ /* 0x000fda0004761670 */
[----:B0-----:R-:W0:Y:S02]  /*2c7d0*/  @!P3 LDC.64 R20, c[0x0][0x5c0] ;  /* 0x00017000ff14bb82 */ /* 0x001e240000000a00 */
[----:B0-----:R-:W-:-:S04]  /*2c7e0*/  @!P3 IADD3 R72, P1, P5, R16, R20, R3 ;  /* 0x000000141048b210 */ /* 0x001fc80007d3e003 */
[----:B------:R-:W-:Y:S02]  /*2c7f0*/  @!P3 IADD3.X R73, R27, R21, R4, P1, P5 ;  /* 0x000000151b49b210 */ /* 0x000fe40000fea404 */
[----:B------:R-:W-:Y:S02]  /*2c800*/  ISETP.LT.OR P1, PT, R26, 0x41, !P6 ;  /* 0x000000411a00780c */ /* 0x000fe40007721670 */
[----:B------:R-:W-:-:S11]  /*2c810*/  PRMT R20, RZ, 0x7610, R20 ;  /* 0x00007610ff147816 */ /* 0x000fd60000000014 */
[----:B------:R-:W3:Y:S02]  /*2c820*/  @!P1 LDG.E.U8 R20, desc[UR26][R24.64+0x40] ;  /* 0x0000401a18149981 */ /* 0x000ee4000c1e1100 */
[----:B---3--:R-:W-:-:S04]  /*2c830*/  LOP3.LUT R20, R20, 0xff, RZ, 0xc0, !PT ;  /* 0x000000ff14147812 */ /* 0x008fc800078ec0ff */
[----:B------:R-:W-:-:S05]  /*2c840*/  F2FP.F16.E4M3.UNPACK_B R20, R20 ;  /* 0x00000014ff14723e */ /* 0x000fca00020006ff */
[----:B------:R-:W-:-:S05]  /*2c850*/  HADD2.F32 R20, -RZ, R20.H0_H0 ;  /* 0x20000014ff147230 */ /* 0x000fca0000004100 */
[----:B------:R-:W-:-:S04]  /*2c860*/  FMUL R20, R20, UR9 ;  /* 0x0000000914147c20 */ /* 0x000fc80008400000 */
[----:B------:R-:W-:Y:S02]  /*2c870*/  FFMA R22, R70, UR8, R20 ;  /* 0x0000000846167c23 */ /* 0x000fe40008000014 */
[----:B------:R-:W0:Y:S01]  /*2c880*/  @!P1 LDC.64 R20, c[0x0][0x5c0] ;  /* 0x00017000ff149b82 */ /* 0x000e220000000a00 */
[----:B------:R-:W-:Y:S01]  /*2c890*/  LOP3.LUT R0, R0, 0xffffffdf, RZ, 0xc0, !PT ;  /* 0xffffffdf00007812 */ /* 0x000fe200078ec0ff */
[----:B------:R-:W3:Y:S01]  /*2c8a0*/  LDL.LU R70, [R1+0x618] ;  /* 0x0006180001467983 */ /* 0x000ee20000300800 */
        /* <DEDUP_REMOVED lines=8> */
[----:B------:R-:W-:Y:S01]  /*2c930*/  ISETP.LT.OR P4, PT, R26, 0x8a, !P0 ;  /* 0x0000008a1a00780c */ /* 0x000fe20004781670 */
[----:B------:R-:W4:Y:S01]  /*2c940*/  LDL.LU R77, [R1+0x624] ;  /* 0x00062400014d7983 */ /* 0x000f220000300800 */
[----:B0-----:R-:W-:-:S09]  /*2c950*/  PRMT R22, RZ, 0x7610, R22 ;  /* 0x00007610ff167816 */ /* 0x001fd20000000016 */
[----:B------:R-:W0:Y:S01]  /*2c960*/  @!P1 LDC.64 R20, c[0x0][0x5c0] ;  /* 0x00017000ff149b82 */ /* 0x000e220000000a00 */
[----:B------:R-:W2:Y:S01]  /*2c970*/  @!P1 LDG.E.U8 R22, desc[UR26][R24.64+0x41] ;  /* 0x0000411a18169981 */ /* 0x000ea2000c1e1100 */
[----:B0-----:R-:W-:-:S05]  /*2c980*/  @!P1 IADD3 R20, P5, R16, R20, RZ ;  /* 0x0000001410149210 */ /* 0x001fca0007fbe0ff */
[----:B------:R-:W-:Y:S01]  /*2c990*/  @!P1 IMAD.X R21, R27, 0x1, R21, P5 ;  /* 0x000000011b159824 */ /* 0x000fe200028e0615 */
[----:B------:R-:W-:-:S04]  /*2c9a0*/  LOP3.LUT R0, R0, 0xfffdffff, RZ, 0xc0, !PT ;  /* 0xfffdffff00007812 */ /* 0x000fc800078ec0ff */
[----:B------:R-:W-:Y:S02]  /*2c9b0*/  @P3 LOP3.LUT R0, R0, 0x20000, RZ, 0xfc, !PT ;  /* 0x0002000000003812 */ /* 0x000fe400078efcff */
[----:B------:R-:W-:Y:S02]  /*2c9c0*/  ISETP.LT.OR P3, PT, R26, 0x41, !P0 ;  /* 0x000000411a00780c */ /* 0x000fe40004761670 */
[----:B--2---:R-:W-:-:S04]  /*2c9d0*/  LOP3.LUT R22, R22, 0xff, RZ, 0xc0, !PT ;  /* 0x000000ff16167812 */ /* 0x004fc800078ec0ff */
        /* <DEDUP_REMOVED lines=9> */
[----:B------:R-:W2:Y:S01]  /*2ca70*/  @!P3 LDG.E.U8 R20, desc[UR26][R18.64+0x40] ;  /* 0x0000401a1214b981 */ /* 0x000ea2000c1e1100 */
[----:B------:R-:W-:Y:S02]  /*2ca80*/  LOP3.LUT R0, R0, 0xfffffffe, RZ, 0xc0, !PT ;  /* 0xfffffffe00007812 */ /* 0x000fe400078ec0ff */
[----:B------:R-:W-:Y:S02]  /*2ca90*/  @!P4 IADD3.X R35, R27, R21, R4, P1, P5 ;  /* 0x000000151b23c210 */ /* 0x000fe40000fea404 */
[----:B------:R-:W-:Y:S02]  /*2caa0*/  @P4 LOP3.LUT R0, R0, 0x1, RZ, 0xfc, !PT ;  /* 0x0000000100004812 */ /* 0x000fe400078efcff */
[----:B------:R-:W-:Y:S02]  /*2cab0*/  ISETP.LT.OR P4, PT, R26, 0x91, !P0 ;  /* 0x000000911a00780c */ /* 0x000fe40004781670 */
[----:B------:R-:W-:-:S11]  /*2cac0*/  LOP3.LUT R0, R0, 0xfffbffff, RZ, 0xc0, !PT ;  /* 0xfffbffff00007812 */ /* 0x000fd600078ec0ff */
[----:B------:R-:W-:Y:S02]  /*2cad0*/  @P4 LOP3.LUT R0, R0, 0x40000, RZ, 0xfc, !PT ;  /* 0x0004000000004812 */ /* 0x000fe400078efcff */
[----:B--2---:R-:W-:-:S04]  /*2cae0*/  LOP3.LUT R20, R20, 0xff, RZ, 0xc0, !PT ;  /* 0x000000ff14147812 */ /* 0x004fc800078ec0ff */
[----:B------:R-:W-:-:S05]  /*2caf0*/  F2FP.F16.E4M3.UNPACK_B R20, R20 ;  /* 0x00000014ff14723e */ /* 0x000fca00020006ff */
[----:B------:R-:W-:-:S05]  /*2cb00*/  HADD2.F32 R20, -RZ, R20.H0_H0 ;  /* 0x20000014ff147230 */ /* 0x000fca0000004100 */
[----:B------:R-:W-:-:S04]  /*2cb10*/  FMUL R20, R20, UR9 ;  /* 0x0000000914147c20 */ /* 0x000fc80008400000 */
[----:B---3--:R-:W-:Y:S02]  /*2cb20*/  FFMA R22, R70, UR8, R20 ;  /* 0x0000000846167c23 */ /* 0x008fe40008000014 */
        /* <DEDUP_REMOVED lines=16> */
[----:B----4-:R-:W-:-:S05]  /*2cc30*/  FFMA R20, R74, UR8, R20 ;  /* 0x000000084a147c23 */ /* 0x010fca0008000014 */
        /* <DEDUP_REMOVED lines=8> */
[----:B------:R-:W2:Y:S02]  /*2ccc0*/  @!P1 LDG.E.U8 R20, desc[UR26][R24.64+0x48] ;  /* 0x0000481a18149981 */ /* 0x000ea4000c1e1100 */
[----:B--2---:R-:W-:-:S04]  /*2ccd0*/  LOP3.LUT R20, R20, 0xff, RZ, 0xc0, !PT ;  /* 0x000000ff14147812 */ /* 0x004fc800078ec0ff */
[----:B------:R-:W-:-:S05]  /*2cce0*/  F2FP.F16.E4M3.UNPACK_B R20, R20 ;  /* 0x00000014ff14723e */ /* 0x000fca00020006ff */
[----:B------:R-:W-:-:S05]  /*2ccf0*/  HADD2.F32 R20, -RZ, R20.H0_H0 ;  /* 0x20000014ff147230 */ /* 0x000fca0000004100 */
[----:B------:R-:W-:-:S04]  /*2cd00*/  FMUL R20, R20, UR9 ;  /* 0x0000000914147c20 */ /* 0x000fc80008400000 */
[----:B------:R-:W-:Y:S02]  /*2cd10*/  FFMA R22, R76, UR8, R20 ;  /* 0x000000084c167c23 */ /* 0x000fe40008000014 */
[----:B------:R-:W0:Y:S01]  /*2cd20*/  @!P1 LDC.64 R20, c[0x0][0x5c0] ;  /* 0x00017000ff149b82 */ /* 0x000e220000000a00 */
[----:B------:R-:W-:Y:S01]  /*2cd30*/  LOP3.LUT R0, R0, 0xffffffbf, RZ, 0xc0, !PT ;  /* 0xffffffbf00007812 */ /* 0x000fe200078ec0ff */
[----:B------:R-:W2:Y:S01]  /*2cd40*/  LDL.LU R76, [R1+0x628] ;  /* 0x00062800014c7983 */ /* 0x000ea20000300800 */
[----:B------:R-:W-:Y:S02]  /*2cd50*/  F2FP.SATFINITE.E4M3.F32.PACK_AB_MERGE_C R22, RZ, R22, RZ ;  /* 0x00000016ff16723e */ /* 0x000fe400048070ff */
[----:B0-----:R-:W-:Y:S01]  /*2cd60*/  @!P1 IADD3 R20, P5, R16, R20, RZ ;  /* 0x0000001410149210 */ /* 0x001fe20007fbe0ff */
[----:B------:R-:W3:Y:S04]  /*2cd70*/  LDL.LU R78, [R1+0x62c] ;  /* 0x00062c00014e7983 */ /* 0x000ee80000300800 */
        /* <DEDUP_REMOVED lines=53> */
[----:B---3--:R-:W-:-:S05]  /*2d0d0*/  FFMA R20, R78, UR8, R20 ;  /* 0x000000084e147c23 */ /* 0x008fca0008000014 */
        /* <DEDUP_REMOVED lines=13> */
[----:B----4-:R-:W-:Y:S02]  /*2d1b0*/  FFMA R22, R80, UR8, R20 ;  /* 0x0000000850167c23 */ /* 0x010fe40008000014 */
        /* <DEDUP_REMOVED lines=11> */
[----:B0-----:R-:W-:-:S11]  /*2d270*/  PRMT R22, RZ, 0x7610, R22 ;  /* 0x00007610ff167816 */ /* 0x001fd60000000016 */
[----:B------:R-:W0:Y:S01]  /*2d280*/  @!P1 LDC.64 R20, c[0x0][0x5c0] ;  /* 0x00017000ff149b82 */ /* 0x000e220000000a00 */
[----:B------:R-:W2:Y:S01]  /*2d290*/  @!P1 LDG.E.U8 R22, desc[UR26][R24.64+0x51] ;  /* 0x0000511a18169981 */ /* 0x000ea2000c1e1100 */
[----:B------:R-:W-:Y:S02]  /*2d2a0*/  ISETP.LT.OR P4, PT, R26, 0xaa, !P0 ;  /* 0x000000aa1a00780c */ /* 0x000fe40004781670 */
        /* <DEDUP_REMOVED lines=21> */
[----:B------:R-:W-:-:S04]  /*2d400*/  @P4 LOP3.LUT R0, R0, 0x800000, RZ, 0xfc, !PT ;  /* 0x0080000000004812 */ /* 0x000fc800078efcff */
[----:B------:R-:W-:Y:S02]  /*2d410*/  LOP3.LUT R0, R0, 0xfffffbff, RZ, 0xc0, !PT ;  /* 0xfffffbff00007812 */ /* 0x000fe400078ec0ff */
[----:B--2---:R-:W-:-:S04]  /*2d420*/  LOP3.LUT R20, R20, 0xff, RZ, 0xc0, !PT ;  /* 0x000000ff14147812 */ /* 0x004fc800078ec0ff */
        /* <DEDUP_REMOVED lines=11> */
[----:B------:R-:W-:Y:S02]  /*2d4e0*/  @P3 LOP3.LUT R0, R0, 0x400, RZ, 0xfc, !PT ;  /* 0x0000040000003812 */ /* 0x000fe400078efcff */
[----:B-1----:R-:W-:-:S04]  /*2d4f0*/  @!P3 IADD3 R54, P1, P5, R16, R20, R3 ;  /* 0x000000141036b210 */ /* 0x002fc80007d3e003 */
[----:B------:R-:W-:Y:S02]  /*2d500*/  @!P3 IADD3.X R55, R27, R21, R4, P1, P5 ;  /* 0x000000151b37b210 */ /* 0x000fe40000fea404 */
[----:B------:R-:W-:Y:S02]  /*2d510*/  LOP3.LUT P3, RZ, R28, 0x800, RZ, 0xc0, !PT ;  /* 0x000008001cff7812 */ /* 0x000fe4000786c0ff */
[----:B------:R-:W-:-:S11]  /*2d520*/  PRMT R20, RZ, 0x7610, R20 ;  /* 0x00007610ff147816 */ /* 0x000fd60000000014 */
[----:B------:R-:W2:Y:S01]  /*2d530*/  @!P3 LDG.E.U8 R20, desc[UR26][R18.64+0x51] ;  /* 0x0000511a1214b981 */ /* 0x000ea2000c1e1100 */
[----:B------:R-:W-:Y:S02]  /*2d540*/  ISETP.LT.OR P5, PT, R26, 0xb9, !P0 ;  /* 0x000000b91a00780c */ /* 0x000fe400047a1670 */
[----:B--2---:R-:W-:-:S04]  /*2d550*/  LOP3.LUT R20, R20, 0xff, RZ, 0xc0, !PT ;  /* 0x000000ff14147812 */ /* 0x004fc800078ec0ff */
[----:B------:R-:W-:-:S05]  /*2d560*/  F2FP.F16.E4M3.UNPACK_B R20, R20 ;  /* 0x00000014ff14723e */ /* 0x000fca00020006ff */
[----:B------:R-:W-:-:S05]  /*2d570*/  HADD2.F32 R20, -RZ, R20.H0_H0 ;  /* 0x20000014ff147230 */ /* 0x000fca0000004100 */
[----:B------:R-:W-:-:S04]  /*2d580*/  FMUL R20, R20, UR9 ;  /* 0x0000000914147c20 */ /* 0x000fc80008400000 */
[----:B---3--:R-:W-:Y:S02]  /*2d590*/  FFMA R20, R83, UR8, R20 ;  /* 0x0000000853147c23 */ /* 0x008fe40008000014 */
[----:B------:R-:W2:Y:S03]  /*2d5a0*/  LDL.LU R83, [R1+0x644] ;  /* 0x0006440001537983 */ /* 0x000ea60000300800 */
[----:B------:R-:W-:-:S05]  /*2d5b0*/  F2FP.SATFINITE.E4M3.F32.PACK_AB_MERGE_C R20, RZ, R20, RZ ;  /* 0x00000014ff14723e */ /* 0x000fca00048070ff */
[----:B------:R0:W-:Y:S02]  /*2d5c0*/  @!P3 STG.E.U8 desc[UR26][R44.64+0x51], R20 ;  /* 0x000051142c00b986 */ /* 0x0001e4000c10111a */
        /* <DEDUP_REMOVED lines=10> */
[----:B----4-:R-:W-:Y:S02]  /*2d670*/  FFMA R22, R82, UR8, R20 ;  /* 0x0000000852167c23 */ /* 0x010fe40008000014 */
[----:B------:R-:W0:Y:S01]  /*2d680*/  @!P1 LDC.64 R20, c[0x0][0x5c0] ;  /* 0x00017000ff149b82 */ /* 0x000e220000000a00 */
[----:B------:R-:W-:Y:S01]  /*2d690*/  LOP3.LUT P4, RZ, R28, 0x1000, RZ, 0xc0, !PT ;  /* 0x000010001cff7812 */ /* 0x000fe2000788c0ff */
[----:B------:R-:W3:Y:S01]  /*2d6a0*/  LDL.LU R82, [R1+0x648] ;  /* 0x0006480001527983 */ /* 0x000ee20000300800 */
[----:B------:R-:W-:Y:S02]  /*2d6b0*/  F2FP.SATFINITE.E4M3.F32.PACK_AB_MERGE_C R22, RZ, R22, RZ ;  /* 0x00000016ff16723e */ /* 0x000fe400048070ff */
[----:B0-----:R-:W-:Y:S01]  /*2d6c0*/  @!P1 IADD3 R20, P3, R16, R20, RZ ;  /* 0x0000001410149210 */ /* 0x001fe20007f7e0ff */
[----:B------:R-:W4:Y:S04]  /*2d6d0*/  LDL.LU R86, [R1+0x64c] ;  /* 0x00064c0001567983 */ /* 0x000f280000300800 */
[----:B------:R-:W-:Y:S01]  /*2d6e0*/  @!P1 IMAD.X R21, R27, 0x1, R21, P3 ;  /* 0x000000011b159824 */ /* 0x000fe200018e0615 */
[----:B------:R-:W-:Y:S01]  /*2d6f0*/  LOP3.LUT R0, R0, 0xfeffffff, RZ, 0xc0, !PT ;  /* 0xfeffffff00007812 */ /* 0x000fe200078ec0ff */
[----:B------:R-:W4:Y:S04]  /*2d700*/  LDL.LU R88, [R1+0x650] ;  /* 0x0006500001587983 */ /* 0x000f280000300800 */
[----:B------:R0:W-:Y:S01]  /*2d710*/  @!P1 STG.E.U8 desc[UR26][R20.64+0x58], R22 ;  /* 0x0000581614009986 */ /* 0x0001e2000c10111a */
[----:B------:R-:W-:-:S02]  /*2d720*/  ISETP.LT.OR P1, PT, R26, 0x5a, !P6 ;  /* 0x0000005a1a00780c */ /* 0x000fc40007721670 */
[----:B------:R-:W-:Y:S01]  /*2d730*/  @P5 LOP3.LUT R0, R0, 0x1000000, RZ, 0xfc, !PT ;  /* 0x0100000000005812 */ /* 0x000fe200078efcff */
[----:B------:R-:W4:Y:S01]  /*2d740*/  LDL.LU R89, [R1+0x654] ;  /* 0x0006540001597983 */ /* 0x000f220000300800 */
[----:B0-----:R-:W-:-:S09]  /*2d750*/  PRMT R22, RZ, 0x7610, R22 ;  /* 0x00007610ff167816 */ /* 0x001fd20000000016 */
[----:B------:R-:W0:Y:S01]  /*2d760*/  @!P1 LDC.64 R20, c[0x0][0x5c0] ;  /* 0x00017000ff149b82 */ /* 0x000e220000000a00 */
[----:B------:R-:W2:Y:S01]  /*2d770*/  @!P1 LDG.E.U8 R22, desc[UR26][R24.64+0x59] ;  /* 0x0000591a18169981 */ /* 0x000ea2000c1e1100 */
[----:B0-----:R-:W-:-:S05]  /*2d780*/  @!P1 IADD3 R20, P3, R16, R20, RZ ;  /* 0x0000001410149210 */ /* 0x001fca0007f7e0ff */
[----:B------:R-:W-:Y:S01]  /*2d790*/  @!P1 IMAD.X R21, R27, 0x1, R21, P3 ;  /* 0x000000011b159824 */ /* 0x000fe200018e0615 */
        /* <DEDUP_REMOVED lines=12> */
[----:B------:R-:W-:-:S04]  /*2d860*/  LOP3.LUT R28, R28, 0xffffffbf, RZ, 0xc0, !PT ;  /* 0xffffffbf1c1c7812 */ /* 0x000fc800078ec0ff */
[----:B------:R-:W-:-:S04]  /*2d870*/  @P0 LOP3.LUT R28, R28, 0x40, RZ, 0xfc, !PT ;  /* 0x000000401c1c0812 */ /* 0x000fc800078efcff */
[----:B------:R-:W-:Y:S02]  /*2d880*/  LOP3.LUT R28, R28, 0xfffffeff, RZ, 0xc0, !PT ;  /* 0xfffffeff1c1c7812 */ /* 0x000fe400078ec0ff */
[----:B------:R-:W-:Y:S02]  /*2d890*/  @!P3 IADD3.X R45, R27, R21, R4, P1, P5 ;  /* 0x000000151b2db210 */ /* 0x000fe40000fea404 */
[----:B------:R-:W-:Y:S02]  /*2d8a0*/  @P3 LOP3.LUT R28, R28, 0x100, RZ, 0xfc, !PT ;  /* 0x000001001c1c3812 */ /* 0x000fe400078efcff */
[----:B------:R-:W-:-:S04]  /*2d8b0*/  ISETP.GE.AND P3, PT, R15, 0x81, PT ;  /* 0x000000810f00780c */ /* 0x000fc80003f66270 */
[----:B------:R-:W-:Y:S02]  /*2d8c0*/  ISETP.LT.OR P1, PT, R26, 0x1, !P3 ;  /* 0x000000011a00780c */ /* 0x000fe40005f21670 */
        /* <DEDUP_REMOVED lines=11> */
[----:B------:R0:W-:Y:S02]  /*2d980*/  @!P4 STG.E.U8 desc[UR26][R60.64+0x58], R22 ;  /* 0x000058163c00c986 */ /* 0x0001e4000c10111a */
[----:B0-----:R-:W-:Y:S02]  /*2d990*/  @!P6 IADD3 R60, P4, P5, R16, R20, R7 ;  /* 0x00000014103ce210 */ /* 0x001fe40007d9e007 */
[----:B------:R-:W-:-:S06]  /*2d9a0*/  PRMT R20, RZ, 0x7610, R20 ;  /* 0x00007610ff147816 */ /* 0x000fcc0000000014 */
[----:B------:R-:W2:Y:S01]  /*2d9b0*/  @!P2 LDG.E.U8 R20, desc[UR26][R18.64+0x59] ;  /* 0x0000591a1214a981 */ /* 0x000ea2000c1e1100 */
[----:B------:R-:W-:Y:S02]  /*2d9c0*/  ISETP.LT.OR P0, PT, R26, 0x9, !P3 ;  /* 0x000000091a00780c */ /* 0x000fe40005f01670 */
[----:B------:R-:W-:Y:S02]  /*2d9d0*/  @!P6 IADD3.X R61, R27, R21, R6, P4, P5 ;  /* 0x000000151b3de210 */ /* 0x000fe400027ea406 */
[----:B------:R-:W-:Y:S02]  /*2d9e0*/  ISETP.GE.AND P5, PT, R15, 0x1, PT ;  /* 0x000000010f00780c */ /* 0x000fe40003fa6270 */
[----:B--2---:R-:W-:-:S04]  /*2d9f0*/  LOP3.LUT R20, R20, 0xff, RZ, 0xc0, !PT ;  /* 0x000000ff14147812 */ /* 0x004fc800078ec0ff */
[----:B------:R-:W-:-:S05]  /*2da00*/  F2FP.F16.E4M3.UNPACK_B R20, R20 ;  /* 0x00000014ff14723e */ /* 0x000fca00020006ff */
[----:B------:R-:W-:-:S05]  /*2da10*/  HADD2.F32 R20, -RZ, R20.H0_H0 ;  /* 0x20000014ff147230 */ /* 0x000fca0000004100 */
[----:B------:R-:W-:-:S04]  /*2da20*/  FMUL R20, R20, UR9 ;  /* 0x0000000914147c20 */ /* 0x000fc80008400000 */
[----:B----4-:R-:W-:-:S05]  /*2da30*/  FFMA R20, R86, UR8, R20 ;  /* 0x0000000856147c23 */ /* 0x010fca0008000014 */
[----:B------:R-:W-:-:S05]  /*2da40*/  F2FP.SATFINITE.E4M3.F32.PACK_AB_MERGE_C R20, RZ, R20, RZ ;  /* 0x00000014ff14723e */ /* 0x000fca00048070ff */
[----:B------:R0:W-:Y:S02]  /*2da50*/  @!P2 STG.E.U8 desc[UR26][R40.64+0x59], R20 ;  /* 0x000059142800a986 */ /* 0x0001e4000c10111a */
        /* <DEDUP_REMOVED lines=22> */
[----:B------:R-:W-:Y:S01]  /*2dbc0*/  LOP3.LUT R28, R28, 0xfffffbff, RZ, 0xc0, !PT ;  /* 0xfffffbff1c1c7812 */ /* 0x000fe200078ec0ff */
[----:B------:R-:W4:Y:S01]  /*2dbd0*/  LDL.LU R93, [R1+0x664] ;  /* 0x00066400015d7983 */ /* 0x000f220000300800 */
[----:B0-----:R-:W-:-:S09]  /*2dbe0*/  PRMT R22, RZ, 0x7610, R22 ;  /* 0x00007610ff167816 */ /* 0x001fd20000000016 */
[----:B------:R-:W0:Y:S01]  /*2dbf0*/  @!P2 LDC.64 R20, c[0x0][0x5c0] ;  /* 0x00017000ff14ab82 */ /* 0x000e220000000a00 */
[----:B------:R-:W2:Y:S01]  /*2dc00*/  @!P2 LDG.E.U8 R22, desc[UR26][R24.64+0x61] ;  /* 0x0000611a1816a981 */ /* 0x000ea2000c1e1100 */
[----:B------:R-:W-:Y:S02]  /*2dc10*/  @P6 LOP3.LUT R28, R28, 0x400, RZ, 0xfc, !PT ;  /* 0x000004001c1c6812 */ /* 0x000fe400078efcff */
[----:B------:R-:W-:Y:S02]  /*2dc20*/  ISETP.LT.OR P6, PT, R26, 0xa, !P3 ;  /* 0x0000000a1a00780c */ /* 0x000fe40005fc1670 */
[----:B0-----:R-:W-:-:S05]  /*2dc30*/  @!P2 IADD3 R20, P4, R16, R20, RZ ;  /* 0x000000141014a210 */ /* 0x001fca0007f9e0ff */
[----:B------:R-:W-:Y:S01]  /*2dc40*/  @!P2 IMAD.X R21, R27, 0x1, R21, P4 ;  /* 0x000000011b15a824 */ /* 0x000fe200020e0615 */
[----:B------:R-:W-:-:S04]  /*2dc50*/  LOP3.LUT R0, R0, 0xfbffffff, RZ, 0xc0, !PT ;  /* 0xfbffffff00007812 */ /* 0x000fc800078ec0ff */
[----:B------:R-:W-:-:S04]  /*2dc60*/  @P0 LOP3.LUT R0, R0, 0x4000000, RZ, 0xfc, !PT ;  /* 0x0400000000000812 */ /* 0x000fc800078efcff */
[----:B------:R-:W-:Y:S02]  /*2dc70*/  LOP3.LUT P1, RZ, R0, 0x800, RZ, 0xc0, !PT ;  /* 0x0000080000ff7812 */ /* 0x000fe4000782c0ff */
        /* <DEDUP_REMOVED lines=11> */
[C---:B------:R-:W-:Y:S02]  /*2dd30*/  LOP3.LUT P0, RZ, R0.reuse, 0x8, RZ, 0xc0, !PT ;  /* 0x0000000800ff7812 */ /* 0x040fe4000780c0ff */
[----:B------:R-:W-:Y:S02]  /*2dd40*/  LOP3.LUT R0, R0, 0xfdffffff, RZ, 0xc0, !PT ;  /* 0xfdffffff00007812 */ /* 0x000fe400078ec0ff */
[----:B------:R-:W-:Y:S02]  /*2dd50*/  @!P6 IADD3.X R41, R27, R21, R6, P2, P4 ;  /* 0x000000151b29e210 */ /* 0x000fe400017e8406 */
[----:B------:R-:W-:Y:S02]  /*2dd60*/  @P6 LOP3.LUT R0, R0, 0x2000000, RZ, 0xfc, !PT ;  /* 0x0200000000006812 */ /* 0x000fe400078efcff */
[----:B------:R-:W-:Y:S02]  /*2dd70*/  ISETP.LT.OR P6, PT, R26, 0x11, !P3 ;  /* 0x000000111a00780c */ /* 0x000fe40005fc1670 */
        /* <DEDUP_REMOVED lines=50> */
[----:B------:R-:W-:Y:S02]  /*2e0a0*/  LOP3.LUT R0, R0, 0xfffff7ff, RZ, 0xc0, !PT ;  /* 0xfffff7ff00007812 */ /* 0x000fe400078ec0ff */
[----:B0-----:R-:W-:-:S05]  /*2e0b0*/  @!P2 IADD3 R20, P4, R16, R20, RZ ;  /* 0x000000141014a210 */ /* 0x001fca0007f9e0ff */
[----:B------:R-:W-:Y:S01]  /*2e0c0*/  @!P2 IMAD.X R21, R27, 0x1, R21, P4 ;  /* 0x000000011b15a824 */ /* 0x000fe200020e0615 */
[----:B------:R-:W-:-:S04]  /*2e0d0*/  @P1 LOP3.LUT R0, R0, 0x800, RZ, 0xfc, !PT ;  /* 0x0000080000001812 */ /* 0x000fc800078efcff */
        /* <DEDUP_REMOVED lines=39> */
[----:B---3--:R-:W-:Y:S02]  /*2e350*/  FFMA R20, R94, UR8, R20 ;  /* 0x000000085e147c23 */ /* 0x008fe40008000014 */
[----:B------:R-:W2:Y:S03]  /*2e360*/  LDL.LU R94, [R1+0x674] ;  /* 0x00067400015e7983 */ /* 0x000ea60000300800 */
[----:B------:R-:W-:Y:S01]  /*2e370*/  F2FP.SATFINITE.E4M3.F32.PACK_AB_MERGE_C R20, RZ, R20, RZ ;  /* 0x00000014ff14723e */ /* 0x000fe200048070ff */
[----:B------:R-:W3:Y:S04]  /*2e380*/  LDL.LU R98, [R1+0x678] ;  /* 0x0006780001627983 */ /* 0x000ee80000300800 */
[----:B------:R0:W-:Y:S01]  /*2e390*/  @!P0 STG.E.U8 desc[UR26][R36.64+0x69], R20 ;  /* 0x0000691424008986 */ /* 0x0001e2000c10111a */
[----:B------:R-:W-:-:S02]  /*2e3a0*/  ISETP.LT.OR P0, PT, R26, 0x29, !P3 ;  /* 0x000000291a00780c */ /* 0x000fc40005f01670 */
[----:B------:R-:W-:Y:S01]  /*2e3b0*/  LOP3.LUT R0, R0, 0xdfffffff, RZ, 0xc0, !PT ;  /* 0xdfffffff00007812 */ /* 0x000fe200078ec0ff */
[----:B------:R-:W3:Y:S10]  /*2e3c0*/  LDL.LU R100, [R1+0x67c] ;  /* 0x00067c0001647983 */ /* 0x000ef40000300800 */
[----:B0-----:R-:W0:Y:S01]  /*2e3d0*/  @!P0 LDC.64 R20, c[0x0][0x5c0] ;  /* 0x00017000ff148b82 */ /* 0x001e220000000a00 */
[----:B------:R-:W-:Y:S01]  /*2e3e0*/  @P6 LOP3.LUT R0, R0, 0x20000000, RZ, 0xfc, !PT ;  /* 0x2000000000006812 */ /* 0x000fe200078efcff */
[----:B------:R-:W3:Y:S01]  /*2e3f0*/  LDL.LU R102, [R1+0x680] ;  /* 0x0006800001667983 */ /* 0x000ee20000300800 */
[----:B0-----:R-:W-:-:S03]  /*2e400*/  @!P0 IADD3 R96, P2, P4, R16, R20, R7 ;  /* 0x0000001410608210 */ /* 0x001fc60007c5e007 */
[----:B------:R-:W3:Y:S01]  /*2e410*/  LDL.LU R103, [R1+0x684] ;  /* 0x0006840001677983 */ /* 0x000ee20000300800 */
        /* <DEDUP_REMOVED lines=26> */
[----:B----4-:R-:W-:-:S04]  /*2e5c0*/  LOP3.LUT R22, R22, 0xff, RZ, 0xc0, !PT ;  /* 0x000000ff16167812 */ /* 0x010fc800078ec0ff */
[----:B------:R-:W-:-:S05]  /*2e5d0*/  F2FP.F16.E4M3.UNPACK_B R22, R22 ;  /* 0x00000016ff16723e */ /* 0x000fca00020006ff */
[----:B------:R-:W-:-:S05]  /*2e5e0*/  HADD2.F32 R22, -RZ, R22.H0_H0 ;  /* 0x20000016ff167230 */ /* 0x000fca0000004100 */
[----:B------:R-:W-:-:S04]  /*2e5f0*/  FMUL R22, R22, UR9 ;  /* 0x0000000916167c20 */ /* 0x000fc80008400000 */
[----:B--2---:R-:W-:-:S05]  /*2e600*/  FFMA R22, R94, UR8, R22 ;  /* 0x000000085e167c23 */ /* 0x004fca0008000016 */
        /* <DEDUP_REMOVED lines=15> */
[----:B---3--:R-:W-:Y:S02]  /*2e700*/  FFMA R22, R98, UR8, R20 ;  /* 0x0000000862167c23 */ /* 0x008fe40008000014 */
        /* <DEDUP_REMOVED lines=63> */
[----:B------:R-:W-:Y:S02]  /*2eb00*/  @P0 LOP3.LUT R2, R2, 0x1, RZ, 0xfc, !PT ;  /* 0x0000000102020812 */ /* 0x000fe400078efcff */
[C---:B------:R-:W-:Y:S02]  /*2eb10*/  LOP3.LUT P0, RZ, R0.reuse, 0x2, RZ, 0xc0, !PT ;  /* 0x0000000200ff7812 */ /* 0x040fe4000780c0ff */
[----:B------:R-:W-:Y:S02]  /*2eb20*/  LOP3.LUT R0, R0, 0xffffffef, RZ, 0xc0, !PT ;  /* 0xffffffef00007812 */ /* 0x000fe400078ec0ff */
[----:B------:R-:W-:Y:S02]  /*2eb30*/  @!P6 IADD3.X R43, R27, R21, R6, P2, P4 ;  /* 0x000000151b2be210 */ /* 0x000fe400017e8406 */
[----:B------:R-:W-:Y:S02]  /*2eb40*/  @P6 LOP3.LUT R0, R0, 0x10, RZ, 0xfc, !PT ;  /* 0x0000001000006812 */ /* 0x000fe400078efcff */
[----:B------:R-:W-:-:S02]  /*2eb50*/  ISETP.LT.OR P6, PT, R26, 0x41, !P3 ;  /* 0x000000411a00780c */ /* 0x000fc40005fc1670 */
        /* <DEDUP_REMOVED lines=123> */
[----:B------:R-:W-:-:S04]  /*2f310*/  LOP3.LUT R2, R2, 0xffffffef, RZ, 0xc0, !PT ;  /* 0xffffffef02027812 */ /* 0x000fc800078ec0ff */
        /* <DEDUP_REMOVED lines=24> */
[----:B------:R-:W-:Y:S02]  /*2f4a0*/  LOP3.LUT P1, RZ, R0, 0x1, RZ, 0xc0, !PT ;  /* 0x0000000100ff7812 */ /* 0x000fe4000782c0ff */
        /* <DEDUP_REMOVED lines=28> */
[----:B------:R-:W-:-:S02]  /*2f670*/  LOP3.LUT R2, R2, 0xffffffbf, RZ, 0xc0, !PT ;  /* 0xffffffbf02027812 */ /* 0x000fc400078ec0ff */
[----:B------:R-:W-:Y:S01]  /*2f680*/  LOP3.LUT P6, RZ, R0, 0x40000, RZ, 0xc0, !PT ;  /* 0x0004000000ff7812 */ /* 0x000fe200078cc0ff */
[----:B------:R-:W3:Y:S01]  /*2f690*/  LDL.LU R118, [R1+0x6bc] ;  /* 0x0006bc0001767983 */ /* 0x000ee20000300800 */
[----:B0-----:R-:W0:Y:S01]  /*2f6a0*/  @!P0 LDC.64 R20, c[0x0][0x5c0] ;  /* 0x00017000ff148b82 */ /* 0x001e220000000a00 */
[----:B------:R-:W-:Y:S02]  /*2f6b0*/  @P0 LOP3.LUT R2, R2, 0x40, RZ, 0xfc, !PT ;  /* 0x0000004002020812 */ /* 0x000fe400078efcff */
        /* <DEDUP_REMOVED lines=22> */
[----:B0-----:R-:W-:-:S05]  /*2f820*/  @!P2 IADD3 R20, P4, R16, R20, RZ ;  /* 0x000000141014a210 */ /* 0x001fca0007f9e0ff */
[----:B------:R-:W-:Y:S01]  /*2f830*/  @!P2 IMAD.X R21, R27, 0x1, R21, P4 ;  /* 0x000000011b15a824 */ /* 0x000fe200020e0615 */
        /* <DEDUP_REMOVED lines=115> */
[----:B---3--:R-:W-:-:S05]  /*2ff70*/  FFMA R20, R122, UR8, R20 ;  /* 0x000000087a147c23 */ /* 0x008fca0008000014 */
        /* <DEDUP_REMOVED lines=153> */
[----:B------:R-:W3:Y:S01]  /*30910*/  LDL.LU R136, [R1+0x6fc] ;  /* 0x0006fc0001887983 */ /* 0x000ee20000300800 */
[----:B0-----:R-:W0:Y:S01]  /*30920*/  @!P0 LDC.64 R20, c[0x0][0x5c0] ;  /* 0x00017000ff148b82 */ /* 0x001e220000000a00 */
[----:B------:R-:W-:Y:S02]  /*30930*/  LOP3.LUT P1, RZ, R0, 0x800000, RZ, 0xc0, !PT ;  /* 0x0080000000ff7812 */ /* 0x000fe4000782c0ff */
[----:B------:R-:W3:Y:S01]  /*30940*/  LDL.LU R138, [R1+0x700] ;  /* 0x00070000018a7983 */ /* 0x000ee20000300800 */
[----:B------:R-:W-:-:S03]  /*30950*/  @P0 LOP3.LUT R2, R2, 0x4000, RZ, 0xfc, !PT ;  /* 0x0000400002020812 */ /* 0x000fc600078efcff */
[----:B------:R-:W3:Y:S01]  /*30960*/  LDL.LU R139, [R1+0x704] ;  /* 0x00070400018b7983 */ /* 0x000ee20000300800 */
        /* <DEDUP_REMOVED lines=73> */
[----:B------:R-:W-:Y:S01]  /*30e00*/  ISETP.LT.OR P3, PT, R26, 0xba, !P3 ;  /* 0x000000ba1a00780c */ /* 0x000fe20005f61670 */
[----:B------:R-:W2:Y:S01]  /*30e10*/  LDL.LU R138, [R1+0x708] ;  /* 0x00070800018a7983 */ /* 0x000ea20000300800 */
[----:B------:R-:W-:Y:S02]  /*30e20*/  F2FP.SATFINITE.E4M3.F32.PACK_AB_MERGE_C R22, RZ, R22, RZ ;  /* 0x00000016ff16723e */ /* 0x000fe400048070ff */
[----:B0-----:R-:W-:-:S05]  /*30e30*/  @!P2 IADD3 R20, P4, R16, R20, RZ ;  /* 0x000000141014a210 */ /* 0x001fca0007f9e0ff */
[----:B------:R-:W-:-:S05]  /*30e40*/  @!P2 IMAD.X R21, R27, 0x1, R21, P4 ;  /* 0x000000011b15a824 */ /* 0x000fca00020e0615 */
[----:B------:R0:W-:Y:S01]  /*30e50*/  @!P2 STG.E.U8 desc[UR26][R20.64+0xb8], R22 ;  /* 0x0000b8161400a986 */ /* 0x0001e2000c10111a */
[----:B------:R-:W-:Y:S02]  /*30e60*/  ISETP.LT.OR P2, PT, R26, 0xba, !P5 ;  /* 0x000000ba1a00780c */ /* 0x000fe40006f41670 */
[----:B0-----:R-:W-:-:S11]  /*30e70*/  PRMT R22, RZ, 0x7610, R22 ;  /* 0x00007610ff167816 */ /* 0x001fd60000000016 */
[----:B------:R-:W0:Y:S01]  /*30e80*/  @!P2 LDC.64 R20, c[0x0][0x5c0] ;  /* 0x00017000ff14ab82 */ /* 0x000e220000000a00 */
[----:B------:R-:W3:Y:S01]  /*30e90*/  @!P2 LDG.E.U8 R22, desc[UR26][R24.64+0xb9] ;  /* 0x0000b91a1816a981 */ /* 0x000ee2000c1e1100 */
[----:B------:R-:W-:Y:S02]  /*30ea0*/  LOP3.LUT R2, R2, 0xffff7fff, RZ, 0xc0, !PT ;  /* 0xffff7fff02027812 */ /* 0x000fe400078ec0ff */
[----:B0-----:R-:W-:-:S05]  /*30eb0*/  @!P2 IADD3 R20, P4, R16, R20, RZ ;  /* 0x000000141014a210 */ /* 0x001fca0007f9e0ff */
[----:B------:R-:W-:Y:S01]  /*30ec0*/  @!P2 IMAD.X R21, R27, 0x1, R21, P4 ;  /* 0x000000011b15a824 */ /* 0x000fe200020e0615 */
[----:B------:R-:W-:Y:S02]  /*30ed0*/  @P6 LOP3.LUT R2, R2, 0x8000, RZ, 0xfc, !PT ;  /* 0x0000800002026812 */ /* 0x000fe400078efcff */
[----:B------:R-:W-:Y:S02]  /*30ee0*/  LOP3.LUT R0, R0, 0xff7fffff, RZ, 0xc0, !PT ;  /* 0xff7fffff00007812 */ /* 0x000fe400078ec0ff */
[----:B------:R-:W-:Y:S02]  /*30ef0*/  LOP3.LUT R2, R2, 0xfffeffff, RZ, 0xc0, !PT ;  /* 0xfffeffff02027812 */ /* 0x000fe400078ec0ff */
[----:B------:R-:W-:Y:S02]  /*30f00*/  @P1 LOP3.LUT R0, R0, 0x800000, RZ, 0xfc, !PT ;  /* 0x0080000000001812 */ /* 0x000fe400078efcff */
[----:B------:R-:W-:Y:S02]  /*30f10*/  @P0 LOP3.LUT R2, R2, 0x10000, RZ, 0xfc, !PT ;  /* 0x0001000002020812 */ /* 0x000fe400078efcff */
[----:B------:R-:W-:-:S02]  /*30f20*/  LOP3.LUT P0, RZ, R0, 0x1000000, RZ, 0xc0, !PT ;  /* 0x0100000000ff7812 */ /* 0x000fc4000780c0ff */
        /* <DEDUP_REMOVED lines=13> */
[----:B------:R-:W-:Y:S02]  /*31000*/  ISETP.GE.AND P2, PT, R15, 0x101, PT ;  /* 0x000001010f00780c */ /* 0x000fe40003f46270 */
[----:B------:R-:W-:Y:S02]  /*31010*/  @P3 LOP3.LUT R0, R0, 0x400, RZ, 0xfc, !PT ;  /* 0x0000040000003812 */ /* 0x000fe400078efcff */
[----:B------:R-:W-:Y:S02]  /*31020*/  ISETP.LT.OR P3, PT, R26, 0x1, !P2 ;  /* 0x000000011a00780c */ /* 0x000fe40005761670 */
[----:B------:R-:W-:-:S11]  /*31030*/  LOP3.LUT R2, R2, 0xfffbffff, RZ, 0xc0, !PT ;  /* 0xfffbffff02027812 */ /* 0x000fd600078ec0ff */
[----:B------:R-:W-:Y:S01]  /*31040*/  @P3 LOP3.LUT R2, R2, 0x40000, RZ, 0xfc, !PT ;  /* 0x0004000002023812 */ /* 0x000fe200078efcff */
[----:B------:R0:W-:Y:S04]  /*31050*/  STL.64 [R1+0xed0], R24 ;  /* 0x000ed01801007387 */ /* 0x0001e80000100a00 */
[----:B------:R-:W4:Y:S04]  /*31060*/  LDL.LU R141, [R1+0x70c] ;  /* 0x00070c00018d7983 */ /* 0x000f280000300800 */
[----:B0-----:R-:W4:Y:S01]  /*31070*/  LDL.64 R24, [R1+0xc8] ;  /* 0x0000c80001187983 */ /* 0x001f220000100a00 */
[----:B------:R-:W-:-:S03]  /*31080*/  LOP3.LUT P1, RZ, R28, 0x200, RZ, 0xc0, !PT ;  /* 0x000002001cff7812 */ /* 0x000fc6000782c0ff */
[----:B------:R-:W4:Y:S01]  /*31090*/  LDL.LU R140, [R1+0x710] ;  /* 0x00071000018c7983 */ /* 0x000f220000300800 */
[----:B---3--:R-:W-:-:S03]  /*310a0*/  LOP3.LUT R20, R20, 0xff, RZ, 0xc0, !PT ;  /* 0x000000ff14147812 */ /* 0x008fc600078ec0ff */
[----:B------:R-:W3:Y:S01]  /*310b0*/  LDL.LU R142, [R1+0x714] ;  /* 0x00071400018e7983 */ /* 0x000ee20000300800 */
[----:B------:R-:W-:-:S03]  /*310c0*/  F2FP.F16.E4M3.UNPACK_B R20, R20 ;  /* 0x00000014ff14723e */ /* 0x000fc600020006ff */
[----:B------:R-:W3:Y:S02]  /*310d0*/  LDL.LU R143, [R1+0x718] ;  /* 0x00071800018f7983 */ /* 0x000ee40000300800 */
[----:B------:R-:W-:-:S05]  /*310e0*/  HADD2.F32 R20, -RZ, R20.H0_H0 ;  /* 0x20000014ff147230 */ /* 0x000fca0000004100 */
[----:B------:R-:W-:-:S04]  /*310f0*/  FMUL R20, R20, UR9 ;  /* 0x0000000914147c20 */ /* 0x000fc80008400000 */
[----:B--2---:R-:W-:Y:S02]  /*31100*/  FFMA R22, R138, UR8, R20 ;  /* 0x000000088a167c23 */ /* 0x004fe40008000014 */
        /* <DEDUP_REMOVED lines=18> */
[----:B------:R0:W-:Y:S02]  /*31230*/  @!P3 STG.E.U8 desc[UR26][R44.64+0xb9], R20 ;  /* 0x0000b9142c00b986 */ /* 0x0001e4000c10111a */
[----:B0-----:R-:W-:-:S05]  /*31240*/  IADD3 R20, P3, R29, 0x80, RZ ;  /* 0x000000801d147810 */ /* 0x001fca0007f7e0ff */
[----:B------:R-:W-:-:S04]  /*31250*/  IMAD.X R22, RZ, RZ, R25, P3 ;  /* 0x000000ffff167224 */ /* 0x000fc800018e0619 */
[----:B------:R-:W-:-:S04]  /*31260*/  IMAD R22, R22, UR12, RZ ;  /* 0x0000000c16167c24 */ /* 0x000fc8000f8e02ff */
[C---:B------:R-:W-:Y:S02]  /*31270*/  IMAD R22, R20.reuse, UR13, R22 ;  /* 0x0000000d14167c24 */ /* 0x040fe4000f8e0216 */
[----:B------:R-:W-:-:S03]  /*31280*/  IMAD.WIDE.U32 R20, R20, UR12, R32 ;  /* 0x0000000c14147c25 */ /* 0x000fc6000f8e0020 */
[----:B------:R-:W-:-:S04]  /*31290*/  IADD3 R20, P3, R20, UR14, RZ ;  /* 0x0000000e14147c10 */ /* 0x000fc8000ff7e0ff */
[--C-:B------:R-:W-:Y:S02]  /*312a0*/  IADD3.X R21, R21, UR15, R22.reuse, P3, !PT ;  /* 0x0000000f15157c10 */ /* 0x100fe40009ffe416 */
[----:B------:R-:W-:-:S06]  /*312b0*/  PRMT R22, RZ, 0x7610, R22 ;  /* 0x00007610ff167816 */ /* 0x000fcc0000000016 */
[----:B------:R-:W2:Y:S01]  /*312c0*/  @!P1 LDG.E.U8 R22, desc[UR26][R20.64] ;  /* 0x0000001a14169981 */ /* 0x000ea2000c1e1100 */
[----:B------:R-:W-:-:S04]  /*312d0*/  LOP3.LUT R0, R0, 0xfeffffff, RZ, 0xc0, !PT ;  /* 0xfeffffff00007812 */ /* 0x000fc800078ec0ff */
[----:B------:R-:W-:Y:S02]  /*312e0*/  @P0 LOP3.LUT R0, R0, 0x1000000, RZ, 0xfc, !PT ;  /* 0x0100000000000812 */ /* 0x000fe400078efcff */
[----:B------:R-:W-:Y:S02]  /*312f0*/  ISETP.LT.OR P0, PT, R26, 0x9, !P2 ;  /* 0x000000091a00780c */ /* 0x000fe40005701670 */
[----:B------:R-:W-:Y:S02]  /*31300*/  LOP3.LUT P6, RZ, R28, 0x400, RZ, 0xc0, !PT ;  /* 0x000004001cff7812 */ /* 0x000fe400078cc0ff */
[----:B--2---:R-:W-:-:S04]  /*31310*/  LOP3.LUT R22, R22, 0xff, RZ, 0xc0, !PT ;  /* 0x000000ff16167812 */ /* 0x004fc800078ec0ff */
[----:B------:R-:W-:-:S05]  /*31320*/  F2FP.F16.E4M3.UNPACK_B R22, R22 ;  /* 0x00000016ff16723e */ /* 0x000fca00020006ff */
[----:B------:R-:W-:-:S05]  /*31330*/  HADD2.F32 R22, -RZ, R22.H0_H0 ;  /* 0x20000016ff167230 */ /* 0x000fca0000004100 */
[----:B------:R-:W-:-:S04]  /*31340*/  FMUL R22, R22, UR9 ;  /* 0x0000000916167c20 */ /* 0x000fc80008400000 */
[----:B------:R-:W-:Y:S02]  /*31350*/  FFMA R30, R140, UR8, R22 ;  /* 0x000000088c1e7c23 */ /* 0x000fe40008000016 */
[----:B------:R-:W0:Y:S03]  /*31360*/  @!P0 LDC.64 R22, c[0x0][0x5c0] ;  /* 0x00017000ff168b82 */ /* 0x000e260000000a00 */
[----:B------:R-:W-:-:S05]  /*31370*/  F2FP.SATFINITE.E4M3.F32.PACK_AB_MERGE_C R30, RZ, R30, RZ ;  /* 0x0000001eff1e723e */ /* 0x000fca00048070ff */
[----:B------:R-:W-:Y:S01]  /*31380*/  @!P1 STG.E.U8 desc[UR26][R82.64], R30 ;  /* 0x0000001e52009986 */ /* 0x000fe2000c10111a */
[----:B0-----:R-:W-:Y:S02]  /*31390*/  @!P0 IADD3 R140, P3, P4, R16, R22, R9 ;  /* 0x00000016108c8210 */ /* 0x001fe40007c7e009 */
[----:B------:R-:W-:-:S06]  /*313a0*/  PRMT R22, RZ, 0x7610, R22 ;  /* 0x00007610ff167816 */ /* 0x000fcc0000000016 */
[----:B------:R-:W2:Y:S01]  /*313b0*/  @!P6 LDG.E.U8 R22, desc[UR26][R20.64+0x1] ;  /* 0x0000011a1416e981 */ /* 0x000ea2000c1e1100 */
[----:B------:R-:W-:Y:S02]  /*313c0*/  ISETP.GE.AND P1, PT, R15, 0x89, PT ;  /* 0x000000890f00780c */ /* 0x000fe40003f26270 */
[----:B------:R-:W-:Y:S02]  /*313d0*/  @!P0 IADD3.X R141, R27, R23, R8, P3, P4 ;  /* 0x000000171b8d8210 */ /* 0x000fe40001fe8408 */
[----:B------:R-:W-:-:S13]  /*313e0*/  ISETP.LT.OR P4, PT, R26, 0x1, !P1 ;  /* 0x000000011a00780c */ /* 0x000fda0004f81670 */
[----:B------:R-:W-:-:S04]  /*313f0*/  @!P4 IADD3 R34, P3, P5, R3, R16, R7 ;  /* 0x000000100322c210 */ /* 0x000fc80007d7e007 */
[----:B------:R-:W-:Y:S02]  /*31400*/  @!P4 IADD3.X R35, R4, R27, R6, P3, P5 ;  /* 0x0000001b0423c210 */ /* 0x000fe40001fea406 */
[----:B--2---:R-:W-:-:S04]  /*31410*/  LOP3.LUT R22, R22, 0xff, RZ, 0xc0, !PT ;  /* 0x000000ff16167812 */ /* 0x004fc800078ec0ff */
[----:B------:R-:W-:-:S05]  /*31420*/  F2FP.F16.E4M3.UNPACK_B R22, R22 ;  /* 0x00000016ff16723e */ /* 0x000fca00020006ff */
[----:B------:R-:W-:-:S05]  /*31430*/  HADD2.F32 R22, -RZ, R22.H0_H0 ;  /* 0x20000016ff167230 */ /* 0x000fca0000004100 */
[----:B------:R-:W-:-:S04]  /*31440*/  FMUL R22, R22, UR9 ;  /* 0x0000000916167c20 */ /* 0x000fc80008400000 */
[----:B---3--:R-:W-:Y:S01]  /*31450*/  FFMA R22, R142, UR8, R22 ;  /* 0x000000088e167c23 */ /* 0x008fe20008000016 */
[----:B------:R-:W-:Y:S01]  /*31460*/  LOP3.LUT R2, R2, 0xffdfffff, RZ, 0xc0, !PT ;  /* 0xffdfffff02027812 */ /* 0x000fe200078ec0ff */
[----:B------:R-:W2:Y:S03]  /*31470*/  LDL.LU R142, [R1+0x71c] ;  /* 0x00071c00018e7983 */ /* 0x000ea60000300800 */
        /* <DEDUP_REMOVED lines=8> */
[----:B------:R-:W-:Y:S02]  /*31500*/  IADD3.X R23, R23, UR15, R30, P3, !PT ;  /* 0x0000000f17177c10 */ /* 0x000fe40009ffe41e */
[----:B------:R-:W0:Y:S02]  /*31510*/  @!P4 LDC.64 R30, c[0x0][0x5c0] ;  /* 0x00017000ff1ecb82 */ /* 0x000e240000000a00 */
[----:B0-----:R-:W-:Y:S02]  /*31520*/  @!P4 IADD3 R30, P3, R34, R30, RZ ;  /* 0x0000001e221ec210 */ /* 0x001fe40007f7e0ff */
[----:B------:R-:W-:-:S06]  /*31530*/  PRMT R34, RZ, 0x7610, R34 ;  /* 0x00007610ff227816 */ /* 0x000fcc0000000022 */
[----:B------:R-:W3:Y:S01]  /*31540*/  @!P4 LDG.E.U8 R34, desc[UR26][R22.64] ;  /* 0x0000001a1622c981 */ /* 0x000ee2000c1e1100 */
[----:B------:R-:W-:Y:S02]  /*31550*/  @P0 LOP3.LUT R2, R2, 0x200000, RZ, 0xfc, !PT ;  /* 0x0020000002020812 */ /* 0x000fe400078efcff */
[C---:B------:R-:W-:Y:S01]  /*31560*/  ISETP.LT.OR P0, PT, R26.reuse, 0xa, !P2 ;  /* 0x0000000a1a00780c */ /* 0x040fe20005701670 */
[----:B------:R-:W-:Y:S01]  /*31570*/  @!P4 IMAD.X R31, R35, 0x1, R31, P3 ;  /* 0x00000001231fc824 */ /* 0x000fe200018e061f */
[----:B------:R-:W-:-:S13]  /*31580*/  ISETP.LT.OR P3, PT, R26, 0x2, !P1 ;  /* 0x000000021a00780c */ /* 0x000fda0004f61670 */
[----:B------:R-:W-:-:S04]  /*31590*/  @!P3 IADD3 R36, P5, P6, R3, R16, R7 ;  /* 0x000000100324b210 */ /* 0x000fc80007ebe007 */
[----:B------:R-:W-:Y:S02]  /*315a0*/  @!P3 IADD3.X R37, R4, R27, R6, P5, P6 ;  /* 0x0000001b0425b210 */ /* 0x000fe40002fec406 */
[----:B---3--:R-:W-:-:S04]  /*315b0*/  LOP3.LUT R34, R34, 0xff, RZ, 0xc0, !PT ;  /* 0x000000ff22227812 */ /* 0x008fc800078ec0ff */
[----:B------:R-:W-:-:S05]  /*315c0*/  F2FP.F16.E4M3.UNPACK_B R34, R34 ;  /* 0x00000022ff22723e */ /* 0x000fca00020006ff */
[----:B------:R-:W-:-:S05]  /*315d0*/  HADD2.F32 R34, -RZ, R34.H0_H0 ;  /* 0x20000022ff227230 */ /* 0x000fca0000004100 */
[----:B------:R-:W-:-:S04]  /*315e0*/  FMUL R34, R34, UR9 ;  /* 0x0000000922227c20 */ /* 0x000fc80008400000 */
[----:B------:R-:W-:Y:S02]  /*315f0*/  FFMA R34, R143, UR8, R34 ;  /* 0x000000088f227c23 */ /* 0x000fe40008000022 */
[----:B------:R-:W3:Y:S03]  /*31600*/  LDL.LU R143, [R1+0x720] ;  /* 0x00072000018f7983 */ /* 0x000ee60000300800 */
[----:B------:R-:W-:-:S05]  /*31610*/  F2FP.SATFINITE.E4M3.F32.PACK_AB_MERGE_C R34, RZ, R34, RZ ;  /* 0x00000022ff22723e */ /* 0x000fca00048070ff */
[----:B------:R0:W-:Y:S02]  /*31620*/  @!P4 STG.E.U8 desc[UR26][R30.64], R34 ;  /* 0x000000221e00c986 */ /* 0x0001e4000c10111a */
[----:B0-----:R-:W0:Y:S08]  /*31630*/  @!P0 LDC.64 R30, c[0x0][0x5c0] ;  /* 0x00017000ff1e8b82 */ /* 0x001e300000000a00 */
[----:B------:R-:W1:Y:S01]  /*31640*/  @!P3 LDC.64 R34, c[0x0][0x5c0] ;  /* 0x00017000ff22bb82 */ /* 0x000e620000000a00 */
[----:B0-----:R-:W-:-:S02]  /*31650*/  @!P0 IADD3 R44, P5, P6, R16, R30, R9 ;  /* 0x0000001e102c8210 */ /* 0x001fc40007ebe009 */
[----:B------:R-:W-:-:S06]  /*31660*/  PRMT R30, RZ, 0x7610, R30 ;  /* 0x00007610ff1e7816 */ /* 0x000fcc000000001e */
[----:B------:R-:W4:Y:S01]  /*31670*/  @!P3 LDG.E.U8 R30, desc[UR26][R22.64+0x1] ;  /* 0x0000011a161eb981 */ /* 0x000f22000c1e1100 */
[----:B------:R-:W-:Y:S02]  /*31680*/  @!P0 IADD3.X R45, R27, R31, R8, P5, P6 ;  /* 0x0000001f1b2d8210 */ /* 0x000fe40002fec408 */
[----:B------:R-:W-:Y:S02]  /*31690*/  ISETP.LT.OR P5, PT, R26, 0x11, !P2 ;  /* 0x000000111a00780c */ /* 0x000fe400057a1670 */
[----:B-1----:R-:W-:-:S05]  /*316a0*/  @!P3 IADD3 R34, P4, R36, R34, RZ ;  /* 0x000000222422b210 */ /* 0x002fca0007f9e0ff */
[----:B------:R-:W-:Y:S01]  /*316b0*/  @!P3 IMAD.X R35, R37, 0x1, R35, P4 ;  /* 0x000000012523b824 */ /* 0x000fe200020e0623 */
[----:B------:R-:W-:Y:S02]  /*316c0*/  LOP3.LUT P6, RZ, R0, 0x4000000, RZ, 0xc0, !PT ;  /* 0x0400000000ff7812 */ /* 0x000fe400078cc0ff */
[----:B----4-:R-:W-:-:S04]  /*316d0*/  LOP3.LUT R30, R30, 0xff, RZ, 0xc0, !PT ;  /* 0x000000ff1e1e7812 */ /* 0x010fc800078ec0ff */
[----:B------:R-:W-:-:S05]  /*316e0*/  F2FP.F16.E4M3.UNPACK_B R30, R30 ;  /* 0x0000001eff1e723e */ /* 0x000fca00020006ff */
[----:B------:R-:W-:-:S05]  /*316f0*/  HADD2.F32 R30, -RZ, R30.H0_H0 ;  /* 0x2000001eff1e7230 */ /* 0x000fca0000004100 */
[----:B------:R-:W-:-:S04]  /*31700*/  FMUL R30, R30, UR9 ;  /* 0x000000091e1e7c20 */ /* 0x000fc80008400000 */
[----:B--2---:R-:W-:Y:S01]  /*31710*/  FFMA R30, R142, UR8, R30 ;  /* 0x000000088e1e7c23 */ /* 0x004fe2000800001e */
[----:B------:R-:W-:Y:S01]  /*31720*/  LOP3.LUT R2, R2, 0xfffdffff, RZ, 0xc0, !PT ;  /* 0xfffdffff02027812 */ /* 0x000fe200078ec0ff */
[----:B------:R-:W2:Y:S03]  /*31730*/  LDL.LU R142, [R1+0x724] ;  /* 0x00072400018e7983 */ /* 0x000ea60000300800 */
[----:B------:R-:W-:-:S05]  /*31740*/  F2FP.SATFINITE.E4M3.F32.PACK_AB_MERGE_C R30, RZ, R30, RZ ;  /* 0x0000001eff1e723e */ /* 0x000fca00048070ff */
[----:B------:R0:W-:Y:S02]  /*31750*/  @!P3 STG.E.U8 desc[UR26][R34.64+0x1], R30 ;  /* 0x0000011e2200b986 */ /* 0x0001e4000c10111a */
[----:B0-----:R-:W0:Y:S02]  /*31760*/  @!P5 LDC.64 R30, c[0x0][0x5c0] ;  /* 0x00017000ff1edb82 */ /* 0x001e240000000a00 */
[----:B0-----:R-:W-:Y:S02]  /*31770*/  @!P5 IADD3 R60, P3, P4, R16, R30, R9 ;  /* 0x0000001e103cd210 */ /* 0x001fe40007c7e009 */
[----:B------:R-:W-:-:S06]  /*31780*/  PRMT R30, RZ, 0x7610, R30 ;  /* 0x00007610ff1e7816 */ /* 0x000fcc000000001e */
[----:B------:R-:W4:Y:S01]  /*31790*/  @!P6 LDG.E.U8 R30, desc[UR26][R20.64+0x8] ;  /* 0x0000081a141ee981 */ /* 0x000f22000c1e1100 */
[----:B------:R-:W-:-:S04]  /*317a0*/  @P0 LOP3.LUT R2, R2, 0x20000, RZ, 0xfc, !PT ;  /* 0x0002000002020812 */ /* 0x000fc800078efcff */
[----:B------:R-:W-:Y:S02]  /*317b0*/  LOP3.LUT R2, R2, 0xffefffff, RZ, 0xc0, !PT ;  /* 0xffefffff02027812 */ /* 0x000fe400078ec0ff */
[----:B------:R-:W-:Y:S02]  /*317c0*/  @!P5 IADD3.X R61, R27, R31, R8, P3, P4 ;  /* 0x0000001f1b3dd210 */ /* 0x000fe40001fe8408 */
[----:B------:R-:W-:Y:S02]  /*317d0*/  @P5 LOP3.LUT R2, R2, 0x100000, RZ, 0xfc, !PT ;  /* 0x0010000002025812 */ /* 0x000fe400078efcff */
[----:B------:R-:W-:Y:S02]  /*317e0*/  ISETP.LT.OR P5, PT, R26, 0x12, !P2 ;  /* 0x000000121a00780c */ /* 0x000fe400057a1670 */
[----:B------:R-:W-:-:S11]  /*317f0*/  LOP3.LUT R2, R2, 0xfff7ffff, RZ, 0xc0, !PT ;  /* 0xfff7ffff02027812 */ /* 0x000fd600078ec0ff */
[----:B------:R-:W-:Y:S02]  /*31800*/  @P5 LOP3.LUT R2, R2, 0x80000, RZ, 0xfc, !PT ;  /* 0x0008000002025812 */ /* 0x000fe400078efcff */
[----:B------:R-:W-:Y:S02]  /*31810*/  LOP3.LUT P0, RZ, R0, 0x2000000, RZ, 0xc0, !PT ;  /* 0x0200000000ff7812 */ /* 0x000fe4000780c0ff */
[----:B----4-:R-:W-:-:S04]  /*31820*/  LOP3.LUT R30, R30, 0xff, RZ, 0xc0, !PT ;  /* 0x000000ff1e1e7812 */ /* 0x010fc800078ec0ff */
[----:B------:R-:W-:-:S05]  /*31830*/  F2FP.F16.E4M3.UNPACK_B R30, R30 ;  /* 0x0000001eff1e723e */ /* 0x000fca00020006ff */
[----:B------:R-:W-:-:S05]  /*31840*/  HADD2.F32 R30, -RZ, R30.H0_H0 ;  /* 0x2000001eff1e7230 */ /* 0x000fca0000004100 */
[----:B------:R-:W-:-:S04]  /*31850*/  FMUL R30, R30, UR9 ;  /* 0x000000091e1e7c20 */ /* 0x000fc80008400000 */
[----:B---3--:R-:W-:Y:S02]  /*31860*/  FFMA R34, R143, UR8, R30 ;  /* 0x000000088f227c23 */ /* 0x008fe4000800001e */
[----:B------:R-:W0:Y:S01]  /*31870*/  @!P5 LDC.64 R30, c[0x0][0x5c0] ;  /* 0x00017000ff1edb82 */ /* 0x000e220000000a00 */
[----:B------:R-:W-:Y:S01]  /*31880*/  LOP3.LUT R0, R0, 0xfbffffff, RZ, 0xc0, !PT ;  /* 0xfbffffff00007812 */ /* 0x000fe200078ec0ff */
[----:B------:R-:W3:Y:S01]  /*31890*/  LDL.LU R143, [R1+0x728] ;  /* 0x00072800018f7983 */ /* 0x000ee20000300800 */
        /* <DEDUP_REMOVED lines=8> */
[----:B------:R-:W4:Y:S01]  /*31920*/  @!P0 LDG.E.U8 R30, desc[UR26][R20.64+0x9] ;  /* 0x0000091a141e8981 */ /* 0x000f22000c1e1100 */
[----:B------:R-:W-:Y:S02]  /*31930*/  @!P5 IADD3.X R87, R27, R31, R8, P3, P4 ;  /* 0x0000001f1b57d210 */ /* 0x000fe40001fe8408 */
[----:B------:R-:W-:Y:S02]  /*31940*/  ISETP.LT.OR P4, PT, R26, 0x9, !P1 ;  /* 0x000000091a00780c */ /* 0x000fe40004f81670 */
[----:B------:R-:W-:-:S11]  /*31950*/  @P5 LOP3.LUT R0, R0, 0x4000000, RZ, 0xfc, !PT ;  /* 0x0400000000005812 */ /* 0x000fd600078efcff */
[----:B------:R-:W-:-:S04]  /*31960*/  @!P4 IADD3 R34, P3, P5, R3, R16, R7 ;  /* 0x000000100322c210 */ /* 0x000fc80007d7e007 */
[----:B------:R-:W-:Y:S02]  /*31970*/  @!P4 IADD3.X R35, R4, R27, R6, P3, P5 ;  /* 0x0000001b0423c210 */ /* 0x000fe40001fea406 */
[----:B----4-:R-:W-:-:S04]  /*31980*/  LOP3.LUT R30, R30, 0xff, RZ, 0xc0, !PT ;  /* 0x000000ff1e1e7812 */ /* 0x010fc800078ec0ff */
[----:B------:R-:W-:-:S05]  /*31990*/  F2FP.F16.E4M3.UNPACK_B R30, R30 ;  /* 0x0000001eff1e723e */ /* 0x000fca00020006ff */
[----:B------:R-:W-:-:S05]  /*319a0*/  HADD2.F32 R30, -RZ, R30.H0_H0 ;  /* 0x2000001eff1e7230 */ /* 0x000fca0000004100 */
[----:B------:R-:W-:-:S04]  /*319b0*/  FMUL R30, R30, UR9 ;  /* 0x000000091e1e7c20 */ /* 0x000fc80008400000 */
[----:B--2---:R-:W-:Y:S02]  /*319c0*/  FFMA R30, R142, UR8, R30 ;  /* 0x000000088e1e7c23 */ /* 0x004fe4000800001e */
[----:B------:R-:W2:Y:S03]  /*319d0*/  LDL.LU R142, [R1+0x72c] ;  /* 0x00072c00018e7983 */ /* 0x000ea60000300800 */
[----:B------:R-:W-:Y:S01]  /*319e0*/  F2FP.SATFINITE.E4M3.F32.PACK_AB_MERGE_C R30, RZ, R30, RZ ;  /* 0x0000001eff1e723e */ /* 0x000fe200048070ff */
[----:B------:R-:W4:Y:S04]  /*319f0*/  LDL.LU R144, [R1+0x730] ;  /* 0x0007300001907983 */ /* 0x000f280000300800 */
[----:B------:R0:W-:Y:S01]  /*31a00*/  @!P0 STG.E.U8 desc[UR26][R40.64+0x9], R30 ;  /* 0x0000091e28008986 */ /* 0x0001e2000c10111a */
[----:B------:R-:W-:-:S02]  /*31a10*/  LOP3.LUT R0, R0, 0xfdffffff, RZ, 0xc0, !PT ;  /* 0xfdffffff00007812 */ /* 0x000fc400078ec0ff */
[----:B------:R-:W-:Y:S01]  /*31a20*/  LOP3.LUT R2, R2, 0xff7fffff, RZ, 0xc0, !PT ;  /* 0xff7fffff02027812 */ /* 0x000fe200078ec0ff */
[----:B------:R-:W4:Y:S01]  /*31a30*/  LDL.LU R146, [R1+0x734] ;  /* 0x0007340001927983 */ /* 0x000f220000300800 */
[----:B0-----:R-:W0:Y:S01]  /*31a40*/  @!P4 LDC.64 R30, c[0x0][0x5c0] ;  /* 0x00017000ff1ecb82 */ /* 0x001e220000000a00 */
[----:B------:R-:W-:Y:S02]  /*31a50*/  ISETP.LT.OR P0, PT, R26, 0x1a, !P2 ;  /* 0x0000001a1a00780c */ /* 0x000fe40005701670 */
[----:B------:R-:W4:Y:S01]  /*31a60*/  LDL.LU R147, [R1+0x738] ;  /* 0x0007380001937983 */ /* 0x000f220000300800 */
[----:B0-----:R-:W-:Y:S02]  /*31a70*/  @!P4 IADD3 R30, P3, R34, R30, RZ ;  /* 0x0000001e221ec210 */ /* 0x001fe40007f7e0ff */
[----:B------:R-:W-:-:S06]  /*31a80*/  PRMT R34, RZ, 0x7610, R34 ;  /* 0x00007610ff227816 */ /* 0x000fcc0000000022 */
[----:B------:R-:W3:Y:S01]  /*31a90*/  @!P4 LDG.E.U8 R34, desc[UR26][R22.64+0x8] ;  /* 0x0000081a1622c981 */ /* 0x000ee2000c1e1100 */
        /* <DEDUP_REMOVED lines=8> */
[----:B------:R-:W-:-:S05]  /*31b20*/  FFMA R34, R143, UR8, R34 ;  /* 0x000000088f227c23 */ /* 0x000fca0008000022 */
[----:B------:R-:W-:-:S05]  /*31b30*/  F2FP.SATFINITE.E4M3.F32.PACK_AB_MERGE_C R34, RZ, R34, RZ ;  /* 0x00000022ff22723e */ /* 0x000fca00048070ff */
[----:B------:R0:W-:Y:S02]  /*31b40*/  @!P4 STG.E.U8 desc[UR26][R30.64+0x8], R34 ;  /* 0x000008221e00c986 */ /* 0x0001e4000c10111a */
[----:B0-----:R-:W0:Y:S08]  /*31b50*/  @!P0 LDC.64 R30, c[0x0][0x5c0] ;  /* 0x00017000ff1e8b82 */ /* 0x001e300000000a00 */
[----:B------:R-:W1:Y:S01]  /*31b60*/  @!P3 LDC.64 R34, c[0x0][0x5c0] ;  /* 0x00017000ff22bb82 */ /* 0x000e620000000a00 */
[----:B0-----:R-:W-:-:S02]  /*31b70*/  @!P0 IADD3 R40, P5, P6, R16, R30, R9 ;  /* 0x0000001e10288210 */ /* 0x001fc40007ebe009 */
[----:B------:R-:W-:-:S06]  /*31b80*/  PRMT R30, RZ, 0x7610, R30 ;  /* 0x00007610ff1e7816 */ /* 0x000fcc000000001e */
[----:B------:R-:W3:Y:S01]  /*31b90*/  @!P3 LDG.E.U8 R30, desc[UR26][R22.64+0x9] ;  /* 0x0000091a161eb981 */ /* 0x000ee2000c1e1100 */
[----:B------:R-:W-:Y:S02]  /*31ba0*/  @!P0 IADD3.X R41, R27, R31, R8, P5, P6 ;  /* 0x0000001f1b298210 */ /* 0x000fe40002fec408 */
[----:B------:R-:W-:Y:S02]  /*31bb0*/  ISETP.LT.OR P5, PT, R26, 0x21, !P2 ;  /* 0x000000211a00780c */ /* 0x000fe400057a1670 */
[----:B-1----:R-:W-:-:S05]  /*31bc0*/  @!P3 IADD3 R34, P4, R36, R34, RZ ;  /* 0x000000222422b210 */ /* 0x002fca0007f9e0ff */
[----:B------:R-:W-:Y:S01]  /*31bd0*/  @!P3 IMAD.X R35, R37, 0x1, R35, P4 ;  /* 0x000000012523b824 */ /* 0x000fe200020e0623 */
[----:B------:R-:W-:-:S04]  /*31be0*/  @P0 LOP3.LUT R0, R0, 0x2000000, RZ, 0xfc, !PT ;  /* 0x0200000000000812 */ /* 0x000fc800078efcff */
[----:B------:R-:W-:Y:S02]  /*31bf0*/  LOP3.LUT P6, RZ, R0, 0x8000000, RZ, 0xc0, !PT ;  /* 0x0800000000ff7812 */ /* 0x000fe400078cc0ff */
[----:B---3--:R-:W-:-:S04]  /*31c00*/  LOP3.LUT R30, R30, 0xff, RZ, 0xc0, !PT ;  /* 0x000000ff1e1e7812 */ /* 0x008fc800078ec0ff */
        /* <DEDUP_REMOVED lines=10> */
[----:B------:R-:W-:Y:S02]  /*31cb0*/  @P5 LOP3.LUT R2, R2, 0x800000, RZ, 0xfc, !PT ;  /* 0x0080000002025812 */ /* 0x000fe400078efcff */
[----:B------:R-:W-:Y:S02]  /*31cc0*/  @!P5 IADD3.X R143, R27, R31, R8, P3, P4 ;  /* 0x0000001f1b8fd210 */ /* 0x000fe40001fe8408 */
        /* <DEDUP_REMOVED lines=8> */
[----:B----4-:R-:W-:Y:S02]  /*31d50*/  FFMA R34, R144, UR8, R30 ;  /* 0x0000000890227c23 */ /* 0x010fe4000800001e */
        /* <DEDUP_REMOVED lines=10> */
[----:B------:R-:W-:Y:S02]  /*31e00*/  @!P5 IADD3.X R89, R27, R31, R8, P3, P4 ;  /* 0x0000001f1b59d210 */ /* 0x000fe40001fe8408 */
[----:B------:R-:W-:Y:S02]  /*31e10*/  ISETP.LT.OR P4, PT, R26, 0x11, !P1 ;  /* 0x000000111a00780c */ /* 0x000fe40004f81670 */
[----:B------:R-:W-:-:S04]  /*31e20*/  LOP3.LUT R0, R0, 0xf7ffffff, RZ, 0xc0, !PT ;  /* 0xf7ffffff00007812 */ /* 0x000fc800078ec0ff */
[----:B------:R-:W-:-:S07]  /*31e30*/  @P5 LOP3.LUT R0, R0, 0x8000000, RZ, 0xfc, !PT ;  /* 0x0800000000005812 */ /* 0x000fce00078efcff */
[----:B------:R-:W-:-:S04]  /*31e40*/  @!P4 IADD3 R34, P3, P5, R3, R16, R7 ;  /* 0x000000100322c210 */ /* 0x000fc80007d7e007 */
[----:B------:R-:W-:Y:S02]  /*31e50*/  @!P4 IADD3.X R35, R4, R27, R6, P3, P5 ;  /* 0x0000001b0423c210 */ /* 0x000fe40001fea406 */
[----:B--2---:R-:W-:-:S04]  /*31e60*/  LOP3.LUT R30, R30, 0xff, RZ, 0xc0, !PT ;  /* 0x000000ff1e1e7812 */ /* 0x004fc800078ec0ff */
[----:B------:R-:W-:-:S05]  /*31e70*/  F2FP.F16.E4M3.UNPACK_B R30, R30 ;  /* 0x0000001eff1e723e */ /* 0x000fca00020006ff */
[----:B------:R-:W-:-:S05]  /*31e80*/  HADD2.F32 R30, -RZ, R30.H0_H0 ;  /* 0x2000001eff1e7230 */ /* 0x000fca0000004100 */
[----:B------:R-:W-:-:S04]  /*31e90*/  FMUL R30, R30, UR9 ;  /* 0x000000091e1e7c20 */ /* 0x000fc80008400000 */
[----:B------:R-:W-:Y:S02]  /*31ea0*/  FFMA R30, R146, UR8, R30 ;  /* 0x00000008921e7c23 */ /* 0x000fe4000800001e */
[----:B------:R-:W2:Y:S03]  /*31eb0*/  LDL.LU R146, [R1+0x73c] ;  /* 0x00073c0001927983 */ /* 0x000ea60000300800 */
[----:B------:R-:W-:Y:S01]  /*31ec0*/  F2FP.SATFINITE.E4M3.F32.PACK_AB_MERGE_C R30, RZ, R30, RZ ;  /* 0x0000001eff1e723e */ /* 0x000fe200048070ff */
[----:B------:R-:W3:Y:S04]  /*31ed0*/  LDL.LU R148, [R1+0x740] ;  /* 0x0007400001947983 */ /* 0x000ee80000300800 */
        /* <DEDUP_REMOVED lines=9> */
[----:B------:R-:W2:Y:S01]  /*31f70*/  @!P4 LDG.E.U8 R34, desc[UR26][R22.64+0x10] ;  /* 0x0000101a1622c981 */ /* 0x000ea2000c1e1100 */
[----:B------:R-:W-:Y:S01]  /*31f80*/  @!P4 IMAD.X R31, R35, 0x1, R31, P3 ;  /* 0x00000001231fc824 */ /* 0x000fe200018e061f */
[----:B------:R-:W-:-:S13]  /*31f90*/  ISETP.LT.OR P3, PT, R26, 0x12, !P1 ;  /* 0x000000121a00780c */ /* 0x000fda0004f61670 */
[----:B------:R-:W-:-:S04]  /*31fa0*/  @!P3 IADD3 R36, P5, P6, R3, R16, R7 ;  /* 0x000000100324b210 */ /* 0x000fc80007ebe007 */
[----:B------:R-:W-:Y:S02]  /*31fb0*/  @!P3 IADD3.X R37, R4, R27, R6, P5, P6 ;  /* 0x0000001b0425b210 */ /* 0x000fe40002fec406 */
[----:B--2---:R-:W-:-:S04]  /*31fc0*/  LOP3.LUT R34, R34, 0xff, RZ, 0xc0, !PT ;  /* 0x000000ff22227812 */ /* 0x004fc800078ec0ff */
        /* <DEDUP_REMOVED lines=10> */
[----:B------:R-:W2:Y:S01]  /*32070*/  @!P3 LDG.E.U8 R30, desc[UR26][R22.64+0x11] ;  /* 0x0000111a161eb981 */ /* 0x000ea2000c1e1100 */
[----:B------:R-:W-:Y:S02]  /*32080*/  @!P0 IADD3.X R59, R27, R31, R8, P5, P6 ;  /* 0x0000001f1b3b8210 */ /* 0x000fe40002fec408 */
[----:B------:R-:W-:Y:S02]  /*32090*/  ISETP.LT.OR P5, PT, R26, 0x31, !P2 ;  /* 0x000000311a00780c */ /* 0x000fe400057a1670 */
[----:B-1----:R-:W-:-:S05]  /*320a0*/  @!P3 IADD3 R34, P4, R36, R34, RZ ;  /* 0x000000222422b210 */ /* 0x002fca0007f9e0ff */
[----:B------:R-:W-:Y:S01]  /*320b0*/  @!P3 IMAD.X R35, R37, 0x1, R35, P4 ;  /* 0x000000012523b824 */ /* 0x000fe200020e0623 */
        /* <DEDUP_REMOVED lines=44> */
[----:B----4-:R-:W-:Y:S02]  /*32380*/  FFMA R30, R150, UR8, R30 ;  /* 0x00000008961e7c23 */ /* 0x010fe4000800001e */
        /* <DEDUP_REMOVED lines=243> */
[----:B------:R-:W4:Y:S04]  /*332c0*/  LDL.LU R166, [R1+0x788] ;  /* 0x0007880001a67983 */ /* 0x000f280000300800 */
[----:B------:R-:W4:Y:S04]  /*332d0*/  LDL.LU R171, [R1+0x78c] ;  /* 0x00078c0001ab7983 */ /* 0x000f280000300800 */
[----:B------:R-:W4:Y:S01]  /*332e0*/  LDL.LU R170, [R1+0x790] ;  /* 0x0007900001aa7983 */ /* 0x000f220000300800 */
[----:B0-----:R-:W-:-:S03]  /*332f0*/  @!P4 IADD3 R30, P3, R34, R30, RZ ;  /* 0x0000001e221ec210 */ /* 0x001fc60007f7e0ff */
[----:B------:R-:W4:Y:S01]  /*33300*/  LDL.LU R175, [R1+0x794] ;  /* 0x0007940001af7983 */ /* 0x000f220000300800 */
[----:B------:R-:W-:Y:S01]  /*33310*/  PRMT R34, RZ, 0x7610, R34 ;  /* 0x00007610ff227816 */ /* 0x000fe20000000022 */
[----:B------:R-:W-:Y:S01]  /*33320*/  @!P4 IMAD.X R31, R35, 0x1, R31, P3 ;  /* 0x00000001231fc824 */ /* 0x000fe200018e061f */
[----:B------:R-:W-:Y:S01]  /*33330*/  @P0 LOP3.LUT R0, R0, 0x4000, RZ, 0xfc, !PT ;  /* 0x0000400000000812 */ /* 0x000fe200078efcff */
[----:B------:R-:W4:Y:S04]  /*33340*/  LDL.LU R174, [R1+0x798] ;  /* 0x0007980001ae7983 */ /* 0x000f280000300800 */
[----:B------:R-:W2:Y:S01]  /*33350*/  @!P4 LDG.E.U8 R34, desc[UR26][R22.64+0x30] ;  /* 0x0000301a1622c981 */ /* 0x000ea2000c1e1100 */
        /* <DEDUP_REMOVED lines=49> */
[----:B0-----:R-:W-:Y:S02]  /*33670*/  @!P5 IADD3 R168, P3, P4, R16, R30, R9 ;  /* 0x0000001e10a8d210 */ /* 0x001fe40007c7e009 */
[----:B------:R-:W-:-:S06]  /*33680*/  PRMT R30, RZ, 0x7610, R30 ;  /* 0x00007610ff1e7816 */ /* 0x000fcc000000001e */
[----:B------:R-:W2:Y:S01]  /*33690*/  @!P0 LDG.E.U8 R30, desc[UR26][R20.64+0x39] ;  /* 0x0000391a141e8981 */ /* 0x000ea2000c1e1100 */
[----:B------:R-:W-:Y:S02]  /*336a0*/  @!P5 IADD3.X R169, R27, R31, R8, P3, P4 ;  /* 0x0000001f1ba9d210 */ /* 0x000fe40001fe8408 */
[----:B------:R-:W-:Y:S02]  /*336b0*/  ISETP.LT.OR P4, PT, R26, 0x39, !P1 ;  /* 0x000000391a00780c */ /* 0x000fe40004f81670 */
[----:B------:R-:W-:-:S04]  /*336c0*/  LOP3.LUT R10, R10, 0xff7fffff, RZ, 0xc0, !PT ;  /* 0xff7fffff0a0a7812 */ /* 0x000fc800078ec0ff */
[----:B------:R-:W-:-:S07]  /*336d0*/  @P5 LOP3.LUT R10, R10, 0x800000, RZ, 0xfc, !PT ;  /* 0x008000000a0a5812 */ /* 0x000fce00078efcff */
[----:B-1----:R-:W-:-:S04]  /*336e0*/  @!P4 IADD3 R34, P3, P5, R3, R16, R7 ;  /* 0x000000100322c210 */ /* 0x002fc80007d7e007 */
        /* <DEDUP_REMOVED lines=9> */
[----:B0-----:R-:W-:Y:S02]  /*33780*/  @!P4 IADD3 R30, P3, R34, R30, RZ ;  /* 0x0000001e221ec210 */ /* 0x001fe40007f7e0ff */
[----:B------:R-:W-:-:S06]  /*33790*/  PRMT R34, RZ, 0x7610, R34 ;  /* 0x00007610ff227816 */ /* 0x000fcc0000000022 */
[----:B------:R-:W2:Y:S01]  /*337a0*/  @!P4 LDG.E.U8 R34, desc[UR26][R22.64+0x38] ;  /* 0x0000381a1622c981 */ /* 0x000ea2000c1e1100 */
[C---:B------:R-:W-:Y:S01]  /*337b0*/  ISETP.LT.OR P0, PT, R26.reuse, 0x7a, !P2 ;  /* 0x0000007a1a00780c */ /* 0x040fe20005701670 */
        /* <DEDUP_REMOVED lines=66> */
[----:B------:R-:W-:Y:S02]  /*33be0*/  FFMA R30, R175, UR8, R30 ;  /* 0x00000008af1e7c23 */ /* 0x000fe4000800001e */
[----:B------:R-:W2:Y:S03]  /*33bf0*/  LDL.LU R175, [R1+0x79c] ;  /* 0x00079c0001af7983 */ /* 0x000ea60000300800 */
[----:B------:R-:W-:-:S05]  /*33c00*/  F2FP.SATFINITE.E4M3.F32.PACK_AB_MERGE_C R30, RZ, R30, RZ ;  /* 0x0000001eff1e723e */ /* 0x000fca00048070ff */
[----:B------:R0:W-:Y:S02]  /*33c10*/  @!P0 STG.E.U8 desc[UR26][R68.64+0x41], R30 ;  /* 0x0000411e44008986 */ /* 0x0001e4000c10111a */
[----:B0-----:R-:W0:Y:S02]  /*33c20*/  @!P4 LDC.64 R30, c[0x0][0x5c0] ;  /* 0x00017000ff1ecb82 */ /* 0x001e240000000a00 */
[----:B0-----:R-:W-:Y:S02]  /*33c30*/  @!P4 IADD3 R30, P3, R34, R30, RZ ;  /* 0x0000001e221ec210 */ /* 0x001fe40007f7e0ff */
[----:B------:R-:W-:-:S06]  /*33c40*/  PRMT R34, RZ, 0x7610, R34 ;  /* 0x00007610ff227816 */ /* 0x000fcc0000000022 */
[----:B------:R-:W3:Y:S01]  /*33c50*/  @!P4 LDG.E.U8 R34, desc[UR26][R22.64+0x40] ;  /* 0x0000401a1622c981 */ /* 0x000ee2000c1e1100 */
        /* <DEDUP_REMOVED lines=9> */
[----:B------:R-:W-:Y:S01]  /*33cf0*/  FFMA R34, R174, UR8, R34 ;  /* 0x00000008ae227c23 */ /* 0x000fe20008000022 */
[----:B------:R-:W-:Y:S01]  /*33d00*/  LOP3.LUT R2, R2, 0xfffffffd, RZ, 0xc0, !PT ;  /* 0xfffffffd02027812 */ /* 0x000fe200078ec0ff */
[----:B------:R-:W3:Y:S03]  /*33d10*/  LDL.LU R174, [R1+0x7a0] ;  /* 0x0007a00001ae7983 */ /* 0x000ee60000300800 */
[----:B------:R-:W-:Y:S01]  /*33d20*/  F2FP.SATFINITE.E4M3.F32.PACK_AB_MERGE_C R34, RZ, R34, RZ ;  /* 0x00000022ff22723e */ /* 0x000fe200048070ff */
[----:B------:R-:W4:Y:S04]  /*33d30*/  LDL.LU R181, [R1+0x7a4] ;  /* 0x0007a40001b57983 */ /* 0x000f280000300800 */
[----:B------:R0:W-:Y:S01]  /*33d40*/  @!P4 STG.E.U8 desc[UR26][R30.64+0x40], R34 ;  /* 0x000040221e00c986 */ /* 0x0001e2000c10111a */
[----:B------:R-:W-:-:S02]  /*33d50*/  @P0 LOP3.LUT R2, R2, 0x2, RZ, 0xfc, !PT ;  /* 0x0000000202020812 */ /* 0x000fc400078efcff */
[----:B------:R-:W-:Y:S01]  /*33d60*/  LOP3.LUT R11, R11, 0xffffffbf, RZ, 0xc0, !PT ;  /* 0xffffffbf0b0b7812 */ /* 0x000fe200078ec0ff */
[----:B------:R-:W4:Y:S04]  /*33d70*/  LDL.LU R180, [R1+0x7a8] ;  /* 0x0007a80001b47983 */ /* 0x000f280000300800 */
[----:B------:R-:W4:Y:S01]  /*33d80*/  LDL.LU R183, [R1+0x7ac] ;  /* 0x0007ac0001b77983 */ /* 0x000f220000300800 */
[----:B0-----:R-:W0:Y:S03]  /*33d90*/  @!P0 LDC.64 R30, c[0x0][0x5c0] ;  /* 0x00017000ff1e8b82 */ /* 0x001e260000000a00 */
[----:B------:R-:W4:Y:S04]  /*33da0*/  LDL.LU R182, [R1+0x7b0] ;  /* 0x0007b00001b67983 */ /* 0x000f280000300800 */
[----:B------:R-:W4:Y:S01]  /*33db0*/  LDL.LU R189, [R1+0x7b4] ;  /* 0x0007b40001bd7983 */ /* 0x000f220000300800 */
[----:B------:R-:W1:Y:S03]  /*33dc0*/  @!P3 LDC.64 R34, c[0x0][0x5c0] ;  /* 0x00017000ff22bb82 */ /* 0x000e660000000a00 */
[----:B------:R-:W4:Y:S04]  /*33dd0*/  LDL.LU R188, [R1+0x7b8] ;  /* 0x0007b80001bc7983 */ /* 0x000f280000300800 */
[----:B------:R-:W4:Y:S04]  /*33de0*/  LDL.LU R191, [R1+0x7bc] ;  /* 0x0007bc0001bf7983 */ /* 0x000f280000300800 */
[----:B------:R-:W4:Y:S01]  /*33df0*/  LDL.LU R190, [R1+0x7c0] ;  /* 0x0007c00001be7983 */ /* 0x000f220000300800 */
[----:B------:R-:W-:-:S03]  /*33e00*/  LOP3.LUT R12, R12, 0xfffffffd, RZ, 0xc0, !PT ;  /* 0xfffffffd0c0c7812 */ /* 0x000fc600078ec0ff */
[----:B------:R-:W4:Y:S01]  /*33e10*/  LDL.LU R197, [R1+0x7c4] ;  /* 0x0007c40001c57983 */ /* 0x000f220000300800 */
[----:B0-----:R-:W-:-:S03]  /*33e20*/  @!P0 IADD3 R102, P5, P6, R16, R30, R9 ;  /* 0x0000001e10668210 */ /* 0x001fc60007ebe009 */
[----:B------:R-:W4:Y:S01]  /*33e30*/  LDL.LU R196, [R1+0x7c8] ;  /* 0x0007c80001c47983 */ /* 0x000f220000300800 */
[----:B------:R-:W-:Y:S02]  /*33e40*/  PRMT R30, RZ, 0x7610, R30 ;  /* 0x00007610ff1e7816 */ /* 0x000fe4000000001e */
[----:B------:R-:W-:Y:S01]  /*33e50*/  @!P0 IADD3.X R103, R27, R31, R8, P5, P6 ;  /* 0x0000001f1b678210 */ /* 0x000fe20002fec408 */
[----:B------:R-:W4:Y:S04]  /*33e60*/  LDL.LU R201, [R1+0x7cc] ;  /* 0x0007cc0001c97983 */ /* 0x000f280000300800 */
[----:B------:R-:W2:Y:S01]  /*33e70*/  @!P3 LDG.E.U8 R30, desc[UR26][R22.64+0x41] ;  /* 0x0000411a161eb981 */ /* 0x000ea2000c1e1100 */
[----:B------:R-:W-:Y:S02]  /*33e80*/  ISETP.LT.OR P5, PT, R26, 0x91, !P2 ;  /* 0x000000911a00780c */ /* 0x000fe400057a1670 */
[----:B-1----:R-:W-:Y:S01]  /*33e90*/  @!P3 IADD3 R34, P4, R36, R34, RZ ;  /* 0x000000222422b210 */ /* 0x002fe20007f9e0ff */
[----:B------:R-:W4:Y:S04]  /*33ea0*/  LDL.LU R200, [R1+0x7d0] ;  /* 0x0007d00001c87983 */ /* 0x000f280000300800 */
[----:B------:R-:W-:Y:S01]  /*33eb0*/  @!P3 IMAD.X R35, R37, 0x1, R35, P4 ;  /* 0x000000012523b824 */ /* 0x000fe200020e0623 */
[----:B------:R-:W-:Y:S01]  /*33ec0*/  LOP3.LUT P6, RZ, R2, 0x4, RZ, 0xc0, !PT ;  /* 0x0000000402ff7812 */ /* 0x000fe200078cc0ff */
[----:B------:R-:W4:Y:S01]  /*33ed0*/  LDL.LU R205, [R1+0x7d4] ;  /* 0x0007d40001cd7983 */ /* 0x000f220000300800 */
[----:B--2---:R-:W-:-:S03]  /*33ee0*/  LOP3.LUT R30, R30, 0xff, RZ, 0xc0, !PT ;  /* 0x000000ff1e1e7812 */ /* 0x004fc600078ec0ff */
[----:B------:R-:W2:Y:S01]  /*33ef0*/  LDL.LU R204, [R1+0x7d8] ;  /* 0x0007d80001cc7983 */ /* 0x000ea20000300800 */
[----:B------:R-:W-:-:S03]  /*33f00*/  F2FP.F16.E4M3.UNPACK_B R30, R30 ;  /* 0x0000001eff1e723e */ /* 0x000fc600020006ff */
[----:B------:R-:W2:Y:S02]  /*33f10*/  LDL.LU R207, [R1+0x7dc] ;  /* 0x0007dc0001cf7983 */ /* 0x000ea40000300800 */
[----:B------:R-:W-:Y:S01]  /*33f20*/  HADD2.F32 R30, -RZ, R30.H0_H0 ;  /* 0x2000001eff1e7230 */ /* 0x000fe20000004100 */
[----:B------:R-:W-:Y:S01]  /*33f30*/  @P5 LOP3.LUT R11, R11, 0x40, RZ, 0xfc, !PT ;  /* 0x000000400b0b5812 */ /* 0x000fe200078efcff */
[----:B------:R-:W2:Y:S03]  /*33f40*/  LDL.LU R206, [R1+0x7e0] ;  /* 0x0007e00001ce7983 */ /* 0x000ea60000300800 */
[----:B------:R-:W-:Y:S01]  /*33f50*/  FMUL R30, R30, UR9 ;  /* 0x000000091e1e7c20 */ /* 0x000fe20008400000 */
[----:B------:R-:W-:Y:S01]  /*33f60*/  LOP3.LUT R11, R11, 0xfffffeff, RZ, 0xc0, !PT ;  /* 0xfffffeff0b0b7812 */ /* 0x000fe200078ec0ff */
[----:B------:R-:W2:Y:S02]  /*33f70*/  LDL.LU R213, [R1+0x7e4] ;  /* 0x0007e40001d57983 */ /* 0x000ea40000300800 */
[----:B------:R-:W-:Y:S01]  /*33f80*/  FFMA R30, R175, UR8, R30 ;  /* 0x00000008af1e7c23 */ /* 0x000fe2000800001e */
[----:B------:R-:W-:Y:S01]  /*33f90*/  LOP3.LUT P0, RZ, R0, 0x2, RZ, 0xc0, !PT ;  /* 0x0000000200ff7812 */ /* 0x000fe2000780c0ff */
[----:B------:R-:W2:Y:S03]  /*33fa0*/  LDL.LU R212, [R1+0x7e8] ;  /* 0x0007e80001d47983 */ /* 0x000ea60000300800 */
[----:B------:R-:W-:-:S05]  /*33fb0*/  F2FP.SATFINITE.E4M3.F32.PACK_AB_MERGE_C R30, RZ, R30, RZ ;  /* 0x0000001eff1e723e */ /* 0x000fca00048070ff */
[----:B------:R0:W-:Y:S02]  /*33fc0*/  @!P3 STG.E.U8 desc[UR26][R34.64+0x41], R30 ;  /* 0x0000411e2200b986 */ /* 0x0001e4000c10111a */
[----:B0-----:R-:W0:Y:S02]  /*33fd0*/  @!P5 LDC.64 R30, c[0x0][0x5c0] ;  /* 0x00017000ff1edb82 */ /* 0x001e240000000a00 */
[----:B0-----:R-:W-:Y:S02]  /*33fe0*/  @!P5 IADD3 R176, P3, P4, R16, R30, R9 ;  /* 0x0000001e10b0d210 */ /* 0x001fe40007c7e009 */
[----:B------:R-:W-:-:S06]  /*33ff0*/  PRMT R30, RZ, 0x7610, R30 ;  /* 0x00007610ff1e7816 */ /* 0x000fcc000000001e */
[----:B------:R-:W3:Y:S01]  /*34000*/  @!P6 LDG.E.U8 R30, desc[UR26][R20.64+0x48] ;  /* 0x0000481a141ee981 */ /* 0x000ee2000c1e1100 */
[----:B------:R-:W-:Y:S02]  /*34010*/  @!P5 IADD3.X R177, R27, R31, R8, P3, P4 ;  /* 0x0000001f1bb1d210 */ /* 0x000fe40001fe8408 */
[----:B------:R-:W-:-:S13]  /*34020*/  ISETP.LT.OR P5, PT, R26, 0x92, !P2 ;  /* 0x000000921a00780c */ /* 0x000fda00057a1670 */
[----:B------:R-:W-:Y:S02]  /*34030*/  @P5 LOP3.LUT R11, R11, 0x100, RZ, 0xfc, !PT ;  /* 0x000001000b0b5812 */ /* 0x000fe400078efcff */
[----:B---3--:R-:W-:-:S04]  /*34040*/  LOP3.LUT R30, R30, 0xff, RZ, 0xc0, !PT ;  /* 0x000000ff1e1e7812 */ /* 0x008fc800078ec0ff */
        /* <DEDUP_REMOVED lines=13> */
[----:B------:R-:W3:Y:S01]  /*34120*/  @!P0 LDG.E.U8 R30, desc[UR26][R20.64+0x49] ;  /* 0x0000491a141e8981 */ /* 0x000ee2000c1e1100 */
[----:B------:R-:W-:Y:S02]  /*34130*/  @!P5 IADD3.X R187, R27, R31, R8, P3, P4 ;  /* 0x0000001f1bbbd210 */ /* 0x000fe40001fe8408 */
[----:B------:R-:W-:Y:S02]  /*34140*/  ISETP.LT.OR P4, PT, R26, 0x49, !P1 ;  /* 0x000000491a00780c */ /* 0x000fe40004f81670 */
[----:B------:R-:W-:-:S04]  /*34150*/  LOP3.LUT R11, R11, 0xfffeffff, RZ, 0xc0, !PT ;  /* 0xfffeffff0b0b7812 */ /* 0x000fc800078ec0ff */
[----:B------:R-:W-:-:S07]  /*34160*/  @P5 LOP3.LUT R11, R11, 0x10000, RZ, 0xfc, !PT ;  /* 0x000100000b0b5812 */ /* 0x000fce00078efcff */
[----:B-1----:R-:W-:-:S04]  /*34170*/  @!P4 IADD3 R34, P3, P5, R3, R16, R7 ;  /* 0x000000100322c210 */ /* 0x002fc80007d7e007 */
[----:B------:R-:W-:Y:S02]  /*34180*/  @!P4 IADD3.X R35, R4, R27, R6, P3, P5 ;  /* 0x0000001b0423c210 */ /* 0x000fe40001fea406 */
[----:B---3--:R-:W-:-:S04]  /*34190*/  LOP3.LUT R30, R30, 0xff, RZ, 0xc0, !PT ;  /* 0x000000ff1e1e7812 */ /* 0x008fc800078ec0ff */
        /* <DEDUP_REMOVED lines=31> */
[----:B------:R-:W-:Y:S02]  /*34390*/  LOP3.LUT P6, RZ, R2, 0x8, RZ, 0xc0, !PT ;  /* 0x0000000802ff7812 */ /* 0x000fe400078cc0ff */
        /* <DEDUP_REMOVED lines=11> */
[----:B------:R-:W-:-:S04]  /*34450*/  LOP3.LUT R11, R11, 0xfffff7ff, RZ, 0xc0, !PT ;  /* 0xfffff7ff0b0b7812 */ /* 0x000fc800078ec0ff */
        /* <DEDUP_REMOVED lines=73> */
[----:B------:R-:W-:Y:S02]  /*348f0*/  @P5 LOP3.LUT R12, R12, 0x2, RZ, 0xfc, !PT ;  /* 0x000000020c0c5812 */ /* 0x000fe400078efcff */
[----:B------:R-:W-:Y:S02]  /*34900*/  @!P5 IADD3.X R193, R27, R31, R8, P3, P4 ;  /* 0x0000001f1bc1d210 */ /* 0x000fe40001fe8408 */
[----:B------:R-:W-:Y:S02]  /*34910*/  ISETP.LT.OR P5, PT, R26, 0xb2, !P2 ;  /* 0x000000b21a00780c */ /* 0x000fe400057a1670 */
[----:B------:R-:W-:-:S11]  /*34920*/  LOP3.LUT R12, R12, 0xfffffffb, RZ, 0xc0, !PT ;  /* 0xfffffffb0c0c7812 */ /* 0x000fd600078ec0ff */
[----:B------:R-:W-:Y:S02]  /*34930*/  @P5 LOP3.LUT R12, R12, 0x4, RZ, 0xfc, !PT ;  /* 0x000000040c0c5812 */ /* 0x000fe400078efcff */
[----:B------:R-:W-:-:S04]  /*34940*/  LOP3.LUT R11, R11, 0xfdffffff, RZ, 0xc0, !PT ;  /* 0xfdffffff0b0b7812 */ /* 0x000fc800078ec0ff */
        /* <DEDUP_REMOVED lines=51> */
[----:B------:R-:W-:Y:S02]  /*34c80*/  LOP3.LUT R12, R12, 0xffffffef, RZ, 0xc0, !PT ;  /* 0xffffffef0c0c7812 */ /* 0x000fe400078ec0ff */
[----:B------:R-:W-:Y:S02]  /*34c90*/  @!P0 IADD3.X R197, R27, R31, R8, P5, P6 ;  /* 0x0000001f1bc58210 */ /* 0x000fe40002fec408 */
[----:B------:R-:W-:Y:S02]  /*34ca0*/  @P0 LOP3.LUT R12, R12, 0x10, RZ, 0xfc, !PT ;  /* 0x000000100c0c0812 */ /* 0x000fe400078efcff */
[----:B------:R-:W-:Y:S02]  /*34cb0*/  LOP3.LUT P0, RZ, R28, 0x40, RZ, 0xc0, !PT ;  /* 0x000000401cff7812 */ /* 0x000fe4000780c0ff */
[----:B-1----:R-:W-:Y:S02]  /*34cc0*/  @!P3 IADD3 R34, P4, R36, R34, RZ ;  /* 0x000000222422b210 */ /* 0x002fe40007f9e0ff */
[----:B------:R-:W-:-:S03]  /*34cd0*/  ISETP.LT.OR P5, PT, R26, 0xc1, !P0 ;  /* 0x000000c11a00780c */ /* 0x000fc600047a1670 */
        /* <DEDUP_REMOVED lines=63> */
[----:B--2---:R-:W-:-:S05]  /*350d0*/  FFMA R34, R204, UR8, R34 ;  /* 0x00000008cc227c23 */ /* 0x004fca0008000022 */
        /* <DEDUP_REMOVED lines=76> */
[----:B------:R-:W-:Y:S01]  /*355a0*/  F2FP.SATFINITE.E4M3.F32.PACK_AB_MERGE_C R34, RZ, R34, RZ ;  /* 0x00000022ff22723e */ /* 0x000fe200048070ff */
[----:B------:R-:W4:Y:S04]  /*355b0*/  LDL.LU R13, [R1+0x7f4] ;  /* 0x0007f400010d7983 */ /* 0x000f280000300800 */
[----:B------:R0:W-:Y:S01]  /*355c0*/  @!P4 STG.E.U8 desc[UR26][R30.64+0x68], R34 ;  /* 0x000068221e00c986 */ /* 0x0001e2000c10111a */
[----:B------:R-:W-:-:S03]  /*355d0*/  LOP3.LUT R11, R11, 0xf7ffffff, RZ, 0xc0, !PT ;  /* 0xf7ffffff0b0b7812 */ /* 0x000fc600078ec0ff */
[----:B------:R-:W4:Y:S01]  /*355e0*/  LDL.LU R218, [R1+0x7f8] ;  /* 0x0007f80001da7983 */ /* 0x000f220000300800 */
        /* <DEDUP_REMOVED lines=58> */
[----:B------:R0:W-:Y:S02]  /*35990*/  @!P2 STG.E.U8 desc[UR26][R70.64+0x71], R30 ;  /* 0x0000711e4600a986 */ /* 0x0001e4000c10111a */
[----:B0-----:R-:W0:Y:S02]  /*359a0*/  @!P4 LDC.64 R30, c[0x0][0x5c0] ;  /* 0x00017000ff1ecb82 */ /* 0x001e240000000a00 */
[----:B0-----:R-:W-:-:S02]  /*359b0*/  @!P4 IADD3 R30, P3, R34, R30, RZ ;  /* 0x0000001e221ec210 */ /* 0x001fc40007f7e0ff */
[----:B------:R-:W-:-:S06]  /*359c0*/  PRMT R34, RZ, 0x7610, R34 ;  /* 0x00007610ff227816 */ /* 0x000fcc0000000022 */
[----:B------:R-:W4:Y:S01]  /*359d0*/  @!P4 LDG.E.U8 R34, desc[UR26][R22.64+0x70] ;  /* 0x0000701a1622c981 */ /* 0x000f22000c1e1100 */
[C---:B------:R-:W-:Y:S01]  /*359e0*/  ISETP.LT.OR P2, PT, R26.reuse, 0xea, !P0 ;  /* 0x000000ea1a00780c */ /* 0x040fe20004741670 */
[----:B------:R-:W-:Y:S01]  /*359f0*/  @!P4 IMAD.X R31, R35, 0x1, R31, P3 ;  /* 0x00000001231fc824 */ /* 0x000fe200018e061f */
[----:B------:R-:W-:-:S13]  /*35a00*/  ISETP.LT.OR P3, PT, R26, 0x72, !P1 ;  /* 0x000000721a00780c */ /* 0x000fda0004f61670 */
[----:B------:R-:W-:-:S04]  /*35a10*/  @!P3 IADD3 R36, P5, P6, R3, R16, R7 ;  /* 0x000000100324b210 */ /* 0x000fc80007ebe007 */
[----:B------:R-:W-:Y:S02]  /*35a20*/  @!P3 IADD3.X R37, R4, R27, R6, P5, P6 ;  /* 0x0000001b0425b210 */ /* 0x000fe40002fec406 */
[----:B----4-:R-:W-:-:S04]  /*35a30*/  LOP3.LUT R34, R34, 0xff, RZ, 0xc0, !PT ;  /* 0x000000ff22227812 */ /* 0x010fc800078ec0ff */
        /* <DEDUP_REMOVED lines=23> */
[----:B------:R-:W-:Y:S01]  /*35bb0*/  F2FP.SATFINITE.E4M3.F32.PACK_AB_MERGE_C R30, RZ, R30, RZ ;  /* 0x0000001eff1e723e */ /* 0x000fe200048070ff */
[----:B------:R-:W4:Y:S04]  /*35bc0*/  LDL.LU R226, [R1+0x808] ;  /* 0x0008080001e27983 */ /* 0x000f280000300800 */
[----:B------:R0:W-:Y:S02]  /*35bd0*/  @!P3 STG.E.U8 desc[UR26][R34.64+0x71], R30 ;  /* 0x0000711e2200b986 */ /* 0x0001e4000c10111a */
[----:B0-----:R-:W0:Y:S02]  /*35be0*/  @!P5 LDC.64 R30, c[0x0][0x5c0] ;  /* 0x00017000ff1edb82 */ /* 0x001e240000000a00 */
[----:B0-----:R-:W-:-:S02]  /*35bf0*/  @!P5 IADD3 R222, P3, P4, R16, R30, R3 ;  /* 0x0000001e10ded210 */ /* 0x001fc40007c7e003 */
[----:B------:R-:W-:-:S06]  /*35c00*/  PRMT R30, RZ, 0x7610, R30 ;  /* 0x00007610ff1e7816 */ /* 0x000fcc000000001e */
[----:B------:R-:W3:Y:S01]  /*35c10*/  @!P6 LDG.E.U8 R30, desc[UR26][R20.64+0x78] ;  /* 0x0000781a141ee981 */ /* 0x000ee2000c1e1100 */
        /* <DEDUP_REMOVED lines=33> */
[----:B--2---:R-:W-:Y:S02]  /*35e30*/  FFMA R30, R13, UR8, R30 ;  /* 0x000000080d1e7c23 */ /* 0x004fe4000800001e */
        /* <DEDUP_REMOVED lines=69> */
[----:B------:R-:W-:Y:S01]  /*36290*/  LOP3.LUT R11, R11, 0xffffdfff, RZ, 0xc0, !PT ;  /* 0xffffdfff0b0b7812 */ /* 0x000fe200078ec0ff */
[----:B------:R-:W-:Y:S03]  /*362a0*/  @!P5 STL.64 [R1+0x8], R36 ;  /* 0x000008240100d387 */ /* 0x000fe60000100a00 */
        /* <DEDUP_REMOVED lines=51> */
[----:B------:R-:W-:Y:S02]  /*365e0*/  @P2 LOP3.LUT R11, R11, 0x400, RZ, 0xfc, !PT ;  /* 0x000004000b0b2812 */ /* 0x000fe400078efcff */
[----:B------:R-:W-:Y:S02]  /*365f0*/  @!P5 IADD3.X R37, R27, R31, R4, P3, P4 ;  /* 0x0000001f1b25d210 */ /* 0x000fe40001fe8404 */
[----:B------:R-:W-:-:S03]  /*36600*/  LOP3.LUT R11, R11, 0xfffffdff, RZ, 0xc0, !PT ;  /* 0xfffffdff0b0b7812 */ /* 0x000fc600078ec0ff */
[----:B------:R0:W-:Y:S01]  /*36610*/  @!P5 STL.64 [R1], R36 ;  /* 0x000000240100d387 */ /* 0x0001e20000100a00 */
        /* <DEDUP_REMOVED lines=10> */
[----:B------:R-:W1:Y:S01]  /*366c0*/  @!P5 LDC.64 R30, c[0x0][0x5c0] ;  /* 0x00017000ff1edb82 */ /* 0x000e620000000a00 */
[----:B------:R-:W-:Y:S01]  /*366d0*/  LOP3.LUT R11, R11, 0xffffff7f, RZ, 0xc0, !PT ;  /* 0xffffff7f0b0b7812 */ /* 0x000fe200078ec0ff */
[----:B------:R-:W3:Y:S01]  /*366e0*/  LDL.LU R101, [R1+0x828] ;  /* 0x0008280001657983 */ /* 0x000ee20000300800 */
[----:B-1----:R-:W-:-:S04]  /*366f0*/  @!P5 IADD3 R236, P3, P4, R16, R30, R3 ;  /* 0x0000001e10ecd210 */ /* 0x002fc80007c7e003 */
[----:B------:R-:W-:Y:S02]  /*36700*/  @!P5 IADD3.X R237, R27, R31, R4, P3, P4 ;  /* 0x0000001f1bedd210 */ /* 0x000fe40001fe8404 */
[----:B------:R-:W-:-:S13]  /*36710*/  ISETP.LT.OR P5, PT, R26, 0x119, !P0 ;  /* 0x000001191a00780c */ /* 0x000fda00047a1670 */
[----:B------:R-:W0:Y:S01]  /*36720*/  @!P5 LDC.64 R30, c[0x0][0x5c0] ;  /* 0x00017000ff1edb82 */ /* 0x000e220000000a00 */
[----:B------:R-:W-:-:S05]  /*36730*/  F2FP.SATFINITE.E4M3.F32.PACK_AB_MERGE_C R34, RZ, R34, RZ ;  /* 0x00000022ff22723e */ /* 0x000fca00048070ff */
[----:B------:R1:W-:Y:S01]  /*36740*/  @!P6 STG.E.U8 desc[UR26][R122.64+0x88], R34 ;  /* 0x000088227a00e986 */ /* 0x0003e2000c10111a */
[----:B0-----:R-:W-:Y:S02]  /*36750*/  @!P5 IADD3 R36, P3, P4, R16, R30, R3 ;  /* 0x0000001e1024d210 */ /* 0x001fe40007c7e003 */
[----:B------:R-:W-:-:S06]  /*36760*/  PRMT R30, RZ, 0x7610, R30 ;  /* 0x00007610ff1e7816 */ /* 0x000fcc000000001e */
[----:B------:R-:W4:Y:S01]  /*36770*/  @!P2 LDG.E.U8 R30, desc[UR26][R20.64+0x89] ;  /* 0x0000891a141ea981 */ /* 0x000f22000c1e1100 */
[----:B------:R-:W-:Y:S02]  /*36780*/  @!P5 IADD3.X R37, R27, R31, R4, P3, P4 ;  /* 0x0000001f1b25d210 */ /* 0x000fe40001fe8404 */
[----:B------:R-:W-:Y:S02]  /*36790*/  ISETP.LT.OR P4, PT, R26, 0x89, !P1 ;  /* 0x000000891a00780c */ /* 0x000fe40004f81670 */
[----:B------:R-:W-:Y:S01]  /*367a0*/  @P5 LOP3.LUT R11, R11, 0x80, RZ, 0xfc, !PT ;  /* 0x000000800b0b5812 */ /* 0x000fe200078efcff */
[----:B------:R-:W-:Y:S10]  /*367b0*/  @!P5 STL.64 [R1+0x20], R36 ;  /* 0x000020240100d387 */ /* 0x000ff40000100a00 */
[----:B-1----:R-:W-:-:S04]  /*367c0*/  @!P4 IADD3 R34, P3, P5, R3, R16, R7 ;  /* 0x000000100322c210 */ /* 0x002fc80007d7e007 */
[----:B------:R-:W-:Y:S02]  /*367d0*/  @!P4 IADD3.X R35, R4, R27, R6, P3, P5 ;  /* 0x0000001b0423c210 */ /* 0x000fe40001fea406 */
[----:B----4-:R-:W-:-:S04]  /*367e0*/  LOP3.LUT R30, R30, 0xff, RZ, 0xc0, !PT ;  /* 0x000000ff1e1e7812 */ /* 0x010fc800078ec0ff */
[----:B------:R-:W-:-:S05]  /*367f0*/  F2FP.F16.E4M3.UNPACK_B R30, R30 ;  /* 0x0000001eff1e723e */ /* 0x000fca00020006ff */
[----:B------:R-:W-:-:S05]  /*36800*/  HADD2.F32 R30, -RZ, R30.H0_H0 ;  /* 0x2000001eff1e7230 */ /* 0x000fca0000004100 */
[----:B------:R-:W-:-:S04]  /*36810*/  FMUL R30, R30, UR9 ;  /* 0x000000091e1e7c20 */ /* 0x000fc80008400000 */
[----:B--2---:R-:W-:Y:S02]  /*36820*/  FFMA R30, R13, UR8, R30 ;  /* 0x000000080d1e7c23 */ /* 0x004fe4000800001e */
[----:B------:R-:W2:Y:S03]  /*36830*/  LDL.LU R13, [R1+0x82c] ;  /* 0x00082c00010d7983 */ /* 0x000ea60000300800 */
[----:B------:R-:W-:-:S05]  /*36840*/  F2FP.SATFINITE.E4M3.F32.PACK_AB_MERGE_C R30, RZ, R30, RZ ;  /* 0x0000001eff1e723e */ /* 0x000fca00048070ff */
[----:B------:R0:W-:Y:S02]  /*36850*/  @!P2 STG.E.U8 desc[UR26][R46.64+0x89], R30 ;  /* 0x0000891e2e00a986 */ /* 0x0001e4000c10111a */
[----:B0-----:R-:W0:Y:S02]  /*36860*/  @!P4 LDC.64 R30, c[0x0][0x5c0] ;  /* 0x00017000ff1ecb82 */ /* 0x001e240000000a00 */
[----:B0-----:R-:W-:Y:S02]  /*36870*/  @!P4 IADD3 R30, P3, R34, R30, RZ ;  /* 0x0000001e221ec210 */ /* 0x001fe40007f7e0ff */
        /* <DEDUP_REMOVED lines=11> */
[----:B---3--:R-:W-:Y:S02]  /*36930*/  FFMA R34, R101, UR8, R34 ;  /* 0x0000000865227c23 */ /* 0x008fe40008000022 */
        /* <DEDUP_REMOVED lines=29> */
[----:B------:R0:W-:Y:S01]  /*36b10*/  @!P5 STL.64 [R1+0x18], R36 ;  /* 0x000018240100d387 */ /* 0x0001e20000100a00 */
        /* <DEDUP_REMOVED lines=11> */
[----:B------:R-:W3:Y:S01]  /*36bd0*/  LDL.LU R101, [R1+0x838] ;  /* 0x0008380001657983 */ /* 0x000ee20000300800 */
[----:B0-----:R-:W-:-:S04]  /*36be0*/  @!P5 IADD3 R36, P3, P4, R16, R30, R3 ;  /* 0x0000001e1024d210 */ /* 0x001fc80007c7e003 */
[----:B------:R-:W-:-:S05]  /*36bf0*/  @!P5 IADD3.X R37, R27, R31, R4, P3, P4 ;  /* 0x0000001f1b25d210 */ /* 0x000fca0001fe8404 */
[----:B------:R0:W-:Y:S01]  /*36c00*/  @!P5 STL.64 [R1+0x10], R36 ;  /* 0x000010240100d387 */ /* 0x0001e20000100a00 */
        /* <DEDUP_REMOVED lines=9> */
[----:B------:R-:W-:Y:S01]  /*36ca0*/  LOP3.LUT R11, R11, 0xfffffffd, RZ, 0xc0, !PT ;  /* 0xfffffffd0b0b7812 */ /* 0x000fe200078ec0ff */
[----:B------:R-:W-:Y:S03]  /*36cb0*/  @!P5 STL.64 [R1+0x40], R36 ;  /* 0x000040240100d387 */ /* 0x000fe60000100a00 */
[----:B------:R-:W-:-:S07]  /*36cc0*/  @P5 LOP3.LUT R11, R11, 0x2, RZ, 0xfc, !PT ;  /* 0x000000020b0b5812 */ /* 0x000fce00078efcff */
        /* <DEDUP_REMOVED lines=50> */
[----:B------:R-:W-:Y:S02]  /*36ff0*/  @!P5 IADD3.X R37, R27, R31, R4, P3, P4 ;  /* 0x0000001f1b25d210 */ /* 0x000fe40001fe8404 */
[----:B------:R-:W-:Y:S01]  /*37000*/  LOP3.LUT R10, R10, 0xbfffffff, RZ, 0xc0, !PT ;  /* 0xbfffffff0a0a7812 */ /* 0x000fe200078ec0ff */
[----:B------:R-:W-:Y:S03]  /*37010*/  @!P2 STL.64 [R1+0x28], R38 ;  /* 0x000028260100a387 */ /* 0x000fe60000100a00 */
[----:B------:R-:W-:Y:S01]  /*37020*/  @P5 LOP3.LUT R10, R10, 0x40000000, RZ, 0xfc, !PT ;  /* 0x400000000a0a5812 */ /* 0x000fe200078efcff */
[----:B------:R-:W4:Y:S04]  /*37030*/  LDL.LU R13, [R1+0x844] ;  /* 0x00084400010d7983 */ /* 0x000f280000300800 */
[----:B------:R0:W-:Y:S01]  /*37040*/  @!P5 STL.64 [R1+0x38], R36 ;  /* 0x000038240100d387 */ /* 0x0001e20000100a00 */
[----:B------:R-:W-:-:S02]  /*37050*/  ISETP.LT.OR P5, PT, R26, 0x132, !P0 ;  /* 0x000001321a00780c */ /* 0x000fc400047a1670 */
        /* <DEDUP_REMOVED lines=8> */
[----:B------:R-:W0:Y:S01]  /*370e0*/  @!P5 LDC.64 R30, c[0x0][0x5c0] ;  /* 0x00017000ff1edb82 */ /* 0x000e220000000a00 */
[----:B------:R-:W2:Y:S01]  /*370f0*/  LDL.LU R101, [R1+0x848] ;  /* 0x0008480001657983 */ /* 0x000ea20000300800 */
        /* <DEDUP_REMOVED lines=21> */
[----:B----4-:R-:W-:Y:S02]  /*37250*/  FFMA R30, R13, UR8, R30 ;  /* 0x000000080d1e7c23 */ /* 0x010fe4000800001e */
[----:B------:R-:W3:Y:S03]  /*37260*/  LDL.LU R13, [R1+0x84c] ;  /* 0x00084c00010d7983 */ /* 0x000ee60000300800 */
        /* <DEDUP_REMOVED lines=33> */
[----:B---3--:R-:W-:-:S05]  /*37480*/  FFMA R30, R13, UR8, R30 ;  /* 0x000000080d1e7c23 */ /* 0x008fca000800001e */
[----:B------:R-:W-:-:S05]  /*37490*/  F2FP.SATFINITE.E4M3.F32.PACK_AB_MERGE_C R30, RZ, R30, RZ ;  /* 0x0000001eff1e723e */ /* 0x000fca00048070ff */
[----:B------:R0:W-:Y:S02]  /*374a0*/  @!P3 STG.E.U8 desc[UR26][R34.64+0x99], R30 ;  /* 0x0000991e2200b986 */ /* 0x0001e4000c10111a */
[----:B0-----:R-:W0:Y:S02]  /*374b0*/  @!P5 LDC.64 R30, c[0x0][0x5c0] ;  /* 0x00017000ff1edb82 */ /* 0x001e240000000a00 */
[----:B0-----:R-:W-:Y:S02]  /*374c0*/  @!P5 IADD3 R36, P3, P4, R16, R30, R3 ;  /* 0x0000001e1024d210 */ /* 0x001fe40007c7e003 */
[----:B------:R-:W-:-:S06]  /*374d0*/  PRMT R30, RZ, 0x7610, R30 ;  /* 0x00007610ff1e7816 */ /* 0x000fcc000000001e */
[----:B------:R-:W3:Y:S01]  /*374e0*/  @!P6 LDG.E.U8 R30, desc[UR26][R20.64+0xa0] ;  /* 0x0000a01a141ee981 */ /* 0x000ee2000c1e1100 */
        /* <DEDUP_REMOVED lines=12> */
[----:B---3--:R-:W-:-:S04]  /*375b0*/  LOP3.LUT R30, R30, 0xff, RZ, 0xc0, !PT ;  /* 0x000000ff1e1e7812 */ /* 0x008fc800078ec0ff */
[----:B------:R-:W-:-:S05]  /*375c0*/  F2FP.F16.E4M3.UNPACK_B R30, R30 ;  /* 0x0000001eff1e723e */ /* 0x000fca00020006ff */
[----:B------:R-:W-:-:S05]  /*375d0*/  HADD2.F32 R30, -RZ, R30.H0_H0 ;  /* 0x2000001eff1e7230 */ /* 0x000fca0000004100 */
[----:B------:R-:W-:-:S04]  /*375e0*/  FMUL R30, R30, UR9 ;  /* 0x000000091e1e7c20 */ /* 0x000fc80008400000 */
[----:B--2---:R-:W-:Y:S02]  /*375f0*/  FFMA R34, R101, UR8, R30 ;  /* 0x0000000865227c23 */ /* 0x004fe4000800001e */
        /* <DEDUP_REMOVED lines=140> */
[----:B---3--:R-:W-:Y:S01]  /*37ec0*/  FFMA R30, R13, UR8, R30 ;  /* 0x000000080d1e7c23 */ /* 0x008fe2000800001e */
[----:B------:R-:W-:Y:S01]  /*37ed0*/  LOP3.LUT R10, R10, 0xffffbfff, RZ, 0xc0, !PT ;  /* 0xffffbfff0a0a7812 */ /* 0x000fe200078ec0ff */
[----:B------:R-:W3:Y:S03]  /*37ee0*/  LDL.LU R13, [R1+0x874] ;  /* 0x00087400010d7983 */ /* 0x000ee60000300800 */
        /* <DEDUP_REMOVED lines=141> */
[----:B--2---:R-:W-:Y:S01]  /*387c0*/  FFMA R34, R101, UR8, R34 ;  /* 0x0000000865227c23 */ /* 0x004fe20008000022 */
[----:B------:R-:W-:Y:S01]  /*387d0*/  LOP3.LUT P6, RZ, R2, 0x40000, RZ, 0xc0, !PT ;  /* 0x0004000002ff7812 */ /* 0x000fe200078cc0ff */
        /* <DEDUP_REMOVED lines=8> */
[----:B-1----:R-:W-:-:S05]  /*38860*/  @!P4 IADD3 R34, P0, R36, R34, RZ ;  /* 0x000000222422c210 */ /* 0x002fca0007f1e0ff */
[----:B------:R-:W-:Y:S01]  /*38870*/  @!P4 IMAD.X R35, R37, 0x1, R35, P0 ;  /* 0x000000012523c824 */ /* 0x000fe200000e0623 */
[----:B------:R-:W-:Y:S02]  /*38880*/  @!P2 IADD3.X R39, R27, R31, R4, P3, P5 ;  /* 0x0000001f1b27a210 */ /* 0x000fe40001fea404 */
[----:B----4-:R-:W-:-:S04]  /*38890*/  LOP3.LUT R30, R30, 0xff, RZ, 0xc0, !PT ;  /* 0x000000ff1e1e7812 */ /* 0x010fc800078ec0ff */
[----:B------:R-:W-:-:S05]  /*388a0*/  F2FP.F16.E4M3.UNPACK_B R30, R30 ;  /* 0x0000001eff1e723e */ /* 0x000fca00020006ff */
[----:B------:R-:W-:-:S05]  /*388b0*/  HADD2.F32 R30, -RZ, R30.H0_H0 ;  /* 0x2000001eff1e7230 */ /* 0x000fca0000004100 */
[----:B------:R-:W-:-:S04]  /*388c0*/  FMUL R30, R30, UR9 ;  /* 0x000000091e1e7c20 */ /* 0x000fc80008400000 */
[----:B---3--:R-:W-:-:S05]  /*388d0*/  FFMA R30, R13, UR8, R30 ;  /* 0x000000080d1e7c23 */ /* 0x008fca000800001e */
        /* <DEDUP_REMOVED lines=10> */
[----:B------:R-:W3:Y:S01]  /*38980*/  @!P6 LDG.E.U8 R34, desc[UR26][R30.64] ;  /* 0x0000001a1e22e981 */ /* 0x000ee2000c1e1100 */
[----:B------:R-:W-:-:S03]  /*38990*/  LOP3.LUT R10, R10, 0xffffffef, RZ, 0xc0, !PT ;  /* 0xffffffef0a0a7812 */ /* 0x000fc600078ec0ff */
[----:B------:R-:W-:Y:S01]  /*389a0*/  @!P2 STL.64 [R1+0xb8], R38 ;  /* 0x0000b8260100a387 */ /* 0x000fe20000100a00 */
[----:B------:R-:W-:Y:S02]  /*389b0*/  @P2 LOP3.LUT R10, R10, 0x10, RZ, 0xfc, !PT ;  /* 0x000000100a0a2812 */ /* 0x000fe400078efcff */
[----:B------:R-:W-:Y:S01]  /*389c0*/  ISETP.GE.AND P2, PT, R15, 0x81, PT ;  /* 0x000000810f00780c */ /* 0x000fe20003f46270 */
[----:B------:R-:W4:Y:S03]  /*389d0*/  LDL.LU R13, [R1+0x894] ;  /* 0x00089400010d7983 */ /* 0x000f260000300800 */
[C---:B------:R-:W-:Y:S02]  /*389e0*/  ISETP.LT.OR P5, PT, R26.reuse, 0xc1, !P2 ;  /* 0x000000c11a00780c */ /* 0x040fe400057a1670 */
[----:B------:R-:W-:Y:S02]  /*389f0*/  ISETP.LT.OR P4, PT, R26, 0xc2, !P2 ;  /* 0x000000c21a00780c */ /* 0x000fe40005781670 */
[----:B------:R-:W-:-:S04]  /*38a00*/  LOP3.LUT R14, R14, 0x7fffffff, RZ, 0xc0, !PT ;  /* 0x7fffffff0e0e7812 */ /* 0x000fc800078ec0ff */
[----:B------:R-:W-:Y:S02]  /*38a10*/  @P1 LOP3.LUT R14, R14, 0x80000000, RZ, 0xfc, !PT ;  /* 0x800000000e0e1812 */ /* 0x000fe400078efcff */
[----:B------:R-:W-:Y:S02]  /*38a20*/  LOP3.LUT P1, RZ, R0, 0x1000000, RZ, 0xc0, !PT ;  /* 0x0100000000ff7812 */ /* 0x000fe4000782c0ff */
        /* <DEDUP_REMOVED lines=8> */
[----:B------:R-:W0:Y:S01]  /*38ab0*/  @!P4 LDC.64 R34, c[0x0][0x5c0] ;  /* 0x00017000ff22cb82 */ /* 0x000e220000000a00 */
[----:B------:R-:W-:-:S05]  /*38ac0*/  F2FP.SATFINITE.E4M3.F32.PACK_AB_MERGE_C R36, RZ, R36, RZ ;  /* 0x00000024ff24723e */ /* 0x000fca00048070ff */
[----:B------:R0:W-:Y:S02]  /*38ad0*/  @!P6 STG.E.U8 desc[UR26][R138.64], R36 ;  /* 0x000000248a00e986 */ /* 0x0001e4000c10111a */
[----:B0-----:R-:W-:Y:S02]  /*38ae0*/  @!P4 IADD3 R138, P0, P3, R16, R34, R7 ;  /* 0x00000022108ac210 */ /* 0x001fe40007b1e007 */
[----:B------:R-:W-:-:S06]  /*38af0*/  PRMT R34, RZ, 0x7610, R34 ;  /* 0x00007610ff227816 */ /* 0x000fcc0000000022 */
[----:B------:R-:W2:Y:S01]  /*38b00*/  @!P1 LDG.E.U8 R34, desc[UR26][R30.64+0x1] ;  /* 0x0000011a1e229981 */ /* 0x000ea2000c1e1100 */
[----:B------:R-:W-:Y:S02]  /*38b10*/  @!P4 IADD3.X R139, R27, R35, R6, P0, P3 ;  /* 0x000000231b8bc210 */ /* 0x000fe400007e6406 */
[----:B------:R-:W-:-:S04]  /*38b20*/  LOP3.LUT R10, R10, 0xfffffff7, RZ, 0xc0, !PT ;  /* 0xfffffff70a0a7812 */ /* 0x000fc800078ec0ff */
[----:B------:R-:W-:-:S04]  /*38b30*/  @P5 LOP3.LUT R10, R10, 0x8, RZ, 0xfc, !PT ;  /* 0x000000080a0a5812 */ /* 0x000fc800078efcff */
[----:B------:R-:W-:-:S04]  /*38b40*/  LOP3.LUT R10, R10, 0xfffffffb, RZ, 0xc0, !PT ;  /* 0xfffffffb0a0a7812 */ /* 0x000fc800078ec0ff */
[----:B------:R-:W-:-:S04]  /*38b50*/  @P4 LOP3.LUT R10, R10, 0x4, RZ, 0xfc, !PT ;  /* 0x000000040a0a4812 */ /* 0x000fc800078efcff */
[----:B------:R-:W-:Y:S02]  /*38b60*/  LOP3.LUT R10, R10, 0xfffffffd, RZ, 0xc0, !PT ;  /* 0xfffffffd0a0a7812 */ /* 0x000fe400078ec0ff */
        /* <DEDUP_REMOVED lines=9> */
[----:B0-----:R-:W0:Y:S01]  /*38c00*/  @!P1 LDC.64 R34, c[0x0][0x5c0] ;  /* 0x00017000ff229b82 */ /* 0x001e220000000a00 */
[----:B------:R-:W-:Y:S02]  /*38c10*/  @P1 LOP3.LUT R10, R10, 0x2, RZ, 0xfc, !PT ;  /* 0x000000020a0a1812 */ /* 0x000fe400078efcff */
[----:B0-----:R-:W-:-:S04]  /*38c20*/  @!P1 IADD3 R36, P0, P3, R16, R34, R7 ;  /* 0x0000002210249210 */ /* 0x001fc80007b1e007 */
[----:B------:R-:W-:-:S05]  /*38c30*/  @!P1 IADD3.X R37, R27, R35, R6, P0, P3 ;  /* 0x000000231b259210 */ /* 0x000fca00007e6406 */
[----:B------:R0:W-:Y:S01]  /*38c40*/  @!P1 STL.64 [R1+0xc0], R36 ;  /* 0x0000c02401009387 */ /* 0x0001e20000100a00 */
[----:B------:R-:W-:-:S13]  /*38c50*/  ISETP.LT.OR P1, PT, R26, 0xca, !P2 ;  /* 0x000000ca1a00780c */ /* 0x000fda0005721670 */
[----:B------:R-:W0:Y:S02]  /*38c60*/  @!P1 LDC.64 R34, c[0x0][0x5c0] ;  /* 0x00017000ff229b82 */ /* 0x000e240000000a00 */
[----:B0-----:R-:W-:-:S04]  /*38c70*/  @!P1 IADD3 R36, P0, P3, R16, R34, R7 ;  /* 0x0000002210249210 */ /* 0x001fc80007b1e007 */
[----:B------:R-:W-:Y:S02]  /*38c80*/  @!P1 IADD3.X R37, R27, R35, R6, P0, P3 ;  /* 0x000000231b259210 */ /* 0x000fe400007e6406 */
[----:B------:R-:W-:-:S05]  /*38c90*/  IADD3 R29, P0, R29, 0x108, RZ ;  /* 0x000001081d1d7810 */ /* 0x000fca0007f1e0ff */
[----:B------:R-:W-:Y:S01]  /*38ca0*/  IMAD.X R34, RZ, RZ, R25, P0 ;  /* 0x000000ffff227224 */ /* 0x000fe200000e0619 */
[----:B------:R-:W-:Y:S01]  /*38cb0*/  ISETP.GE.AND P0, PT, R15, 0x109, PT ;  /* 0x000001090f00780c */ /* 0x000fe20003f06270 */
[----:B------:R-:W3:Y:S03]  /*38cc0*/  LDL.LU.64 R24, [R1+0xed0] ;  /* 0x000ed00001187983 */ /* 0x000ee60000300a00 */
[----:B------:R-:W-:Y:S01]  /*38cd0*/  ISETP.LT.OR P4, PT, R26, 0x1, !P0 ;  /* 0x000000011a00780c */ /* 0x000fe20004781670 */
[----:B------:R0:W-:Y:S01]  /*38ce0*/  @!P1 STL.64 [R1+0xd0], R36 ;  /* 0x0000d02401009387 */ /* 0x0001e20000100a00 */
[----:B------:R-:W-:Y:S02]  /*38cf0*/  IMAD R34, R34, UR12, RZ ;  /* 0x0000000c22227c24 */ /* 0x000fe4000f8e02ff */
[C---:B------:R-:W-:Y:S01]  /*38d00*/  IMAD.WIDE.U32 R32, R29.reuse, UR12, R32 ;  /* 0x0000000c1d207c25 */ /* 0x040fe2000f8e0020 */
[----:B------:R-:W4:Y:S03]  /*38d10*/  LDL.LU R101, [R1+0x89c] ;  /* 0x00089c0001657983 */ /* 0x000f260000300800 */
[----:B------:R-:W-:-:S05]  /*38d20*/  IMAD R29, R29, UR13, R34 ;  /* 0x0000000d1d1d7c24 */ /* 0x000fca000f8e0222 */
[----:B0-----:R-:W-:Y:S01]  /*38d30*/  @!P4 IADD3 R36, P3, P5, R3, R16, R9 ;  /* 0x000000100324c210 */ /* 0x001fe20007d7e009 */
[----:B------:R-:W0:Y:S03]  /*38d40*/  @!P4 LDC.64 R34, c[0x0][0x5c0] ;  /* 0x00017000ff22cb82 */ /* 0x000e260000000a00 */
[----:B------:R-:W-:Y:S02]  /*38d50*/  @!P4 IADD3.X R37, R4, R27, R8, P3, P5 ;  /* 0x0000001b0425c210 */ /* 0x000fe40001fea408 */
[----:B------:R-:W-:-:S04]  /*38d60*/  IADD3 R32, P3, R32, UR14, RZ ;  /* 0x0000000e20207c10 */ /* 0x000fc8000ff7e0ff */
[--C-:B------:R-:W-:Y:S02]  /*38d70*/  IADD3.X R33, R33, UR15, R29.reuse, P3, !PT ;  /* 0x0000000f21217c10 */ /* 0x100fe40009ffe41d */
[----:B------:R-:W-:-:S06]  /*38d80*/  PRMT R29, RZ, 0x7610, R29 ;  /* 0x00007610ff1d7816 */ /* 0x000fcc000000001d */
[----:B------:R-:W2:Y:S01]  /*38d90*/  @!P4 LDG.E.U8 R29, desc[UR26][R32.64] ;  /* 0x0000001a201dc981 */ /* 0x000ea2000c1e1100 */
[----:B0-----:R-:W-:-:S05]  /*38da0*/  @!P4 IADD3 R34, P3, R36, R34, RZ ;  /* 0x000000222422c210 */ /* 0x001fca0007f7e0ff */
[----:B------:R-:W-:Y:S01]  /*38db0*/  @!P4 IMAD.X R35, R37, 0x1, R35, P3 ;  /* 0x000000012523c824 */ /* 0x000fe200018e0623 */
[----:B------:R-:W-:Y:S02]  /*38dc0*/  ISETP.LT.OR P3, PT, R26, 0x2, !P0 ;  /* 0x000000021a00780c */ /* 0x000fe40004761670 */
[----:B------:R-:W-:Y:S02]  /*38dd0*/  LOP3.LUT R10, R10, 0xfffffffe, RZ, 0xc0, !PT ;  /* 0xfffffffe0a0a7812 */ /* 0x000fe400078ec0ff */
[----:B--2---:R-:W-:-:S09]  /*38de0*/  LOP3.LUT R29, R29, 0xff, RZ, 0xc0, !PT ;  /* 0x000000ff1d1d7812 */ /* 0x004fd200078ec0ff */
[----:B------:R-:W0:Y:S01]  /*38df0*/  @!P3 LDC.64 R36, c[0x0][0x5c0] ;  /* 0x00017000ff24bb82 */ /* 0x000e220000000a00 */
[----:B------:R-:W-:-:S05]  /*38e00*/  F2FP.F16.E4M3.UNPACK_B R29, R29 ;  /* 0x0000001dff1d723e */ /* 0x000fca00020006ff */
[----:B------:R-:W-:-:S05]  /*38e10*/  HADD2.F32 R29, -RZ, R29.H0_H0 ;  /* 0x2000001dff1d7230 */ /* 0x000fca0000004100 */
[----:B------:R-:W-:-:S04]  /*38e20*/  FMUL R29, R29, UR9 ;  /* 0x000000091d1d7c20 */ /* 0x000fc80008400000 */
[----:B------:R-:W-:Y:S01]  /*38e30*/  FFMA R29, R13, UR8, R29 ;  /* 0x000000080d1d7c23 */ /* 0x000fe2000800001d */
[----:B------:R-:W-:Y:S01]  /*38e40*/  @P1 LOP3.LUT R10, R10, 0x1, RZ, 0xfc, !PT ;  /* 0x000000010a0a1812 */ /* 0x000fe200078efcff */
[----:B------:R-:W2:Y:S03]  /*38e50*/  LDL.LU R13, [R1+0x8a0] ;  /* 0x0008a000010d7983 */ /* 0x000ea60000300800 */
[----:B------:R-:W-:-:S05]  /*38e60*/  F2FP.SATFINITE.E4M3.F32.PACK_AB_MERGE_C R29, RZ, R29, RZ ;  /* 0x0000001dff1d723e */ /* 0x000fca00048070ff */
[----:B------:R1:W-:Y:S02]  /*38e70*/  @!P4 STG.E.U8 desc[UR26][R34.64], R29 ;  /* 0x0000001d2200c986 */ /* 0x0003e4000c10111a */
[----:B-1----:R-:W-:-:S06]  /*38e80*/  PRMT R29, RZ, 0x7610, R29 ;  /* 0x00007610ff1d7816 */ /* 0x002fcc000000001d */
[----:B------:R-:W3:Y:S01]  /*38e90*/  @!P3 LDG.E.U8 R29, desc[UR26][R32.64+0x1] ;  /* 0x0000011a201db981 */ /* 0x000ee2000c1e1100 */
[----:B------:R-:W-:-:S13]  /*38ea0*/  ISETP.LT.OR P1, PT, R26, 0xd1, !P2 ;  /* 0x000000d11a00780c */ /* 0x000fda0005721670 */
[----:B------:R-:W1:Y:S01]  /*38eb0*/  @!P1 LDC.64 R34, c[0x0][0x5c0] ;  /* 0x00017000ff229b82 */ /* 0x000e620000000a00 */
[----:B------:R-:W-:-:S04]  /*38ec0*/  @!P3 IADD3 R38, P5, P6, R3, R16, R9 ;  /* 0x000000100326b210 */ /* 0x000fc80007ebe009 */
[----:B------:R-:W-:Y:S02]  /*38ed0*/  @!P3 IADD3.X R39, R4, R27, R8, P5, P6 ;  /* 0x0000001b0427b210 */ /* 0x000fe40002fec408 */
[----:B0-----:R-:W-:-:S05]  /*38ee0*/  @!P3 IADD3 R36, P4, R38, R36, RZ ;  /* 0x000000242624b210 */ /* 0x001fca0007f9e0ff */
[----:B------:R-:W-:Y:S01]  /*38ef0*/  @!P3 IMAD.X R37, R39, 0x1, R37, P4 ;  /* 0x000000012725b824 */ /* 0x000fe200020e0625 */
[----:B-1----:R-:W-:-:S04]  /*38f00*/  @!P1 IADD3 R42, P5, P6, R16, R34, R7 ;  /* 0x00000022102a9210 */ /* 0x002fc80007ebe007 */
[----:B------:R-:W-:Y:S02]  /*38f10*/  @!P1 IADD3.X R43, R27, R35, R6, P5, P6 ;  /* 0x000000231b2b9210 */ /* 0x000fe40002fec406 */
[----:B------:R-:W-:Y:S02]  /*38f20*/  LOP3.LUT P6, RZ, R2, 0x200000, RZ, 0xc0, !PT ;  /* 0x0020000002ff7812 */ /* 0x000fe400078cc0ff */
[----:B---3--:R-:W-:-:S04]  /*38f30*/  LOP3.LUT R29, R29, 0xff, RZ, 0xc0, !PT ;  /* 0x000000ff1d1d7812 */ /* 0x008fc800078ec0ff */
[----:B------:R-:W-:-:S05]  /*38f40*/  F2FP.F16.E4M3.UNPACK_B R29, R29 ;  /* 0x0000001dff1d723e */ /* 0x000fca00020006ff */
[----:B------:R-:W-:-:S05]  /*38f50*/  HADD2.F32 R29, -RZ, R29.H0_H0 ;  /* 0x2000001dff1d7230 */ /* 0x000fca0000004100 */
[----:B------:R-:W-:-:S04]  /*38f60*/  FMUL R29, R29, UR9 ;  /* 0x000000091d1d7c20 */ /* 0x000fc80008400000 */
[----:B----4-:R-:W-:-:S05]  /*38f70*/  FFMA R29, R101, UR8, R29 ;  /* 0x00000008651d7c23 */ /* 0x010fca000800001d */
[----:B------:R-:W-:-:S05]  /*38f80*/  F2FP.SATFINITE.E4M3.F32.PACK_AB_MERGE_C R29, RZ, R29, RZ ;  /* 0x0000001dff1d723e */ /* 0x000fca00048070ff */
[----:B------:R0:W-:Y:S02]  /*38f90*/  @!P3 STG.E.U8 desc[UR26][R36.64+0x1], R29 ;  /* 0x0000011d2400b986 */ /* 0x0001e4000c10111a */
[----:B0-----:R-:W-:-:S06]  /*38fa0*/  PRMT R29, RZ, 0x7610, R29 ;  /* 0x00007610ff1d7816 */ /* 0x001fcc000000001d */
[----:B------:R-:W3:Y:S01]  /*38fb0*/  @!P6 LDG.E.U8 R29, desc[UR26][R30.64+0x8] ;  /* 0x0000081a1e1de981 */ /* 0x000ee2000c1e1100 */
[----:B------:R-:W-:-:S03]  /*38fc0*/  LOP3.LUT R5, R5, 0xdfffffff, RZ, 0xc0, !PT ;  /* 0xdfffffff05057812 */ /* 0x000fc600078ec0ff */
[----:B------:R-:W-:Y:S01]  /*38fd0*/  @!P1 STL.64 [R1+0xd8], R42 ;  /* 0x0000d82a01009387 */ /* 0x000fe20000100a00 */
[----:B------:R-:W-:Y:S02]  /*38fe0*/  @P1 LOP3.LUT R5, R5, 0x20000000, RZ, 0xfc, !PT ;  /* 0x2000000005051812 */ /* 0x000fe400078efcff */
[----:B------:R-:W-:Y:S01]  /*38ff0*/  LOP3.LUT P1, RZ, R2, 0x20000, RZ, 0xc0, !PT ;  /* 0x0002000002ff7812 */ /* 0x000fe2000782c0ff */
[----:B------:R-:W4:Y:S01]  /*39000*/  LDL.LU R101, [R1+0x8a4] ;  /* 0x0008a40001657983 */ /* 0x000f220000300800 */
[----:B------:R-:W-:-:S13]  /*39010*/  ISETP.LT.OR P5, PT, R26, 0xd2, !P2 ;  /* 0x000000d21a00780c */ /* 0x000fda00057a1670 */
[----:B------:R-:W0:Y:S01]  /*39020*/  @!P5 LDC.64 R34, c[0x0][0x5c0] ;  /* 0x00017000ff22db82 */ /* 0x000e220000000a00 */
[----:B------:R-:W-:-:S04]  /*39030*/  LOP3.LUT R5, R5, 0xefffffff, RZ, 0xc0, !PT ;  /* 0xefffffff05057812 */ /* 0x000fc800078ec0ff */
[----:B------:R-:W-:Y:S02]  /*39040*/  @P5 LOP3.LUT R5, R5, 0x10000000, RZ, 0xfc, !PT ;  /* 0x1000000005055812 */ /* 0x000fe400078efcff */
[----:B0-----:R-:W-:-:S04]  /*39050*/  @!P5 IADD3 R38, P3, P4, R16, R34, R7 ;  /* 0x000000221026d210 */ /* 0x001fc80007c7e007 */
[----:B------:R-:W-:-:S05]  /*39060*/  @!P5 IADD3.X R39, R27, R35, R6, P3, P4 ;  /* 0x000000231b27d210 */ /* 0x000fca0001fe8406 */
[----:B------:R-:W-:Y:S01]  /*39070*/  @!P5 STL.64 [R1+0xc8], R38 ;  /* 0x0000c8260100d387 */ /* 0x000fe20000100a00 */
[----:B------:R-:W-:-:S13]  /*39080*/  ISETP.LT.OR P5, PT, R26, 0xd9, !P2 ;  /* 0x000000d91a00780c */ /* 0x000fda00057a1670 */
[----:B------:R-:W0:Y:S01]  /*39090*/  @!P5 LDC.64 R34, c[0x0][0x5c0] ;  /* 0x00017000ff22db82 */ /* 0x000e220000000a00 */
[----:B---3--:R-:W-:-:S04]  /*390a0*/  LOP3.LUT R29, R29, 0xff, RZ, 0xc0, !PT ;  /* 0x000000ff1d1d7812 */ /* 0x008fc800078ec0ff */
[----:B------:R-:W-:-:S05]  /*390b0*/  F2FP.F16.E4M3.UNPACK_B R29, R29 ;  /* 0x0000001dff1d723e */ /* 0x000fca00020006ff */
[----:B------:R-:W-:-:S05]  /*390c0*/  HADD2.F32 R29, -RZ, R29.H0_H0 ;  /* 0x2000001dff1d7230 */ /* 0x000fca0000004100 */
[----:B------:R-:W-:-:S04]  /*390d0*/  FMUL R29, R29, UR9 ;  /* 0x000000091d1d7c20 */ /* 0x000fc80008400000 */
[----:B--2---:R-:W-:Y:S01]  /*390e0*/  FFMA R29, R13, UR8, R29 ;  /* 0x000000080d1d7c23 */ /* 0x004fe2000800001d */
[----:B0-----:R-:W-:Y:S01]  /*390f0*/  @!P5 IADD3 R36, P3, P4, R16, R34, R7 ;  /* 0x000000221024d210 */ /* 0x001fe20007c7e007 */
[----:B------:R-:W2:Y:S03]  /*39100*/  LDL.LU R13, [R1+0x8a8] ;  /* 0x0008a800010d7983 */ /* 0x000ea60000300800 */
[----:B------:R-:W-:-:S05]  /*39110*/  F2FP.SATFINITE.E4M3.F32.PACK_AB_MERGE_C R29, RZ, R29, RZ ;  /* 0x0000001dff1d723e */ /* 0x000fca00048070ff */
[----:B------:R0:W-:Y:S02]  /*39120*/  @!P6 STG.E.U8 desc[UR26][R140.64+0x8], R29 ;  /* 0x0000081d8c00e986 */ /* 0x0001e4000c10111a */
[----:B0-----:R-:W-:-:S06]  /*39130*/  PRMT R29, RZ, 0x7610, R29 ;  /* 0x00007610ff1d7816 */ /* 0x001fcc000000001d */
[----:B------:R-:W3:Y:S01]  /*39140*/  @!P1 LDG.E.U8 R29, desc[UR26][R30.64+0x9] ;  /* 0x0000091a1e1d9981 */ /* 0x000ee2000c1e1100 */
[----:B------:R-:W-:Y:S02]  /*39150*/  @!P5 IADD3.X R37, R27, R35, R6, P3, P4 ;  /* 0x000000231b25d210 */ /* 0x000fe40001fe8406 */
[----:B------:R-:W-:-:S03]  /*39160*/  LOP3.LUT R5, R5, 0xf7ffffff, RZ, 0xc0, !PT ;  /* 0xf7ffffff05057812 */ /* 0x000fc600078ec0ff */
[----:B------:R0:W-:Y:S01]  /*39170*/  @!P5 STL.64 [R1+0xf0], R36 ;  /* 0x0000f0240100d387 */ /* 0x0001e20000100a00 */
[----:B------:R-:W-:Y:S02]  /*39180*/  @P5 LOP3.LUT R5, R5, 0x8000000, RZ, 0xfc, !PT ;  /* 0x0800000005055812 */ /* 0x000fe400078efcff */
[----:B------:R-:W-:-:S13]  /*39190*/  ISETP.LT.OR P5, PT, R26, 0xda, !P2 ;  /* 0x000000da1a00780c */ /* 0x000fda00057a1670 */
[----:B------:R-:W0:Y:S02]  /*391a0*/  @!P5 LDC.64 R34, c[0x0][0x5c0] ;  /* 0x00017000ff22db82 */ /* 0x000e240000000a00 */
[----:B0-----:R-:W-:-:S04]  /*391b0*/  @!P5 IADD3 R36, P3, P4, R16, R34, R7 ;  /* 0x000000221024d210 */ /* 0x001fc80007c7e007 */
[----:B------:R-:W-:Y:S02]  /*391c0*/  @!P5 IADD3.X R37, R27, R35, R6, P3, P4 ;  /* 0x000000231b25d210 */ /* 0x000fe40001fe8406 */
[----:B------:R-:W-:-:S13]  /*391d0*/  ISETP.LT.OR P4, PT, R26, 0x9, !P0 ;  /* 0x000000091a00780c */ /* 0x000fda0004781670 */
[----:B------:R-:W0:Y:S01]  /*391e0*/  @!P4 LDC.64 R34, c[0x0][0x5c0] ;  /* 0x00017000ff22cb82 */ /* 0x000e220000000a00 */
[----:B------:R-:W-:Y:S01]  /*391f0*/  LOP3.LUT R5, R5, 0xfbffffff, RZ, 0xc0, !PT ;  /* 0xfbffffff05057812 */ /* 0x000fe200078ec0ff */
[----:B------:R-:W-:Y:S03]  /*39200*/  @!P5 STL.64 [R1+0xf8], R36 ;  /* 0x0000f8240100d387 */ /* 0x000fe60000100a00 */
[----:B------:R-:W-:Y:S02]  /*39210*/  @P5 LOP3.LUT R5, R5, 0x4000000, RZ, 0xfc, !PT ;  /* 0x0400000005055812 */ /* 0x000fe400078efcff */
        /* <DEDUP_REMOVED lines=8> */
[----:B-1----:R-:W-:-:S04]  /*392a0*/  @!P4 IADD3 R29, P3, P5, R3, R16, R9 ;  /* 0x00000010031dc210 */ /* 0x002fc80007d7e009 */
[----:B------:R-:W-:Y:S02]  /*392b0*/  @!P4 IADD3.X R36, R4, R27, R8, P3, P5 ;  /* 0x0000001b0424c210 */ /* 0x000fe40001fea408 */
[----:B0-----:R-:W-:Y:S02]  /*392c0*/  @!P4 IADD3 R34, P3, R29, R34, RZ ;  /* 0x000000221d22c210 */ /* 0x001fe40007f7e0ff */
[----:B------:R-:W-:-:S06]  /*392d0*/  PRMT R29, RZ, 0x7610, R29 ;  /* 0x00007610ff1d7816 */ /* 0x000fcc000000001d */
[----:B------:R-:W4:Y:S01]  /*392e0*/  @!P4 LDG.E.U8 R29, desc[UR26][R32.64+0x8] ;  /* 0x0000081a201dc981 */ /* 0x000f22000c1e1100 */
[----:B------:R-:W-:Y:S01]  /*392f0*/  @!P4 IMAD.X R35, R36, 0x1, R35, P3 ;  /* 0x000000012423c824 */ /* 0x000fe200018e0623 */
[C---:B------:R-:W-:Y:S02]  /*39300*/  ISETP.LT.OR P3, PT, R26.reuse, 0xa, !P0 ;  /* 0x0000000a1a00780c */ /* 0x040fe40004761670 */
[----:B------:R-:W-:-:S11]  /*39310*/  ISETP.LT.OR P1, PT, R26, 0xe1, !P2 ;  /* 0x000000e11a00780c */ /* 0x000fd60005721670 */
[----:B------:R-:W0:Y:S01]  /*39320*/  @!P3 LDC.64 R36, c[0x0][0x5c0] ;  /* 0x00017000ff24bb82 */ /* 0x000e220000000a00 */
[----:B----4-:R-:W-:-:S04]  /*39330*/  LOP3.LUT R29, R29, 0xff, RZ, 0xc0, !PT ;  /* 0x000000ff1d1d7812 */ /* 0x010fc800078ec0ff */
[----:B------:R-:W-:-:S05]  /*39340*/  F2FP.F16.E4M3.UNPACK_B R29, R29 ;  /* 0x0000001dff1d723e */ /* 0x000fca00020006ff */
[----:B------:R-:W-:-:S05]  /*39350*/  HADD2.F32 R29, -RZ, R29.H0_H0 ;  /* 0x2000001dff1d7230 */ /* 0x000fca0000004100 */
[----:B------:R-:W-:-:S04]  /*39360*/  FMUL R29, R29, UR9 ;  /* 0x000000091d1d7c20 */ /* 0x000fc80008400000 */
[----:B--2---:R-:W-:Y:S01]  /*39370*/  FFMA R29, R13, UR8, R29 ;  /* 0x000000080d1d7c23 */ /* 0x004fe2000800001d */
[----:B------:R-:W-:Y:S01]  /*39380*/  @!P3 IADD3 R38, P5, P6, R3, R16, R9 ;  /* 0x000000100326b210 */ /* 0x000fe20007ebe009 */
[----:B------:R-:W2:Y:S03]  /*39390*/  LDL.LU R13, [R1+0x8b0] ;  /* 0x0008b000010d7983 */ /* 0x000ea60000300800 */
[----:B------:R-:W-:-:S05]  /*393a0*/  F2FP.SATFINITE.E4M3.F32.PACK_AB_MERGE_C R29, RZ, R29, RZ ;  /* 0x0000001dff1d723e */ /* 0x000fca00048070ff */
[----:B------:R1:W-:Y:S02]  /*393b0*/  @!P4 STG.E.U8 desc[UR26][R34.64+0x8], R29 ;  /* 0x0000081d2200c986 */ /* 0x0003e4000c10111a */
[----:B-1----:R-:W-:Y:S01]  /*393c0*/  PRMT R29, RZ, 0x7610, R29 ;  /* 0x00007610ff1d7816 */ /* 0x002fe2000000001d */
[----:B------:R-:W1:Y:S05]  /*393d0*/  @!P1 LDC.64 R34, c[0x0][0x5c0] ;  /* 0x00017000ff229b82 */ /* 0x000e6a0000000a00 */
[----:B------:R-:W4:Y:S01]  /*393e0*/  @!P3 LDG.E.U8 R29, desc[UR26][R32.64+0x9] ;  /* 0x0000091a201db981 */ /* 0x000f22000c1e1100 */
[----:B------:R-:W-:Y:S02]  /*393f0*/  @!P3 IADD3.X R39, R4, R27, R8, P5, P6 ;  /* 0x0000001b0427b210 */ /* 0x000fe40002fec408 */
[----:B0-----:R-:W-:-:S05]  /*39400*/  @!P3 IADD3 R36, P4, R38, R36, RZ ;  /* 0x000000242624b210 */ /* 0x001fca0007f9e0ff */
[----:B------:R-:W-:Y:S01]  /*39410*/  @!P3 IMAD.X R37, R39, 0x1, R37, P4 ;  /* 0x000000012725b824 */ /* 0x000fe200020e0625 */
[----:B-1----:R-:W-:-:S04]  /*39420*/  @!P1 IADD3 R42, P5, P6, R16, R34, R7 ;  /* 0x00000022102a9210 */ /* 0x002fc80007ebe007 */
[----:B------:R-:W-:Y:S02]  /*39430*/  @!P1 IADD3.X R43, R27, R35, R6, P5, P6 ;  /* 0x000000231b2b9210 */ /* 0x000fe40002fec406 */
        /* <DEDUP_REMOVED lines=266> */
[----:B------:R-:W-:Y:S02]  /*3a4e0*/  @!P5 IADD3.X R145, R27, R35, R6, P3, P4 ;  /* 0x000000231b91d210 */ /* 0x000fe40001fe8406 */
[----:B------:R-:W-:-:S13]  /*3a4f0*/  ISETP.LT.OR P5, PT, R26, 0x119, !P2 ;  /* 0x000001191a00780c */ /* 0x000fda00057a1670 */
[----:B------:R-:W0:Y:S01]  /*3a500*/  @!P5 LDC.64 R34, c[0x0][0x5c0] ;  /* 0x00017000ff22db82 */ /* 0x000e220000000a00 */
[----:B---3--:R-:W-:-:S04]  /*3a510*/  LOP3.LUT R29, R29, 0xff, RZ, 0xc0, !PT ;  /* 0x000000ff1d1d7812 */ /* 0x008fc800078ec0ff */
        /* <DEDUP_REMOVED lines=8> */
[----:B-1----:R-:W-:-:S06]  /*3a5a0*/  PRMT R29, RZ, 0x7610, R29 ;  /* 0x00007610ff1d7816 */ /* 0x002fcc000000001d */
[----:B------:R-:W3:Y:S01]  /*3a5b0*/  @!P1 LDG.E.U8 R29, desc[UR26][R30.64+0x29] ;  /* 0x0000291a1e1d9981 */ /* 0x000ee2000c1e1100 */
[----:B0-----:R-:W-:Y:S02]  /*3a5c0*/  @!P5 IADD3 R142, P3, P4, R16, R34, R7 ;  /* 0x00000022108ed210 */ /* 0x001fe40007c7e007 */
[----:B------:R-:W-:Y:S02]  /*3a5d0*/  @P5 LOP3.LUT R5, R5, 0x800, RZ, 0xfc, !PT ;  /* 0x0000080005055812 */ /* 0x000fe400078efcff */
[----:B------:R-:W-:Y:S02]  /*3a5e0*/  @!P5 IADD3.X R143, R27, R35, R6, P3, P4 ;  /* 0x000000231b8fd210 */ /* 0x000fe40001fe8406 */
[----:B------:R-:W-:-:S13]  /*3a5f0*/  ISETP.LT.OR P5, PT, R26, 0x11a, !P2 ;  /* 0x0000011a1a00780c */ /* 0x000fda00057a1670 */
[----:B------:R-:W0:Y:S02]  /*3a600*/  @!P5 LDC.64 R34, c[0x0][0x5c0] ;  /* 0x00017000ff22db82 */ /* 0x000e240000000a00 */
[----:B0-----:R-:W-:-:S04]  /*3a610*/  @!P5 IADD3 R140, P3, P4, R16, R34, R7 ;  /* 0x00000022108cd210 */ /* 0x001fc80007c7e007 */
[----:B------:R-:W-:Y:S02]  /*3a620*/  @!P5 IADD3.X R141, R27, R35, R6, P3, P4 ;  /* 0x000000231b8dd210 */ /* 0x000fe40001fe8406 */
[----:B------:R-:W-:-:S13]  /*3a630*/  ISETP.LT.OR P4, PT, R26, 0x29, !P0 ;  /* 0x000000291a00780c */ /* 0x000fda0004781670 */
[----:B------:R-:W0:Y:S01]  /*3a640*/  @!P4 LDC.64 R34, c[0x0][0x5c0] ;  /* 0x00017000ff22cb82 */ /* 0x000e220000000a00 */
[----:B------:R-:W-:-:S04]  /*3a650*/  LOP3.LUT R5, R5, 0xfffffbff, RZ, 0xc0, !PT ;  /* 0xfffffbff05057812 */ /* 0x000fc800078ec0ff */
        /* <DEDUP_REMOVED lines=45> */
[----:B0-----:R-:W-:-:S06]  /*3a930*/  PRMT R29, RZ, 0x7610, R29 ;  /* 0x00007610ff1d7816 */ /* 0x001fcc000000001d */
[----:B------:R-:W4:Y:S01]  /*3a940*/  @!P6 LDG.E.U8 R29, desc[UR26][R30.64+0x30] ;  /* 0x0000301a1e1de981 */ /* 0x000f22000c1e1100 */
[----:B------:R-:W-:Y:S02]  /*3a950*/  @P1 LOP3.LUT R5, R5, 0x200, RZ, 0xfc, !PT ;  /* 0x0000020005051812 */ /* 0x000fe400078efcff */
[----:B------:R-:W-:Y:S02]  /*3a960*/  LOP3.LUT P1, RZ, R2, 0x2000000, RZ, 0xc0, !PT ;  /* 0x0200000002ff7812 */ /* 0x000fe4000782c0ff */
        /* <DEDUP_REMOVED lines=18> */
[----:B------:R-:W4:Y:S01]  /*3aa90*/  @!P1 LDG.E.U8 R29, desc[UR26][R30.64+0x31] ;  /* 0x0000311a1e1d9981 */ /* 0x000f22000c1e1100 */
        /* <DEDUP_REMOVED lines=11> */
[----:B----4-:R-:W-:-:S04]  /*3ab50*/  LOP3.LUT R29, R29, 0xff, RZ, 0xc0, !PT ;  /* 0x000000ff1d1d7812 */ /* 0x010fc800078ec0ff */
[----:B------:R-:W-:-:S05]  /*3ab60*/  F2FP.F16.E4M3.UNPACK_B R29, R29 ;  /* 0x0000001dff1d723e */ /* 0x000fca00020006ff */
[----:B------:R-:W-:-:S05]  /*3ab70*/  HADD2.F32 R29, -RZ, R29.H0_H0 ;  /* 0x2000001dff1d7230 */ /* 0x000fca0000004100 */
[----:B------:R-:W-:-:S04]  /*3ab80*/  FMUL R29, R29, UR9 ;  /* 0x000000091d1d7c20 */ /* 0x000fc80008400000 */
[----:B---3--:R-:W-:-:S05]  /*3ab90*/  FFMA R29, R101, UR8, R29 ;  /* 0x00000008651d7c23 */ /* 0x008fca000800001d */
[----:B------:R-:W-:-:S05]  /*3aba0*/  F2FP.SATFINITE.E4M3.F32.PACK_AB_MERGE_C R29, RZ, R29, RZ ;  /* 0x0000001dff1d723e */ /* 0x000fca00048070ff */
[----:B------:R1:W-:Y:S02]  /*3abb0*/  @!P1 STG.E.U8 desc[UR26][R148.64+0x31], R29 ;  /* 0x0000311d94009986 */ /* 0x0003e4000c10111a */
[----:B-1----:R-:W-:-:S04]  /*3abc0*/  @!P4 IADD3 R29, P3, P5, R3, R16, R9 ;  /* 0x00000010031dc210 */ /* 0x002fc80007d7e009 */
[----:B------:R-:W-:Y:S02]  /*3abd0*/  @!P4 IADD3.X R36, R4, R27, R8, P3, P5 ;  /* 0x0000001b0424c210 */ /* 0x000fe40001fea408 */
[----:B0-----:R-:W-:Y:S02]  /*3abe0*/  @!P4 IADD3 R34, P3, R29, R34, RZ ;  /* 0x000000221d22c210 */ /* 0x001fe40007f7e0ff */
[----:B------:R-:W-:-:S06]  /*3abf0*/  PRMT R29, RZ, 0x7610, R29 ;  /* 0x00007610ff1d7816 */ /* 0x000fcc000000001d */
[----:B------:R-:W3:Y:S01]  /*3ac00*/  @!P4 LDG.E.U8 R29, desc[UR26][R32.64+0x30] ;  /* 0x0000301a201dc981 */ /* 0x000ee2000c1e1100 */
[----:B------:R-:W-:Y:S01]  /*3ac10*/  @!P4 IMAD.X R35, R36, 0x1, R35, P3 ;  /* 0x000000012423c824 */ /* 0x000fe200018e0623 */
[C---:B------:R-:W-:Y:S02]  /*3ac20*/  ISETP.LT.OR P3, PT, R26.reuse, 0x32, !P0 ;  /* 0x000000321a00780c */ /* 0x040fe40004761670 */
[----:B------:R-:W-:Y:S04]  /*3ac30*/  STL [R1+0xecc], R126 ;  /* 0x000ecc7e01007387 */ /* 0x000fe80000100800 */
[----:B------:R-:W-:Y:S04]  /*3ac40*/  STL [R1+0xec8], R127 ;  /* 0x000ec87f01007387 */ /* 0x000fe80000100800 */
[----:B------:R-:W4:Y:S01]  /*3ac50*/  LDL.LU R101, [R1+0x8fc] ;  /* 0x0008fc0001657983 */ /* 0x000f220000300800 */
[----:B------:R-:W-:-:S02]  /*3ac60*/  ISETP.LT.OR P1, PT, R26, 0x131, !P2 ;  /* 0x000001311a00780c */ /* 0x000fc40005721670 */
[----:B------:R-:W0:Y:S01]  /*3ac70*/  @!P3 LDC.64 R36, c[0x0][0x5c0] ;  /* 0x00017000ff24bb82 */ /* 0x000e220000000a00 */
[----:B---3--:R-:W-:-:S04]  /*3ac80*/  LOP3.LUT R29, R29, 0xff, RZ, 0xc0, !PT ;  /* 0x000000ff1d1d7812 */ /* 0x008fc800078ec0ff */
        /* <DEDUP_REMOVED lines=10> */
[----:B------:R-:W3:Y:S01]  /*3ad30*/  @!P3 LDG.E.U8 R29, desc[UR26][R32.64+0x31] ;  /* 0x0000311a201db981 */ /* 0x000ee2000c1e1100 */
        /* <DEDUP_REMOVED lines=15> */
[----:B------:R-:W-:-:S04]  /*3ae30*/  LOP3.LUT R5, R5, 0xffffffdf, RZ, 0xc0, !PT ;  /* 0xffffffdf05057812 */ /* 0x000fc800078ec0ff */
[----:B------:R-:W-:Y:S02]  /*3ae40*/  @P1 LOP3.LUT R5, R5, 0x20, RZ, 0xfc, !PT ;  /* 0x0000002005051812 */ /* 0x000fe400078efcff */
[----:B------:R-:W-:Y:S01]  /*3ae50*/  LOP3.LUT P1, RZ, R0, 0x8, RZ, 0xc0, !PT ;  /* 0x0000000800ff7812 */ /* 0x000fe2000782c0ff */
[----:B------:R-:W-:Y:S04]  /*3ae60*/  STL [R1+0xebc], R120 ;  /* 0x000ebc7801007387 */ /* 0x000fe80000100800 */
[----:B------:R-:W-:Y:S04]  /*3ae70*/  STL [R1+0xeb8], R121 ;  /* 0x000eb87901007387 */ /* 0x000fe80000100800 */
[----:B------:R-:W4:Y:S01]  /*3ae80*/  LDL.LU R101, [R1+0x904] ;  /* 0x0009040001657983 */ /* 0x000f220000300800 */
[----:B------:R-:W-:-:S13]  /*3ae90*/  ISETP.LT.OR P5, PT, R26, 0x132, !P2 ;  /* 0x000001321a00780c */ /* 0x000fda00057a1670 */
[----:B------:R-:W0:Y:S01]  /*3aea0*/  @!P5 LDC.64 R34, c[0x0][0x5c0] ;  /* 0x00017000ff22db82 */ /* 0x000e220000000a00 */
[----:B------:R-:W-:-:S04]  /*3aeb0*/  LOP3.LUT R5, R5, 0xffffffef, RZ, 0xc0, !PT ;  /* 0xffffffef05057812 */ /* 0x000fc800078ec0ff */
[----:B------:R-:W-:Y:S02]  /*3aec0*/  @P5 LOP3.LUT R5, R5, 0x10, RZ, 0xfc, !PT ;  /* 0x0000001005055812 */ /* 0x000fe400078efcff */
[----:B0-----:R-:W-:Y:S02]  /*3aed0*/  @!P5 IADD3 R118, P3, P4, R16, R34, R7 ;  /* 0x000000221076d210 */ /* 0x001fe40007c7e007 */
[----:B---3--:R-:W-:-:S04]  /*3aee0*/  LOP3.LUT R29, R29, 0xff, RZ, 0xc0, !PT ;  /* 0x000000ff1d1d7812 */ /* 0x008fc800078ec0ff */
[----:B------:R-:W-:-:S05]  /*3aef0*/  F2FP.F16.E4M3.UNPACK_B R29, R29 ;  /* 0x0000001dff1d723e */ /* 0x000fca00020006ff */
[----:B------:R-:W-:-:S05]  /*3af00*/  HADD2.F32 R29, -RZ, R29.H0_H0 ;  /* 0x2000001dff1d7230 */ /* 0x000fca0000004100 */
[----:B------:R-:W-:-:S04]  /*3af10*/  FMUL R29, R29, UR9 ;  /* 0x000000091d1d7c20 */ /* 0x000fc80008400000 */
[----:B--2---:R-:W-:-:S05]  /*3af20*/  FFMA R29, R13, UR8, R29 ;  /* 0x000000080d1d7c23 */ /* 0x004fca000800001d */
[----:B------:R-:W-:-:S05]  /*3af30*/  F2FP.SATFINITE.E4M3.F32.PACK_AB_MERGE_C R29, RZ, R29, RZ ;  /* 0x0000001dff1d723e */ /* 0x000fca00048070ff */
[----:B------:R0:W-:Y:S02]  /*3af40*/  @!P6 STG.E.U8 desc[UR26][R90.64+0x38], R29 ;  /* 0x0000381d5a00e986 */ /* 0x0001e4000c10111a */
[----:B0-----:R-:W-:-:S06]  /*3af50*/  PRMT R29, RZ, 0x7610, R29 ;  /* 0x00007610ff1d7816 */ /* 0x001fcc000000001d */
[----:B------:R-:W2:Y:S01]  /*3af60*/  @!P1 LDG.E.U8 R29, desc[UR26][R30.64+0x39] ;  /* 0x0000391a1e1d9981 */ /* 0x000ea2000c1e1100 */
[----:B------:R-:W-:Y:S02]  /*3af70*/  @!P5 IADD3.X R119, R27, R35, R6, P3, P4 ;  /* 0x000000231b77d210 */ /* 0x000fe40001fe8406 */
[----:B------:R-:W-:-:S13]  /*3af80*/  ISETP.LT.OR P5, PT, R26, 0x139, !P2 ;  /* 0x000001391a00780c */ /* 0x000fda00057a1670 */
[----:B------:R-:W0:Y:S01]  /*3af90*/  @!P5 LDC.64 R34, c[0x0][0x5c0] ;  /* 0x00017000ff22db82 */ /* 0x000e220000000a00 */
[----:B------:R-:W-:-:S04]  /*3afa0*/  LOP3.LUT R5, R5, 0xfffffff7, RZ, 0xc0, !PT ;  /* 0xfffffff705057812 */ /* 0x000fc800078ec0ff */
[----:B------:R-:W-:Y:S02]  /*3afb0*/  @P5 LOP3.LUT R5, R5, 0x8, RZ, 0xfc, !PT ;  /* 0x0000000805055812 */ /* 0x000fe400078efcff */
[----:B0-----:R-:W-:-:S04]  /*3afc0*/  @!P5 IADD3 R116, P3, P4, R16, R34, R7 ;  /* 0x000000221074d210 */ /* 0x001fc80007c7e007 */
        /* <DEDUP_REMOVED lines=8> */
[----:B------:R-:W-:Y:S01]  /*3b050*/  @P5 LOP3.LUT R5, R5, 0x4, RZ, 0xfc, !PT ;  /* 0x0000000405055812 */ /* 0x000fe200078efcff */
[----:B------:R-:W-:Y:S04]  /*3b060*/  STL [R1+0xec4], R118 ;  /* 0x000ec47601007387 */ /* 0x000fe80000100800 */
[----:B------:R-:W-:Y:S04]  /*3b070*/  STL [R1+0xec0], R119 ;  /* 0x000ec07701007387 */ /* 0x000fe80000100800 */
[----:B------:R-:W3:Y:S01]  /*3b080*/  LDL.LU R13, [R1+0x908] ;  /* 0x00090800010d7983 */ /* 0x000ee20000300800 */
[----:B--2---:R-:W-:-:S04]  /*3b090*/  LOP3.LUT R29, R29, 0xff, RZ, 0xc0, !PT ;  /* 0x000000ff1d1d7812 */ /* 0x004fc800078ec0ff */
[----:B------:R-:W-:-:S05]  /*3b0a0*/  F2FP.F16.E4M3.UNPACK_B R29, R29 ;  /* 0x0000001dff1d723e */ /* 0x000fca00020006ff */
[----:B------:R-:W-:-:S05]  /*3b0b0*/  HADD2.F32 R29, -RZ, R29.H0_H0 ;  /* 0x2000001dff1d7230 */ /* 0x000fca0000004100 */
[----:B------:R-:W-:-:S04]  /*3b0c0*/  FMUL R29, R29, UR9 ;  /* 0x000000091d1d7c20 */ /* 0x000fc80008400000 */
[----:B----4-:R-:W-:-:S05]  /*3b0d0*/  FFMA R29, R101, UR8, R29 ;  /* 0x00000008651d7c23 */ /* 0x010fca000800001d */
[----:B------:R-:W-:-:S05]  /*3b0e0*/  F2FP.SATFINITE.E4M3.F32.PACK_AB_MERGE_C R29, RZ, R29, RZ ;  /* 0x0000001dff1d723e */ /* 0x000fca00048070ff */
[----:B------:R1:W-:Y:S02]  /*3b0f0*/  @!P1 STG.E.U8 desc[UR26][R48.64+0x39], R29 ;  /* 0x0000391d30009986 */ /* 0x0003e4000c10111a */
[----:B-1----:R-:W-:-:S04]  /*3b100*/  @!P4 IADD3 R29, P3, P5, R3, R16, R9 ;  /* 0x00000010031dc210 */ /* 0x002fc80007d7e009 */
[----:B------:R-:W-:Y:S02]  /*3b110*/  @!P4 IADD3.X R36, R4, R27, R8, P3, P5 ;  /* 0x0000001b0424c210 */ /* 0x000fe40001fea408 */
[----:B0-----:R-:W-:Y:S02]  /*3b120*/  @!P4 IADD3 R34, P3, R29, R34, RZ ;  /* 0x000000221d22c210 */ /* 0x001fe40007f7e0ff */
[----:B------:R-:W-:-:S06]  /*3b130*/  PRMT R29, RZ, 0x7610, R29 ;  /* 0x00007610ff1d7816 */ /* 0x000fcc000000001d */
[----:B------:R-:W2:Y:S01]  /*3b140*/  @!P4 LDG.E.U8 R29, desc[UR26][R32.64+0x38] ;  /* 0x0000381a201dc981 */ /* 0x000ea2000c1e1100 */
[----:B------:R-:W-:Y:S01]  /*3b150*/  @!P4 IMAD.X R35, R36, 0x1, R35, P3 ;  /* 0x000000012423c824 */ /* 0x000fe200018e0623 */
[C---:B------:R-:W-:Y:S02]  /*3b160*/  ISETP.LT.OR P3, PT, R26.reuse, 0x3a, !P0 ;  /* 0x0000003a1a00780c */ /* 0x040fe40004761670 */
[----:B------:R-:W-:Y:S04]  /*3b170*/  STL [R1+0xeac], R116 ;  /* 0x000eac7401007387 */ /* 0x000fe80000100800 */
[----:B------:R-:W-:Y:S04]  /*3b180*/  STL [R1+0xea8], R117 ;  /* 0x000ea87501007387 */ /* 0x000fe80000100800 */
[----:B------:R-:W-:Y:S01]  /*3b190*/  STL [R1+0xeb4], R112 ;  /* 0x000eb47001007387 */ /* 0x000fe20000100800 */
[----:B------:R-:W-:-:S02]  /*3b1a0*/  ISETP.LT.OR P1, PT, R26, 0x141, !P2 ;  /* 0x000001411a00780c */ /* 0x000fc40005721670 */
[----:B------:R-:W0:Y:S01]  /*3b1b0*/  @!P3 LDC.64 R36, c[0x0][0x5c0] ;  /* 0x00017000ff24bb82 */ /* 0x000e220000000a00 */
[----:B------:R-:W-:Y:S04]  /*3b1c0*/  STL [R1+0xeb0], R113 ;  /* 0x000eb07101007387 */ /* 0x000fe80000100800 */
[----:B------:R-:W4:Y:S01]  /*3b1d0*/  LDL.LU R101, [R1+0x90c] ;  /* 0x00090c0001657983 */ /* 0x000f220000300800 */
[----:B--2---:R-:W-:-:S04]  /*3b1e0*/  LOP3.LUT R29, R29, 0xff, RZ, 0xc0, !PT ;  /* 0x000000ff1d1d7812 */ /* 0x004fc800078ec0ff */
[----:B------:R-:W-:-:S05]  /*3b1f0*/  F2FP.F16.E4M3.UNPACK_B R29, R29 ;  /* 0x0000001dff1d723e */ /* 0x000fca00020006ff */
[----:B------:R-:W-:-:S05]  /*3b200*/  HADD2.F32 R29, -RZ, R29.H0_H0 ;  /* 0x2000001dff1d7230 */ /* 0x000fca0000004100 */
[----:B------:R-:W-:-:S04]  /*3b210*/  FMUL R29, R29, UR9 ;  /* 0x000000091d1d7c20 */ /* 0x000fc80008400000 */
[----:B---3--:R-:W-:Y:S01]  /*3b220*/  FFMA R29, R13, UR8, R29 ;  /* 0x000000080d1d7c23 */ /* 0x008fe2000800001d */
        /* <DEDUP_REMOVED lines=17> */
[----:B----4-:R-:W-:Y:S01]  /*3b340*/  FFMA R29, R101, UR8, R29 ;  /* 0x00000008651d7c23 */ /* 0x010fe2000800001d */
        /* <DEDUP_REMOVED lines=43> */
[----:B------:R-:W-:-:S05]  /*3b600*/  FFMA R29, R101, UR8, R29 ;  /* 0x00000008651d7c23 */ /* 0x000fca000800001d */
        /* <DEDUP_REMOVED lines=9> */
[----:B------:R-:W-:-:S11]  /*3b6a0*/  ISETP.LT.OR P1, PT, R26, 0x151, !P2 ;  /* 0x000001511a00780c */ /* 0x000fd60005721670 */
        /* <DEDUP_REMOVED lines=188> */
[----:B----4-:R-:W-:-:S04]  /*3c270*/  LOP3.LUT R29, R29, 0xff, RZ, 0xc0, !PT ;  /* 0x000000ff1d1d7812 */ /* 0x010fc800078ec0ff */
[----:B------:R-:W-:-:S05]  /*3c280*/  F2FP.F16.E4M3.UNPACK_B R29, R29 ;  /* 0x0000001dff1d723e */ /* 0x000fca00020006ff */
[----:B------:R-:W-:-:S05]  /*3c290*/  HADD2.F32 R29, -RZ, R29.H0_H0 ;  /* 0x2000001dff1d7230 */ /* 0x000fca0000004100 */
[----:B------:R-:W-:-:S04]  /*3c2a0*/  FMUL R29, R29, UR9 ;  /* 0x000000091d1d7c20 */ /* 0x000fc80008400000 */
[----:B--2---:R-:W-:Y:S01]  /*3c2b0*/  FFMA R29, R13, UR8, R29 ;  /* 0x000000080d1d7c23 */ /* 0x004fe2000800001d */
[----:B------:R-:W-:Y:S01]  /*3c2c0*/  ISETP.LT.OR P5, PT, R26, 0x172, !P2 ;  /* 0x000001721a00780c */ /* 0x000fe200057a1670 */
[----:B------:R-:W2:Y:S03]  /*3c2d0*/  LDL.LU R13, [R1+0x948] ;  /* 0x00094800010d7983 */ /* 0x000ea60000300800 */
[----:B------:R-:W-:-:S05]  /*3c2e0*/  F2FP.SATFINITE.E4M3.F32.PACK_AB_MERGE_C R29, RZ, R29, RZ ;  /* 0x0000001dff1d723e */ /* 0x000fca00048070ff */
[----:B------:R0:W-:Y:S04]  /*3c2f0*/  @!P6 STG.E.U8 desc[UR26][R96.64+0x58], R29 ;  /* 0x0000581d6000e986 */ /* 0x0001e8000c10111a */
[----:B------:R-:W1:Y:S01]  /*3c300*/  @!P5 LDC.64 R34, c[0x0][0x5c0] ;  /* 0x00017000ff22db82 */ /* 0x000e620000000a00 */
[----:B0-----:R-:W-:-:S06]  /*3c310*/  PRMT R29, RZ, 0x7610, R29 ;  /* 0x00007610ff1d7816 */ /* 0x001fcc000000001d */
[----:B------:R-:W4:Y:S01]  /*3c320*/  @!P1 LDG.E.U8 R29, desc[UR26][R30.64+0x59] ;  /* 0x0000591a1e1d9981 */ /* 0x000f22000c1e1100 */
[----:B------:R-:W-:-:S04]  /*3c330*/  LOP3.LUT R2, R2, 0xffefffff, RZ, 0xc0, !PT ;  /* 0xffefffff02027812 */ /* 0x000fc800078ec0ff */
[----:B------:R-:W-:Y:S02]  /*3c340*/  @P5 LOP3.LUT R2, R2, 0x100000, RZ, 0xfc, !PT ;  /* 0x0010000002025812 */ /* 0x000fe400078efcff */
[----:B-1----:R-:W-:-:S04]  /*3c350*/  @!P5 IADD3 R74, P3, P4, R16, R34, R7 ;  /* 0x00000022104ad210 */ /* 0x002fc80007c7e007 */
[----:B------:R-:W-:Y:S02]  /*3c360*/  @!P5 IADD3.X R75, R27, R35, R6, P3, P4 ;  /* 0x000000231b4bd210 */ /* 0x000fe40001fe8406 */
[----:B------:R-:W-:Y:S02]  /*3c370*/  ISETP.LT.OR P5, PT, R26, 0x59, !P0 ;  /* 0x000000591a00780c */ /* 0x000fe400047a1670 */
[----:B----4-:R-:W-:-:S04]  /*3c380*/  LOP3.LUT R29, R29, 0xff, RZ, 0xc0, !PT ;  /* 0x000000ff1d1d7812 */ /* 0x010fc800078ec0ff */
[----:B------:R-:W-:-:S05]  /*3c390*/  F2FP.F16.E4M3.UNPACK_B R29, R29 ;  /* 0x0000001dff1d723e */ /* 0x000fca00020006ff */
[----:B------:R-:W-:-:S05]  /*3c3a0*/  HADD2.F32 R29, -RZ, R29.H0_H0 ;  /* 0x2000001dff1d7230 */ /* 0x000fca0000004100 */
[----:B------:R-:W-:-:S04]  /*3c3b0*/  FMUL R29, R29, UR9 ;  /* 0x000000091d1d7c20 */ /* 0x000fc80008400000 */
[----:B---3--:R-:W-:Y:S01]  /*3c3c0*/  FFMA R29, R43, UR8, R29 ;  /* 0x000000082b1d7c23 */ /* 0x008fe2000800001d */
[----:B------:R-:W-:Y:S01]  /*3c3d0*/  ISETP.LT.OR P2, PT, R26, 0x179, !P2 ;  /* 0x000001791a00780c */ /* 0x000fe20005741670 */
[----:B------:R-:W3:Y:S03]  /*3c3e0*/  LDL.LU R43, [R1+0x94c] ;  /* 0x00094c00012b7983 */ /* 0x000ee60000300800 */
[----:B------:R-:W-:-:S05]  /*3c3f0*/  F2FP.SATFINITE.E4M3.F32.PACK_AB_MERGE_C R29, RZ, R29, RZ ;  /* 0x0000001dff1d723e */ /* 0x000fca00048070ff */
[----:B------:R0:W-:Y:S04]  /*3c400*/  @!P1 STG.E.U8 desc[UR26][R94.64+0x59], R29 ;  /* 0x0000591d5e009986 */ /* 0x0001e8000c10111a */
[----:B------:R-:W1:Y:S01]  /*3c410*/  @!P2 LDC.64 R34, c[0x0][0x5c0] ;  /* 0x00017000ff22ab82 */ /* 0x000e620000000a00 */
[----:B0-----:R-:W-:-:S06]  /*3c420*/  PRMT R29, RZ, 0x7610, R29 ;  /* 0x00007610ff1d7816 */ /* 0x001fcc000000001d */
[----:B------:R-:W4:Y:S01]  /*3c430*/  @!P5 LDG.E.U8 R29, desc[UR26][R32.64+0x58] ;  /* 0x0000581a201dd981 */ /* 0x000f22000c1e1100 */
[----:B-1----:R-:W-:-:S04]  /*3c440*/  @!P2 IADD3 R72, P3, P4, R16, R34, R7 ;  /* 0x000000221048a210 */ /* 0x002fc80007c7e007 */
[----:B------:R-:W-:Y:S02]  /*3c450*/  @!P2 IADD3.X R73, R27, R35, R6, P3, P4 ;  /* 0x000000231b49a210 */ /* 0x000fe40001fe8406 */
[----:B------:R-:W0:Y:S01]  /*3c460*/  @!P5 LDC.64 R34, c[0x0][0x5c0] ;  /* 0x00017000ff22db82 */ /* 0x000e220000000a00 */
[----:B------:R-:W-:-:S04]  /*3c470*/  @!P5 IADD3 R36, P3, P4, R3, R16, R9 ;  /* 0x000000100324d210 */ /* 0x000fc80007c7e009 */
[----:B------:R-:W-:Y:S02]  /*3c480*/  @!P5 IADD3.X R37, R4, R27, R8, P3, P4 ;  /* 0x0000001b0425d210 */ /* 0x000fe40001fe8408 */
[----:B------:R-:W-:-:S13]  /*3c490*/  ISETP.LT.OR P3, PT, R26, 0x5a, !P0 ;  /* 0x0000005a1a00780c */ /* 0x000fda0004761670 */
[----:B------:R-:W-:-:S04]  /*3c4a0*/  @!P3 IADD3 R38, P4, P6, R3, R16, R9 ;  /* 0x000000100326b210 */ /* 0x000fc80007e9e009 */
[----:B------:R-:W-:Y:S02]  /*3c4b0*/  @!P3 IADD3.X R39, R4, R27, R8, P4, P6 ;  /* 0x0000001b0427b210 */ /* 0x000fe400027ec408 */
[----:B0-----:R-:W-:-:S05]  /*3c4c0*/  @!P5 IADD3 R34, P4, R36, R34, RZ ;  /* 0x000000222422d210 */ /* 0x001fca0007f9e0ff */
[----:B------:R-:W-:Y:S01]  /*3c4d0*/  @!P5 IMAD.X R35, R37, 0x1, R35, P4 ;  /* 0x000000012523d824 */ /* 0x000fe200020e0623 */
[----:B----4-:R-:W-:-:S04]  /*3c4e0*/  LOP3.LUT R29, R29, 0xff, RZ, 0xc0, !PT ;  /* 0x000000ff1d1d7812 */ /* 0x010fc800078ec0ff */
[----:B------:R-:W-:-:S05]  /*3c4f0*/  F2FP.F16.E4M3.UNPACK_B R29, R29 ;  /* 0x0000001dff1d723e */ /* 0x000fca00020006ff */
[----:B------:R-:W-:-:S05]  /*3c500*/  HADD2.F32 R29, -RZ, R29.H0_H0 ;  /* 0x2000001dff1d7230 */ /* 0x000fca0000004100 */
[----:B------:R-:W-:-:S04]  /*3c510*/  FMUL R29, R29, UR9 ;  /* 0x000000091d1d7c20 */ /* 0x000fc80008400000 */
[----:B--2---:R-:W-:Y:S01]  /*3c520*/  FFMA R29, R13, UR8, R29 ;  /* 0x000000080d1d7c23 */ /* 0x004fe2000800001d */
[----:B------:R-:W-:Y:S01]  /*3c530*/  ISETP.LT.OR P4, PT, R26, 0x61, !P0 ;  /* 0x000000611a00780c */ /* 0x000fe20004781670 */
[----:B------:R-:W2:Y:S03]  /*3c540*/  LDL.LU R13, [R1+0x950] ;  /* 0x00095000010d7983 */ /* 0x000ea60000300800 */
[----:B------:R-:W-:Y:S01]  /*3c550*/  F2FP.SATFINITE.E4M3.F32.PACK_AB_MERGE_C R29, RZ, R29, RZ ;  /* 0x0000001dff1d723e */ /* 0x000fe200048070ff */
[----:B------:R-:W4:Y:S04]  /*3c560*/  LDL.LU R69, [R1+0x954] ;  /* 0x0009540001457983 */ /* 0x000f280000300800 */
[----:B------:R0:W-:Y:S02]  /*3c570*/  @!P5 STG.E.U8 desc[UR26][R34.64+0x58], R29 ;  /* 0x0000581d2200d986 */ /* 0x0001e4000c10111a */
[----:B0-----:R-:W-:Y:S01]  /*3c580*/  PRMT R29, RZ, 0x7610, R29 ;  /* 0x00007610ff1d7816 */ /* 0x001fe2000000001d */
[----:B------:R-:W0:Y:S05]  /*3c590*/  @!P3 LDC.64 R34, c[0x0][0x5c0] ;  /* 0x00017000ff22bb82 */ /* 0x000e2a0000000a00 */
[----:B------:R-:W3:Y:S01]  /*3c5a0*/  @!P3 LDG.E.U8 R29, desc[UR26][R32.64+0x59] ;  /* 0x0000591a201db981 */ /* 0x000ee2000c1e1100 */
[----:B------:R-:W-:-:S02]  /*3c5b0*/  @!P4 IADD3 R36, P1, P6, R3, R16, R9 ;  /* 0x000000100324c210 */ /* 0x000fc40007e3e009 */
[----:B------:R-:W-:Y:S02]  /*3c5c0*/  LOP3.LUT R14, R14, 0xfbffffff, RZ, 0xc0, !PT ;  /* 0xfbffffff0e0e7812 */ /* 0x000fe400078ec0ff */
[----:B------:R-:W-:Y:S02]  /*3c5d0*/  @!P4 IADD3.X R37, R4, R27, R8, P1, P6 ;  /* 0x0000001b0425c210 */ /* 0x000fe40000fec408 */
[----:B------:R-:W-:Y:S02]  /*3c5e0*/  @P2 LOP3.LUT R14, R14, 0x4000000, RZ, 0xfc, !PT ;  /* 0x040000000e0e2812 */ /* 0x000fe400078efcff */
[----:B------:R-:W-:Y:S02]  /*3c5f0*/  LOP3.LUT P2, RZ, R10, 0x20, RZ, 0xc0, !PT ;  /* 0x000000200aff7812 */ /* 0x000fe4000784c0ff */
[----:B0-----:R-:W-:-:S05]  /*3c600*/  @!P3 IADD3 R34, P1, R38, R34, RZ ;  /* 0x000000222622b210 */ /* 0x001fca0007f3e0ff */
[----:B------:R-:W-:Y:S01]  /*3c610*/  @!P3 IMAD.X R35, R39, 0x1, R35, P1 ;  /* 0x000000012723b824 */ /* 0x000fe200008e0623 */
[----:B---3--:R-:W-:-:S04]  /*3c620*/  LOP3.LUT R29, R29, 0xff, RZ, 0xc0, !PT ;  /* 0x000000ff1d1d7812 */ /* 0x008fc800078ec0ff */
[----:B------:R-:W-:-:S05]  /*3c630*/  F2FP.F16.E4M3.UNPACK_B R29, R29 ;  /* 0x0000001dff1d723e */ /* 0x000fca00020006ff */
[----:B------:R-:W-:-:S05]  /*3c640*/  HADD2.F32 R29, -RZ, R29.H0_H0 ;  /* 0x2000001dff1d7230 */ /* 0x000fca0000004100 */
[----:B------:R-:W-:-:S04]  /*3c650*/  FMUL R29, R29, UR9 ;  /* 0x000000091d1d7c20 */ /* 0x000fc80008400000 */
[----:B------:R-:W-:-:S05]  /*3c660*/  FFMA R29, R43, UR8, R29 ;  /* 0x000000082b1d7c23 */ /* 0x000fca000800001d */
[----:B------:R-:W-:-:S05]  /*3c670*/  F2FP.SATFINITE.E4M3.F32.PACK_AB_MERGE_C R29, RZ, R29, RZ ;  /* 0x0000001dff1d723e */ /* 0x000fca00048070ff */
[----:B------:R0:W-:Y:S02]  /*3c680*/  @!P3 STG.E.U8 desc[UR26][R34.64+0x59], R29 ;  /* 0x0000591d2200b986 */ /* 0x0001e4000c10111a */
[----:B0-----:R-:W-:-:S06]  /*3c690*/  PRMT R29, RZ, 0x7610, R29 ;  /* 0x00007610ff1d7816 */ /* 0x001fcc000000001d */
[----:B------:R-:W3:Y:S01]  /*3c6a0*/  @!P2 LDG.E.U8 R29, desc[UR26][R30.64+0x60] ;  /* 0x0000601a1e1da981 */ /* 0x000ee2000c1e1100 */
[----:B------:R-:W-:Y:S02]  /*3c6b0*/  LOP3.LUT P1, RZ, R10, 0x40, RZ, 0xc0, !PT ;  /* 0x000000400aff7812 */ /* 0x000fe4000782c0ff */
[----:B---3--:R-:W-:-:S04]  /*3c6c0*/  LOP3.LUT R29, R29, 0xff, RZ, 0xc0, !PT ;  /* 0x000000ff1d1d7812 */ /* 0x008fc800078ec0ff */
[----:B------:R-:W-:-:S05]  /*3c6d0*/  F2FP.F16.E4M3.UNPACK_B R29, R29 ;  /* 0x0000001dff1d723e */ /* 0x000fca00020006ff */
[----:B------:R-:W-:-:S05]  /*3c6e0*/  HADD2.F32 R29, -RZ, R29.H0_H0 ;  /* 0x2000001dff1d7230 */ /* 0x000fca0000004100 */
[----:B------:R-:W-:-:S04]  /*3c6f0*/  FMUL R29, R29, UR9 ;  /* 0x000000091d1d7c20 */ /* 0x000fc80008400000 */
[----:B--2---:R-:W-:Y:S01]  /*3c700*/  FFMA R29, R13, UR8, R29 ;  /* 0x000000080d1d7c23 */ /* 0x004fe2000800001d */
[----:B------:R-:W-:Y:S01]  /*3c710*/  ISETP.LT.OR P6, PT, R26, 0x62, !P0 ;  /* 0x000000621a00780c */ /* 0x000fe200047c1670 */
[----:B------:R-:W2:Y:S03]  /*3c720*/  LDL.LU R13, [R1+0x958] ;  /* 0x00095800010d7983 */ /* 0x000ea60000300800 */
[----:B------:R-:W-:-:S05]  /*3c730*/  F2FP.SATFINITE.E4M3.F32.PACK_AB_MERGE_C R29, RZ, R29, RZ ;  /* 0x0000001dff1d723e */ /* 0x000fca00048070ff */
[----:B------:R0:W-:Y:S02]  /*3c740*/  @!P2 STG.E.U8 desc[UR26][R158.64+0x60], R29 ;  /* 0x0000601d9e00a986 */ /* 0x0001e4000c10111a */
[----:B0-----:R-:W-:-:S06]  /*3c750*/  PRMT R29, RZ, 0x7610, R29 ;  /* 0x00007610ff1d7816 */ /* 0x001fcc000000001d */
[----:B------:R-:W3:Y:S01]  /*3c760*/  @!P1 LDG.E.U8 R29, desc[UR26][R30.64+0x61] ;  /* 0x0000611a1e1d9981 */ /* 0x000ee2000c1e1100 */
[----:B------:R-:W-:-:S04]  /*3c770*/  LOP3.LUT R28, R28, 0xffffffdf, RZ, 0xc0, !PT ;  /* 0xffffffdf1c1c7812 */ /* 0x000fc800078ec0ff */
[----:B------:R-:W-:Y:S02]  /*3c780*/  @P4 LOP3.LUT R28, R28, 0x20, RZ, 0xfc, !PT ;  /* 0x000000201c1c4812 */ /* 0x000fe400078efcff */
[----:B------:R-:W-:-:S04]  /*3c790*/  @!P6 IADD3 R38, P4, P5, R3, R16, R9 ;  /* 0x000000100326e210 */ /* 0x000fc80007d9e009 */
[----:B------:R-:W-:Y:S02]  /*3c7a0*/  @!P6 IADD3.X R40, R4, R27, R8, P4, P5 ;  /* 0x0000001b0428e210 */ /* 0x000fe400027ea408 */
[----:B------:R-:W-:-:S13]  /*3c7b0*/  ISETP.LT.OR P5, PT, R26, 0x69, !P0 ;  /* 0x000000691a00780c */ /* 0x000fda00047a1670 */
[----:B------:R-:W-:-:S04]  /*3c7c0*/  @!P5 IADD3 R39, P4, P3, R3, R16, R9 ;  /* 0x000000100327d210 */ /* 0x000fc80007b9e009 */
[----:B------:R-:W-:Y:S02]  /*3c7d0*/  @!P5 IADD3.X R41, R4, R27, R8, P4, P3 ;  /* 0x0000001b0429d210 */ /* 0x000fe400027e6408 */
[----:B------:R-:W-:Y:S02]  /*3c7e0*/  ISETP.LT.OR P3, PT, R26, 0x6a, !P0 ;  /* 0x0000006a1a00780c */ /* 0x000fe40004761670 */
[----:B------:R-:W-:-:S04]  /*3c7f0*/  LOP3.LUT R28, R28, 0xfffffff7, RZ, 0xc0, !PT ;  /* 0xfffffff71c1c7812 */ /* 0x000fc800078ec0ff */
[----:B------:R-:W-:-:S07]  /*3c800*/  @P5 LOP3.LUT R28, R28, 0x8, RZ, 0xfc, !PT ;  /* 0x000000081c1c5812 */ /* 0x000fce00078efcff */
[----:B------:R-:W-:-:S04]  /*3c810*/  @!P3 IADD3 R42, P5, P4, R3, R16, R9 ;  /* 0x00000010032ab210 */ /* 0x000fc80007cbe009 */
[----:B------:R-:W-:Y:S02]  /*3c820*/  @!P3 IADD3.X R43, R4, R27, R8, P5, P4 ;  /* 0x0000001b042bb210 */ /* 0x000fe40002fe8408 */
[----:B------:R-:W-:Y:S02]  /*3c830*/  LOP3.LUT P4, RZ, R28, 0x20, RZ, 0xc0, !PT ;  /* 0x000000201cff7812 */ /* 0x000fe4000788c0ff */
[----:B---3--:R-:W-:-:S11]  /*3c840*/  LOP3.LUT R29, R29, 0xff, RZ, 0xc0, !PT ;  /* 0x000000ff1d1d7812 */ /* 0x008fd600078ec0ff */
[----:B------:R-:W0:Y:S01]  /*3c850*/  @!P4 LDC.64 R34, c[0x0][0x5c0] ;  /* 0x00017000ff22cb82 */ /* 0x000e220000000a00 */
[----:B------:R-:W-:-:S05]  /*3c860*/  F2FP.F16.E4M3.UNPACK_B R29, R29 ;  /* 0x0000001dff1d723e */ /* 0x000fca00020006ff */
[----:B------:R-:W-:-:S05]  /*3c870*/  HADD2.F32 R29, -RZ, R29.H0_H0 ;  /* 0x2000001dff1d7230 */ /* 0x000fca0000004100 */
[----:B------:R-:W-:-:S04]  /*3c880*/  FMUL R29, R29, UR9 ;  /* 0x000000091d1d7c20 */ /* 0x000fc80008400000 */
[----:B----4-:R-:W-:Y:S01]  /*3c890*/  FFMA R29, R69, UR8, R29 ;  /* 0x00000008451d7c23 */ /* 0x010fe2000800001d */
[----:B------:R-:W-:Y:S01]  /*3c8a0*/  ISETP.LT.OR P5, PT, R26, 0x71, !P0 ;  /* 0x000000711a00780c */ /* 0x000fe200047a1670 */
[----:B------:R-:W3:Y:S03]  /*3c8b0*/  LDL.LU R69, [R1+0x95c] ;  /* 0x00095c0001457983 */ /* 0x000ee60000300800 */
[----:B------:R-:W-:-:S05]  /*3c8c0*/  F2FP.SATFINITE.E4M3.F32.PACK_AB_MERGE_C R29, RZ, R29, RZ ;  /* 0x0000001dff1d723e */ /* 0x000fca00048070ff */
[----:B------:R1:W-:Y:S02]  /*3c8d0*/  @!P1 STG.E.U8 desc[UR26][R160.64+0x61], R29 ;  /* 0x0000611da0009986 */ /* 0x0003e4000c10111a */
[----:B-1----:R-:W-:-:S06]  /*3c8e0*/  PRMT R29, RZ, 0x7610, R29 ;  /* 0x00007610ff1d7816 */ /* 0x002fcc000000001d */
[----:B------:R-:W4:Y:S01]  /*3c8f0*/  @!P4 LDG.E.U8 R29, desc[UR26][R32.64+0x60] ;  /* 0x0000601a201dc981 */ /* 0x000f22000c1e1100 */
[----:B------:R-:W-:-:S04]  /*3c900*/  LOP3.LUT R28, R28, 0xffffffef, RZ, 0xc0, !PT ;  /* 0xffffffef1c1c7812 */ /* 0x000fc800078ec0ff */
[----:B------:R-:W-:Y:S02]  /*3c910*/  @P3 LOP3.LUT R28, R28, 0x10, RZ, 0xfc, !PT ;  /* 0x000000101c1c3812 */ /* 0x000fe400078efcff */
        /* <DEDUP_REMOVED lines=16> */
[----:B0-----:R-:W-:Y:S01]  /*3ca20*/  PRMT R29, RZ, 0x7610, R29 ;  /* 0x00007610ff1d7816 */ /* 0x001fe2000000001d */
[----:B------:R-:W0:Y:S05]  /*3ca30*/  @!P6 LDC.64 R34, c[0x0][0x5c0] ;  /* 0x00017000ff22eb82 */ /* 0x000e2a0000000a00 */
[----:B------:R-:W4:Y:S01]  /*3ca40*/  @!P6 LDG.E.U8 R29, desc[UR26][R32.64+0x61] ;  /* 0x0000611a201de981 */ /* 0x000f22000c1e1100 */
[----:B------:R-:W-:Y:S02]  /*3ca50*/  LOP3.LUT R28, R28, 0xfffffffd, RZ, 0xc0, !PT ;  /* 0xfffffffd1c1c7812 */ /* 0x000fe400078ec0ff */
[----:B------:R-:W-:-:S02]  /*3ca60*/  @!P5 IADD3 R36, P1, P3, R3, R16, R9 ;  /* 0x000000100324d210 */ /* 0x000fc40007b3e009 */
[----:B------:R-:W-:Y:S02]  /*3ca70*/  @P2 LOP3.LUT R28, R28, 0x2, RZ, 0xfc, !PT ;  /* 0x000000021c1c2812 */ /* 0x000fe400078efcff */
[C---:B------:R-:W-:Y:S02]  /*3ca80*/  LOP3.LUT P2, RZ, R0.reuse, 0x80000000, RZ, 0xc0, !PT ;  /* 0x8000000000ff7812 */ /* 0x040fe4000784c0ff */
[----:B------:R-:W-:Y:S02]  /*3ca90*/  LOP3.LUT R0, R0, 0xffffffbf, RZ, 0xc0, !PT ;  /* 0xffffffbf00007812 */ /* 0x000fe400078ec0ff */
[----:B------:R-:W-:Y:S02]  /*3caa0*/  @!P5 IADD3.X R37, R4, R27, R8, P1, P3 ;  /* 0x0000001b0425d210 */ /* 0x000fe40000fe6408 */
[----:B------:R-:W-:Y:S02]  /*3cab0*/  @P5 LOP3.LUT R0, R0, 0x40, RZ, 0xfc, !PT ;  /* 0x0000004000005812 */ /* 0x000fe400078efcff */
[----:B0-----:R-:W-:-:S05]  /*3cac0*/  @!P6 IADD3 R34, P5, R38, R34, RZ ;  /* 0x000000222622e210 */ /* 0x001fca0007fbe0ff */
[----:B------:R-:W-:Y:S01]  /*3cad0*/  @!P6 IMAD.X R35, R40, 0x1, R35, P5 ;  /* 0x000000012823e824 */ /* 0x000fe200028e0623 */
        /* <DEDUP_REMOVED lines=8> */
[----:B------:R0:W-:Y:S02]  /*3cb60*/  @!P6 STG.E.U8 desc[UR26][R34.64+0x61], R29 ;  /* 0x0000611d2200e986 */ /* 0x0001e4000c10111a */
[----:B0-----:R-:W-:-:S06]  /*3cb70*/  PRMT R29, RZ, 0x7610, R29 ;  /* 0x00007610ff1d7816 */ /* 0x001fcc000000001d */
[----:B------:R-:W4:Y:S01]  /*3cb80*/  @!P2 LDG.E.U8 R29, desc[UR26][R30.64+0x68] ;  /* 0x0000681a1e1da981 */ /* 0x000f22000c1e1100 */
[----:B------:R-:W-:-:S04]  /*3cb90*/  @!P4 IADD3 R38, P1, P3, R3, R16, R9 ;  /* 0x000000100326c210 */ /* 0x000fc80007b3e009 */
[----:B------:R-:W-:Y:S02]  /*3cba0*/  @!P4 IADD3.X R48, R4, R27, R8, P1, P3 ;  /* 0x0000001b0430c210 */ /* 0x000fe40000fe6408 */
        /* <DEDUP_REMOVED lines=11> */
[----:B------:R-:W4:Y:S01]  /*3cc60*/  @!P1 LDG.E.U8 R29, desc[UR26][R30.64+0x69] ;  /* 0x0000691a1e1d9981 */ /* 0x000f22000c1e1100 */
[C---:B------:R-:W-:Y:S02]  /*3cc70*/  LOP3.LUT P3, RZ, R28.reuse, 0x10, RZ, 0xc0, !PT ;  /* 0x000000101cff7812 */ /* 0x040fe4000786c0ff */
[----:B------:R-:W-:Y:S02]  /*3cc80*/  LOP3.LUT R28, R28, 0xfffffffe, RZ, 0xc0, !PT ;  /* 0xfffffffe1c1c7812 */ /* 0x000fe400078ec0ff */
[----:B------:R-:W-:Y:S02]  /*3cc90*/  LOP3.LUT R0, R0, 0xfffffffd, RZ, 0xc0, !PT ;  /* 0xfffffffd00007812 */ /* 0x000fe400078ec0ff */
[----:B------:R-:W-:Y:S02]  /*3cca0*/  @P4 LOP3.LUT R28, R28, 0x1, RZ, 0xfc, !PT ;  /* 0x000000011c1c4812 */ /* 0x000fe400078efcff */
[----:B------:R-:W-:Y:S02]  /*3ccb0*/  @!P5 IADD3 R40, P4, P6, R3, R16, R9 ;  /* 0x000000100328d210 */ /* 0x000fe40007e9e009 */
[----:B------:R-:W-:-:S02]  /*3ccc0*/  @P5 LOP3.LUT R0, R0, 0x2, RZ, 0xfc, !PT ;  /* 0x0000000200005812 */ /* 0x000fc400078efcff */
[----:B------:R-:W-:Y:S02]  /*3ccd0*/  @!P5 IADD3.X R49, R4, R27, R8, P4, P6 ;  /* 0x0000001b0431d210 */ /* 0x000fe400027ec408 */
[----:B------:R-:W-:Y:S02]  /*3cce0*/  ISETP.LT.OR P5, PT, R26, 0x82, !P0 ;  /* 0x000000821a00780c */ /* 0x000fe400047a1670 */
[----:B------:R-:W-:-:S11]  /*3ccf0*/  LOP3.LUT R0, R0, 0xffffffdf, RZ, 0xc0, !PT ;  /* 0xffffffdf00007812 */ /* 0x000fd600078ec0ff */
[----:B------:R-:W-:Y:S02]  /*3cd00*/  @!P5 IADD3 R50, P4, P6, R3, R16, R9 ;  /* 0x000000100332d210 */ /* 0x000fe40007e9e009 */
[----:B------:R-:W-:Y:S02]  /*3cd10*/  @P5 LOP3.LUT R0, R0, 0x20, RZ, 0xfc, !PT ;  /* 0x0000002000005812 */ /* 0x000fe400078efcff */
[----:B------:R-:W-:Y:S02]  /*3cd20*/  @!P5 IADD3.X R51, R4, R27, R8, P4, P6 ;  /* 0x0000001b0433d210 */ /* 0x000fe400027ec408 */
[----:B------:R-:W-:Y:S02]  /*3cd30*/  LOP3.LUT P5, RZ, R28, 0x8, RZ, 0xc0, !PT ;  /* 0x000000081cff7812 */ /* 0x000fe400078ac0ff */
[----:B----4-:R-:W-:-:S11]  /*3cd40*/  LOP3.LUT R29, R29, 0xff, RZ, 0xc0, !PT ;  /* 0x000000ff1d1d7812 */ /* 0x010fd600078ec0ff */
[----:B------:R-:W0:Y:S01]  /*3cd50*/  @!P5 LDC.64 R34, c[0x0][0x5c0] ;  /* 0x00017000ff22db82 */ /* 0x000e220000000a00 */
        /* <DEDUP_REMOVED lines=8> */
[----:B-1----:R-:W-:-:S06]  /*3cde0*/  PRMT R29, RZ, 0x7610, R29 ;  /* 0x00007610ff1d7816 */ /* 0x002fcc000000001d */
[----:B------:R-:W4:Y:S01]  /*3cdf0*/  @!P5 LDG.E.U8 R29, desc[UR26][R32.64+0x68] ;  /* 0x0000681a201dd981 */ /* 0x000f22000c1e1100 */
        /* <DEDUP_REMOVED lines=16> */
[----:B0-----:R-:W-:Y:S01]  /*3cf00*/  PRMT R29, RZ, 0x7610, R29 ;  /* 0x00007610ff1d7816 */ /* 0x001fe2000000001d */
[----:B------:R-:W0:Y:S05]  /*3cf10*/  @!P3 LDC.64 R34, c[0x0][0x5c0] ;  /* 0x00017000ff22bb82 */ /* 0x000e2a0000000a00 */
[----:B------:R-:W4:Y:S01]  /*3cf20*/  @!P3 LDG.E.U8 R29, desc[UR26][R32.64+0x69] ;  /* 0x0000691a201db981 */ /* 0x000f22000c1e1100 */
[----:B------:R-:W-:Y:S02]  /*3cf30*/  @P4 LOP3.LUT R0, R0, 0x100, RZ, 0xfc, !PT ;  /* 0x0000010000004812 */ /* 0x000fe400078efcff */
[----:B------:R-:W-:-:S02]  /*3cf40*/  LOP3.LUT P4, RZ, R10, 0x8000, RZ, 0xc0, !PT ;  /* 0x000080000aff7812 */ /* 0x000fc4000788c0ff */
[----:B------:R-:W-:Y:S02]  /*3cf50*/  LOP3.LUT R0, R0, 0xfffffdff, RZ, 0xc0, !PT ;  /* 0xfffffdff00007812 */ /* 0x000fe400078ec0ff */
[----:B------:R-:W-:Y:S02]  /*3cf60*/  LOP3.LUT R28, R28, 0xfffffffb, RZ, 0xc0, !PT ;  /* 0xfffffffb1c1c7812 */ /* 0x000fe400078ec0ff */
[----:B------:R-:W-:Y:S02]  /*3cf70*/  @P2 LOP3.LUT R0, R0, 0x200, RZ, 0xfc, !PT ;  /* 0x0000020000002812 */ /* 0x000fe400078efcff */
[----:B------:R-:W-:-:S05]  /*3cf80*/  ISETP.LT.OR P2, PT, R26, 0x91, !P0 ;  /* 0x000000911a00780c */ /* 0x000fca0004741670 */
[----:B------:R-:W-:Y:S02]  /*3cf90*/  @P4 LOP3.LUT R28, R28, 0x4, RZ, 0xfc, !PT ;  /* 0x000000041c1c4812 */ /* 0x000fe400078efcff */
[----:B------:R-:W-:Y:S02]  /*3cfa0*/  ISETP.LT.OR P4, PT, R26, 0x92, !P0 ;  /* 0x000000921a00780c */ /* 0x000fe40004781670 */
[----:B------:R-:W-:-:S04]  /*3cfb0*/  LOP3.LUT R0, R0, 0xfffff7ff, RZ, 0xc0, !PT ;  /* 0xfffff7ff00007812 */ /* 0x000fc800078ec0ff */
[C-C-:B------:R-:W-:Y:S02]  /*3cfc0*/  @!P2 IADD3 R39, P1, P6, R3.reuse, R16, R9.reuse ;  /* 0x000000100327a210 */ /* 0x140fe40007e3e009 */
[----:B------:R-:W-:Y:S02]  /*3cfd0*/  @P2 LOP3.LUT R0, R0, 0x800, RZ, 0xfc, !PT ;  /* 0x0000080000002812 */ /* 0x000fe400078efcff */
[----:B------:R-:W-:Y:S02]  /*3cfe0*/  @!P2 IADD3.X R41, R4, R27, R8, P1, P6 ;  /* 0x0000001b0429a210 */ /* 0x000fe40000fec408 */
[----:B0-----:R-:W-:Y:S02]  /*3cff0*/  @!P3 IADD3 R34, P2, R42, R34, RZ ;  /* 0x000000222a22b210 */ /* 0x001fe40007f5e0ff */
[----:B------:R-:W-:Y:S02]  /*3d000*/  LOP3.LUT R0, R0, 0xfffffbff, RZ, 0xc0, !PT ;  /* 0xfffffbff00007812 */ /* 0x000fe400078ec0ff */
[----:B------:R-:W-:-:S02]  /*3d010*/  @!P4 IADD3 R42, P5, P6, R3, R16, R9 ;  /* 0x00000010032ac210 */ /* 0x000fc40007ebe009 */
[----:B------:R-:W-:Y:S02]  /*3d020*/  @P4 LOP3.LUT R0, R0, 0x400, RZ, 0xfc, !PT ;  /* 0x0000040000004812 */ /* 0x000fe400078efcff */
[----:B------:R-:W-:Y:S01]  /*3d030*/  @!P4 IADD3.X R56, R4, R27, R8, P5, P6 ;  /* 0x0000001b0438c210 */ /* 0x000fe20002fec408 */
[----:B------:R-:W-:Y:S01]  /*3d040*/  @!P3 IMAD.X R35, R43, 0x1, R35, P2 ;  /* 0x000000012b23b824 */ /* 0x000fe200010e0623 */
[----:B------:R-:W-:Y:S02]  /*3d050*/  LOP3.LUT P4, RZ, R28, 0x4, RZ, 0xc0, !PT ;  /* 0x000000041cff7812 */ /* 0x000fe4000788c0ff */
[----:B----4-:R-:W-:-:S04]  /*3d060*/  LOP3.LUT R29, R29, 0xff, RZ, 0xc0, !PT ;  /* 0x000000ff1d1d7812 */ /* 0x010fc800078ec0ff */
[----:B------:R-:W-:-:S05]  /*3d070*/  F2FP.F16.E4M3.UNPACK_B R29, R29 ;  /* 0x0000001dff1d723e */ /* 0x000fca00020006ff */
[----:B------:R-:W-:-:S05]  /*3d080*/  HADD2.F32 R29, -RZ, R29.H0_H0 ;  /* 0x2000001dff1d7230 */ /* 0x000fca0000004100 */
[----:B------:R-:W-:-:S04]  /*3d090*/  FMUL R29, R29, UR9 ;  /* 0x000000091d1d7c20 */ /* 0x000fc80008400000 */
[----:B---3--:R-:W-:Y:S01]  /*3d0a0*/  FFMA R29, R69, UR8, R29 ;  /* 0x00000008451d7c23 */ /* 0x008fe2000800001d */
[----:B------:R-:W-:Y:S01]  /*3d0b0*/  LOP3.LUT P1, RZ, R10, 0x10000, RZ, 0xc0, !PT ;  /* 0x000100000aff7812 */ /* 0x000fe2000782c0ff */
[----:B------:R-:W3:Y:S03]  /*3d0c0*/  LDL.LU R69, [R1+0x974] ;  /* 0x0009740001457983 */ /* 0x000ee60000300800 */
[----:B------:R-:W-:-:S05]  /*3d0d0*/  F2FP.SATFINITE.E4M3.F32.PACK_AB_MERGE_C R29, RZ, R29, RZ ;  /* 0x0000001dff1d723e */ /* 0x000fca00048070ff */
[----:B------:R0:W-:Y:S02]  /*3d0e0*/  @!P3 STG.E.U8 desc[UR26][R34.64+0x69], R29 ;  /* 0x0000691d2200b986 */ /* 0x0001e4000c10111a */
[----:B0-----:R-:W-:-:S06]  /*3d0f0*/  PRMT R29, RZ, 0x7610, R29 ;  /* 0x00007610ff1d7816 */ /* 0x001fcc000000001d */
[----:B------:R-:W4:Y:S02]  /*3d100*/  @!P4 LDG.E.U8 R29, desc[UR26][R30.64+0x70] ;  /* 0x0000701a1e1dc981 */ /* 0x000f24000c1e1100 */
        /* <DEDUP_REMOVED lines=11> */
[----:B------:R-:W-:Y:S02]  /*3d1c0*/  LOP3.LUT R0, R0, 0xfffffffe, RZ, 0xc0, !PT ;  /* 0xfffffffe00007812 */ /* 0x000fe400078ec0ff */
[----:B------:R-:W-:Y:S02]  /*3d1d0*/  @!P6 IADD3 R43, P3, P5, R3, R16, R9 ;  /* 0x00000010032be210 */ /* 0x000fe40007d7e009 */
[----:B------:R-:W-:Y:S02]  /*3d1e0*/  @P6 LOP3.LUT R0, R0, 0x1, RZ, 0xfc, !PT ;  /* 0x0000000100006812 */ /* 0x000fe400078efcff */
[----:B------:R-:W-:Y:S02]  /*3d1f0*/  @!P6 IADD3.X R57, R4, R27, R8, P3, P5 ;  /* 0x0000001b0439e210 */ /* 0x000fe40001fea408 */
[C---:B------:R-:W-:Y:S02]  /*3d200*/  ISETP.LT.OR P6, PT, R26.reuse, 0x9a, !P0 ;  /* 0x0000009a1a00780c */ /* 0x040fe400047c1670 */
[----:B------:R-:W-:-:S02]  /*3d210*/  ISETP.LT.OR P4, PT, R26, 0xa1, !P0 ;  /* 0x000000a11a00780c */ /* 0x000fc40004781670 */
[----:B------:R-:W-:-:S09]  /*3d220*/  LOP3.LUT R0, R0, 0xffffefff, RZ, 0xc0, !PT ;  /* 0xffffefff00007812 */ /* 0x000fd200078ec0ff */
[CCC-:B------:R-:W-:Y:S02]  /*3d230*/  @!P6 IADD3 R58, P3, P5, R3.reuse, R16.reuse, R9.reuse ;  /* 0x00000010033ae210 */ /* 0x1c0fe40007d7e009 */
[----:B------:R-:W-:Y:S02]  /*3d240*/  @P6 LOP3.LUT R0, R0, 0x1000, RZ, 0xfc, !PT ;  /* 0x0000100000006812 */ /* 0x000fe400078efcff */
[----:B------:R-:W-:Y:S02]  /*3d250*/  @!P6 IADD3.X R59, R4, R27, R8, P3, P5 ;  /* 0x0000001b043be210 */ /* 0x000fe40001fea408 */
[----:B------:R-:W-:Y:S02]  /*3d260*/  LOP3.LUT R0, R0, 0xffffdfff, RZ, 0xc0, !PT ;  /* 0xffffdfff00007812 */ /* 0x000fe400078ec0ff */
[----:B------:R-:W-:Y:S02]  /*3d270*/  @!P4 IADD3 R60, P3, P5, R3, R16, R9 ;  /* 0x00000010033cc210 */ /* 0x000fe40007d7e009 */
[----:B------:R-:W-:-:S02]  /*3d280*/  @P4 LOP3.LUT R0, R0, 0x2000, RZ, 0xfc, !PT ;  /* 0x0000200000004812 */ /* 0x000fc400078efcff */
[----:B------:R-:W-:Y:S02]  /*3d290*/  @!P4 IADD3.X R61, R4, R27, R8, P3, P5 ;  /* 0x0000001b043dc210 */ /* 0x000fe40001fea408 */
[----:B------:R-:W-:-:S13]  /*3d2a0*/  ISETP.LT.OR P4, PT, R26, 0x71, !P0 ;  /* 0x000000711a00780c */ /* 0x000fda0004781670 */
[----:B------:R-:W0:Y:S01]  /*3d2b0*/  @!P4 LDC.64 R34, c[0x0][0x5c0] ;  /* 0x00017000ff22cb82 */ /* 0x000e220000000a00 */
        /* <DEDUP_REMOVED lines=9> */
[----:B-1----:R-:W-:-:S06]  /*3d350*/  PRMT R29, RZ, 0x7610, R29 ;  /* 0x00007610ff1d7816 */ /* 0x002fcc000000001d */
[----:B------:R-:W4:Y:S01]  /*3d360*/  @!P4 LDG.E.U8 R29, desc[UR26][R32.64+0x70] ;  /* 0x0000701a201dc981 */ /* 0x000f22000c1e1100 */
        /* <DEDUP_REMOVED lines=17> */
[----:B------:R-:W-:Y:S02]  /*3d480*/  @!P6 IADD3 R44, P3, P5, R3, R16, R9 ;  /* 0x00000010032ce210 */ /* 0x000fe40007d7e009 */
[----:B------:R-:W-:-:S02]  /*3d490*/  LOP3.LUT R0, R0, 0xffffbfff, RZ, 0xc0, !PT ;  /* 0xffffbfff00007812 */ /* 0x000fc400078ec0ff */
[----:B------:R-:W-:Y:S02]  /*3d4a0*/  @!P6 IADD3.X R45, R4, R27, R8, P3, P5 ;  /* 0x0000001b042de210 */ /* 0x000fe40001fea408 */
[----:B------:R-:W-:Y:S02]  /*3d4b0*/  @P1 LOP3.LUT R0, R0, 0x4000, RZ, 0xfc, !PT ;  /* 0x0000400000001812 */ /* 0x000fe400078efcff */
[----:B------:R-:W-:Y:S02]  /*3d4c0*/  LOP3.LUT P1, RZ, R10, 0x800000, RZ, 0xc0, !PT ;  /* 0x008000000aff7812 */ /* 0x000fe4000782c0ff */
        /* <DEDUP_REMOVED lines=13> */
[----:B------:R-:W-:-:S04]  /*3d5a0*/  LOP3.LUT R0, R0, 0xffff7fff, RZ, 0xc0, !PT ;  /* 0xffff7fff00007812 */ /* 0x000fc800078ec0ff */
[----:B------:R-:W-:Y:S02]  /*3d5b0*/  @P6 LOP3.LUT R0, R0, 0x8000, RZ, 0xfc, !PT ;  /* 0x0000800000006812 */ /* 0x000fe400078efcff */
[----:B------:R-:W-:Y:S02]  /*3d5c0*/  ISETP.LT.OR P2, PT, R26, 0xb1, !P0 ;  /* 0x000000b11a00780c */ /* 0x000fe40004741670 */
[----:B------:R-:W-:Y:S02]  /*3d5d0*/  LOP3.LUT R0, R0, 0xfffffff7, RZ, 0xc0, !PT ;  /* 0xfffffff700007812 */ /* 0x000fe400078ec0ff */
[----:B------:R-:W-:Y:S02]  /*3d5e0*/  @!P4 IADD3 R46, P5, P6, R3, R16, R9 ;  /* 0x00000010032ec210 */ /* 0x000fe40007ebe009 */
[----:B------:R-:W-:Y:S02]  /*3d5f0*/  @P4 LOP3.LUT R0, R0, 0x8, RZ, 0xfc, !PT ;  /* 0x0000000800004812 */ /* 0x000fe400078efcff */
[----:B------:R-:W-:-:S02]  /*3d600*/  @!P4 IADD3.X R64, R4, R27, R8, P5, P6 ;  /* 0x0000001b0440c210 */ /* 0x000fc40002fec408 */
[----:B------:R-:W-:Y:S02]  /*3d610*/  ISETP.LT.OR P4, PT, R26, 0xb2, !P0 ;  /* 0x000000b21a00780c */ /* 0x000fe40004781670 */
[----:B------:R-:W-:Y:S02]  /*3d620*/  LOP3.LUT R14, R14, 0xbfffffff, RZ, 0xc0, !PT ;  /* 0xbfffffff0e0e7812 */ /* 0x000fe400078ec0ff */
[----:B------:R-:W-:Y:S02]  /*3d630*/  @!P2 IADD3 R35, P3, P5, R3, R16, R9 ;  /* 0x000000100323a210 */ /* 0x000fe40007d7e009 */
[----:B------:R-:W-:Y:S02]  /*3d640*/  @P2 LOP3.LUT R14, R14, 0x40000000, RZ, 0xfc, !PT ;  /* 0x400000000e0e2812 */ /* 0x000fe400078efcff */
[----:B------:R-:W-:Y:S02]  /*3d650*/  @!P2 IADD3.X R47, R4, R27, R8, P3, P5 ;  /* 0x0000001b042fa210 */ /* 0x000fe40001fea408 */
[----:B------:R-:W-:-:S02]  /*3d660*/  LOP3.LUT P6, RZ, R0, 0x40, RZ, 0xc0, !PT ;  /* 0x0000004000ff7812 */ /* 0x000fc400078cc0ff */
[----:B------:R-:W-:Y:S02]  /*3d670*/  LOP3.LUT P2, RZ, R2, 0x1, RZ, 0xc0, !PT ;  /* 0x0000000102ff7812 */ /* 0x000fe4000784c0ff */
[----:B------:R-:W-:Y:S02]  /*3d680*/  LOP3.LUT R0, R0, 0xfffeffff, RZ, 0xc0, !PT ;  /* 0xfffeffff00007812 */ /* 0x000fe400078ec0ff */
[----:B------:R-:W-:Y:S02]  /*3d690*/  @!P4 IADD3 R65, P3, P5, R3, R16, R9 ;  /* 0x000000100341c210 */ /* 0x000fe40007d7e009 */
[----:B------:R-:W-:Y:S02]  /*3d6a0*/  @P4 LOP3.LUT R0, R0, 0x10000, RZ, 0xfc, !PT ;  /* 0x0001000000004812 */ /* 0x000fe400078efcff */
[----:B------:R-:W-:Y:S02]  /*3d6b0*/  @!P4 IADD3.X R66, R4, R27, R8, P3, P5 ;  /* 0x0000001b0442c210 */ /* 0x000fe40001fea408 */
[----:B------:R-:W-:-:S02]  /*3d6c0*/  LOP3.LUT P4, RZ, R28, 0x1, RZ, 0xc0, !PT ;  /* 0x000000011cff7812 */ /* 0x000fc4000788c0ff */
[----:B------:R-:W-:Y:S02]  /*3d6d0*/  PRMT R28, RZ, 0x7610, R28 ;  /* 0x00007610ff1c7816 */ /* 0x000fe4000000001c */
[----:B----4-:R-:W-:-:S04]  /*3d6e0*/  LOP3.LUT R29, R29, 0xff, RZ, 0xc0, !PT ;  /* 0x000000ff1d1d7812 */ /* 0x010fc800078ec0ff */
[----:B------:R-:W-:-:S05]  /*3d6f0*/  F2FP.F16.E4M3.UNPACK_B R29, R29 ;  /* 0x0000001dff1d723e */ /* 0x000fca00020006ff */
[----:B------:R-:W-:-:S05]  /*3d700*/  HADD2.F32 R29, -RZ, R29.H0_H0 ;  /* 0x2000001dff1d7230 */ /* 0x000fca0000004100 */
[----:B------:R-:W-:-:S04]  /*3d710*/  FMUL R29, R29, UR9 ;  /* 0x000000091d1d7c20 */ /* 0x000fc80008400000 */
[----:B--2---:R-:W-:Y:S01]  /*3d720*/  FFMA R29, R13, UR8, R29 ;  /* 0x000000080d1d7c23 */ /* 0x004fe2000800001d */
[----:B------:R-:W-:Y:S01]  /*3d730*/  PRMT R34, RZ, 0x7610, R34 ;  /* 0x00007610ff227816 */ /* 0x000fe20000000022 */
[----:B------:R-:W2:Y:S03]  /*3d740*/  LDL.LU R13, [R1+0x988] ;  /* 0x00098800010d7983 */ /* 0x000ea60000300800 */
[----:B------:R-:W-:Y:S01]  /*3d750*/  F2FP.SATFINITE.E4M3.F32.PACK_AB_MERGE_C R29, RZ, R29, RZ ;  /* 0x0000001dff1d723e */ /* 0x000fe200048070ff */
[----:B------:R-:W4:Y:S04]  /*3d760*/  LDL.LU R127, [R1+0x98c] ;  /* 0x00098c00017f7983 */ /* 0x000f280000300800 */
[----:B------:R-:W-:Y:S04]  /*3d770*/  @!P1 STG.E.U8 desc[UR26][R168.64+0x78], R29 ;  /* 0x0000781da8009986 */ /* 0x000fe8000c10111a */
[----:B------:R-:W3:Y:S02]  /*3d780*/  @!P2 LDG.E.U8 R28, desc[UR26][R30.64+0x79] ;  /* 0x0000791a1e1ca981 */ /* 0x000ee4000c1e1100 */
[----:B---3--:R-:W-:-:S04]  /*3d790*/  LOP3.LUT R28, R28, 0xff, RZ, 0xc0, !PT ;  /* 0x000000ff1c1c7812 */ /* 0x008fc800078ec0ff */
[----:B------:R-:W-:-:S05]  /*3d7a0*/  F2FP.F16.E4M3.UNPACK_B R28, R28 ;  /* 0x0000001cff1c723e */ /* 0x000fca00020006ff */
[----:B------:R-:W-:-:S05]  /*3d7b0*/  HADD2.F32 R28, -RZ, R28.H0_H0 ;  /* 0x2000001cff1c7230 */ /* 0x000fca0000004100 */
[----:B------:R-:W-:-:S04]  /*3d7c0*/  FMUL R28, R28, UR9 ;  /* 0x000000091c1c7c20 */ /* 0x000fc80008400000 */
[----:B------:R-:W-:-:S05]  /*3d7d0*/  FFMA R28, R69, UR8, R28 ;  /* 0x00000008451c7c23 */ /* 0x000fca000800001c */
[----:B------:R-:W-:-:S05]  /*3d7e0*/  F2FP.SATFINITE.E4M3.F32.PACK_AB_MERGE_C R28, RZ, R28, RZ ;  /* 0x0000001cff1c723e */ /* 0x000fca00048070ff */
[----:B------:R0:W-:Y:S04]  /*3d7f0*/  @!P2 STG.E.U8 desc[UR26][R166.64+0x79], R28 ;  /* 0x0000791ca600a986 */ /* 0x0001e8000c10111a */
[----:B------:R-:W3:Y:S01]  /*3d800*/  @!P6 LDG.E.U8 R34, desc[UR26][R32.64+0x78] ;  /* 0x0000781a2022e981 */ /* 0x000ee2000c1e1100 */
[C---:B------:R-:W-:Y:S01]  /*3d810*/  ISETP.LT.OR P1, PT, R26.reuse, 0xb9, !P0 ;  /* 0x000000b91a00780c */ /* 0x040fe20004721670 */
[----:B0-----:R-:W0:Y:S01]  /*3d820*/  @!P6 LDC.64 R28, c[0x0][0x5c0] ;  /* 0x00017000ff1ceb82 */ /* 0x001e220000000a00 */
[----:B------:R-:W-:-:S11]  /*3d830*/  ISETP.LT.OR P2, PT, R26, 0xba, !P0 ;  /* 0x000000ba1a00780c */ /* 0x000fd60004741670 */
[----:B------:R-:W-:-:S04]  /*3d840*/  @!P1 IADD3 R67, P3, P5, R3, R16, R9 ;  /* 0x0000001003439210 */ /* 0x000fc80007d7e009 */
[----:B------:R-:W-:Y:S02]  /*3d850*/  @!P1 IADD3.X R68, R4, R27, R8, P3, P5 ;  /* 0x0000001b04449210 */ /* 0x000fe40001fea408 */
[----:B------:R-:W-:-:S04]  /*3d860*/  @!P2 IADD3 R69, P3, P5, R3, R16, R9 ;  /* 0x000000100345a210 */ /* 0x000fc80007d7e009 */
[----:B------:R-:W-:Y:S02]  /*3d870*/  @!P2 IADD3.X R70, R4, R27, R8, P3, P5 ;  /* 0x0000001b0446a210 */ /* 0x000fe40001fea408 */
[----:B0-----:R-:W-:-:S05]  /*3d880*/  @!P6 IADD3 R28, P3, R36, R28, RZ ;  /* 0x0000001c241ce210 */ /* 0x001fca0007f7e0ff */
[----:B------:R-:W-:Y:S01]  /*3d890*/  @!P6 IMAD.X R29, R37, 0x1, R29, P3 ;  /* 0x00000001251de824 */ /* 0x000fe200018e061d */
[----:B---3--:R-:W-:-:S04]  /*3d8a0*/  LOP3.LUT R34, R34, 0xff, RZ, 0xc0, !PT ;  /* 0x000000ff22227812 */ /* 0x008fc800078ec0ff */
[----:B------:R-:W-:-:S05]  /*3d8b0*/  F2FP.F16.E4M3.UNPACK_B R34, R34 ;  /* 0x00000022ff22723e */ /* 0x000fca00020006ff */
[----:B------:R-:W-:-:S05]  /*3d8c0*/  HADD2.F32 R34, -RZ, R34.H0_H0 ;  /* 0x20000022ff227230 */ /* 0x000fca0000004100 */
[----:B------:R-:W-:-:S04]  /*3d8d0*/  FMUL R34, R34, UR9 ;  /* 0x0000000922227c20 */ /* 0x000fc80008400000 */
[----:B--2---:R-:W-:Y:S01]  /*3d8e0*/  FFMA R34, R13, UR8, R34 ;  /* 0x000000080d227c23 */ /* 0x004fe20008000022 */
[----:B------:R-:W-:Y:S01]  /*3d8f0*/  LOP3.LUT R0, R0, 0xfffbffff, RZ, 0xc0, !PT ;  /* 0xfffbffff00007812 */ /* 0x000fe200078ec0ff */
[----:B------:R-:W2:Y:S03]  /*3d900*/  LDL.LU R13, [R1+0x990] ;  /* 0x00099000010d7983 */ /* 0x000ea60000300800 */
[----:B------:R-:W-:Y:S01]  /*3d910*/  F2FP.SATFINITE.E4M3.F32.PACK_AB_MERGE_C R34, RZ, R34, RZ ;  /* 0x00000022ff22723e */ /* 0x000fe200048070ff */
[----:B------:R-:W3:Y:S04]  /*3d920*/  LDL.LU R126, [R1+0x994] ;  /* 0x00099400017e7983 */ /* 0x000ee80000300800 */
[----:B------:R0:W-:Y:S02]  /*3d930*/  @!P6 STG.E.U8 desc[UR26][R28.64+0x78], R34 ;  /* 0x000078221c00e986 */ /* 0x0001e4000c10111a */
[----:B0-----:R-:W-:Y:S01]  /*3d940*/  PRMT R34, RZ, 0x7610, R34 ;  /* 0x00007610ff227816 */ /* 0x001fe20000000022 */
[----:B------:R-:W0:Y:S05]  /*3d950*/  @!P4 LDC.64 R28, c[0x0][0x5c0] ;  /* 0x00017000ff1ccb82 */ /* 0x000e2a0000000a00 */
[----:B------:R-:W4:Y:S01]  /*3d960*/  @!P4 LDG.E.U8 R34, desc[UR26][R32.64+0x79] ;  /* 0x0000791a2022c981 */ /* 0x000f22000c1e1100 */
[----:B------:R-:W-:-:S02]  /*3d970*/  @P1 LOP3.LUT R0, R0, 0x40000, RZ, 0xfc, !PT ;  /* 0x0004000000001812 */ /* 0x000fc400078efcff */
[C---:B------:R-:W-:Y:S02]  /*3d980*/  LOP3.LUT P1, RZ, R14.reuse, 0x80000000, RZ, 0xc0, !PT ;  /* 0x800000000eff7812 */ /* 0x040fe4000782c0ff */
[----:B------:R-:W-:-:S04]  /*3d990*/  LOP3.LUT R14, R14, 0xf7ffffff, RZ, 0xc0, !PT ;  /* 0xf7ffffff0e0e7812 */ /* 0x000fc800078ec0ff */
[----:B------:R-:W-:Y:S02]  /*3d9a0*/  @P0 LOP3.LUT R14, R14, 0x8000000, RZ, 0xfc, !PT ;  /* 0x080000000e0e0812 */ /* 0x000fe400078efcff */
[----:B------:R-:W-:-:S13]  /*3d9b0*/  ISETP.LT.OR P0, PT, R26, 0xc1, !P1 ;  /* 0x000000c11a00780c */ /* 0x000fda0004f01670 */
[----:B------:R-:W-:-:S04]  /*3d9c0*/  @!P0 IADD3 R36, P3, P5, R3, R16, R7 ;  /* 0x0000001003248210 */ /* 0x000fc80007d7e007 */
[----:B------:R-:W-:Y:S02]  /*3d9d0*/  @!P0 IADD3.X R37, R4, R27, R6, P3, P5 ;  /* 0x0000001b04258210 */ /* 0x000fe40001fea406 */
[----:B------:R-:W-:Y:S02]  /*3d9e0*/  ISETP.LT.OR P0, PT, R26, 0xc2, !P1 ;  /* 0x000000c21a00780c */ /* 0x000fe40004f01670 */
[----:B0-----:R-:W-:-:S05]  /*3d9f0*/  @!P4 IADD3 R28, P3, R38, R28, RZ ;  /* 0x0000001c261cc210 */ /* 0x001fca0007f7e0ff */
[----:B------:R-:W-:-:S06]  /*3da00*/  @!P4 IMAD.X R29, R48, 0x1, R29, P3 ;  /* 0x00000001301dc824 */ /* 0x000fcc00018e061d */
[----:B------:R-:W-:-:S04]  /*3da10*/  @!P0 IADD3 R38, P5, P6, R3, R16, R7 ;  /* 0x0000001003268210 */ /* 0x000fc80007ebe007 */
[----:B------:R-:W-:Y:S02]  /*3da20*/  @!P0 IADD3.X R71, R4, R27, R6, P5, P6 ;  /* 0x0000001b04478210 */ /* 0x000fe40002fec406 */
        /* <DEDUP_REMOVED lines=8> */
[----:B0-----:R-:W-:-:S06]  /*3dab0*/  PRMT R28, RZ, 0x7610, R28 ;  /* 0x00007610ff1c7816 */ /* 0x001fcc000000001c */
[----:B------:R-:W4:Y:S01]  /*3dac0*/  @!P6 LDG.E.U8 R28, desc[UR26][R30.64+0x80] ;  /* 0x0000801a1e1ce981 */ /* 0x000f22000c1e1100 */
        /* <DEDUP_REMOVED lines=11> */
[----:B0-----:R-:W-:-:S06]  /*3db80*/  PRMT R28, RZ, 0x7610, R28 ;  /* 0x00007610ff1c7816 */ /* 0x001fcc000000001c */
[----:B------:R-:W3:Y:S01]  /*3db90*/  @!P0 LDG.E.U8 R28, desc[UR26][R30.64+0x81] ;  /* 0x0000811a1e1c8981 */ /* 0x000ee2000c1e1100 */
[----:B------:R-:W-:-:S04]  /*3dba0*/  @P2 LOP3.LUT R0, R0, 0x20000, RZ, 0xfc, !PT ;  /* 0x0002000000002812 */ /* 0x000fc800078efcff */
[----:B------:R-:W-:Y:S02]  /*3dbb0*/  LOP3.LUT P2, RZ, R0, 0x2, RZ, 0xc0, !PT ;  /* 0x0000000200ff7812 */ /* 0x000fe4000784c0ff */
[----:B------:R-:W-:Y:S02]  /*3dbc0*/  PRMT R34, RZ, 0x7610, R34 ;  /* 0x00007610ff227816 */ /* 0x000fe40000000022 */
[----:B------:R-:W-:Y:S02]  /*3dbd0*/  ISETP.LT.OR P5, PT, R26, 0xc9, !P1 ;  /* 0x000000c91a00780c */ /* 0x000fe40004fa1670 */
        /* <DEDUP_REMOVED lines=8> */
[----:B------:R-:W-:-:S04]  /*3dc60*/  @!P5 IADD3 R48, P3, P4, R3, R16, R7 ;  /* 0x000000100330d210 */ /* 0x000fc80007c7e007 */
[----:B------:R-:W-:Y:S02]  /*3dc70*/  @!P5 IADD3.X R92, R4, R27, R6, P3, P4 ;  /* 0x0000001b045cd210 */ /* 0x000fe40001fe8406 */
[C---:B------:R-:W-:Y:S01]  /*3dc80*/  ISETP.LT.OR P5, PT, R26.reuse, 0xca, !P1 ;  /* 0x000000ca1a00780c */ /* 0x040fe20004fa1670 */
[----:B0-----:R-:W0:Y:S01]  /*3dc90*/  @!P2 LDC.64 R28, c[0x0][0x5c0] ;  /* 0x00017000ff1cab82 */ /* 0x001e220000000a00 */
[----:B------:R-:W-:-:S11]  /*3dca0*/  ISETP.LT.OR P0, PT, R26, 0xd2, !P1 ;  /* 0x000000d21a00780c */ /* 0x000fd60004f01670 */
[----:B------:R-:W-:-:S04]  /*3dcb0*/  @!P5 IADD3 R93, P3, P4, R3, R16, R7 ;  /* 0x00000010035dd210 */ /* 0x000fc80007c7e007 */
[----:B------:R-:W-:Y:S02]  /*3dcc0*/  @!P5 IADD3.X R94, R4, R27, R6, P3, P4 ;  /* 0x0000001b045ed210 */ /* 0x000fe40001fe8406 */
[----:B------:R-:W-:-:S13]  /*3dcd0*/  ISETP.LT.OR P5, PT, R26, 0xd1, !P1 ;  /* 0x000000d11a00780c */ /* 0x000fda0004fa1670 */
[----:B------:R-:W-:-:S04]  /*3dce0*/  @!P5 IADD3 R95, P3, P4, R3, R16, R7 ;  /* 0x00000010035fd210 */ /* 0x000fc80007c7e007 */
[----:B------:R-:W-:Y:S02]  /*3dcf0*/  @!P5 IADD3.X R97, R4, R27, R6, P3, P4 ;  /* 0x0000001b0461d210 */ /* 0x000fe40001fe8406 */
[----:B------:R-:W-:-:S04]  /*3dd00*/  @!P0 IADD3 R96, P3, P4, R3, R16, R7 ;  /* 0x0000001003608210 */ /* 0x000fc80007c7e007 */
[----:B------:R-:W-:Y:S02]  /*3dd10*/  @!P0 IADD3.X R98, R4, R27, R6, P3, P4 ;  /* 0x0000001b04628210 */ /* 0x000fe40001fe8406 */
[----:B0-----:R-:W-:Y:S02]  /*3dd20*/  @!P2 IADD3 R28, P3, R40, R28, RZ ;  /* 0x0000001c281ca210 */ /* 0x001fe40007f7e0ff */
[----:B------:R-:W-:-:S03]  /*3dd30*/  LOP3.LUT P6, RZ, R0, 0x20, RZ, 0xc0, !PT ;  /* 0x0000002000ff7812 */ /* 0x000fc600078cc0ff */
[----:B------:R-:W-:Y:S01]  /*3dd40*/  @!P2 IMAD.X R29, R49, 0x1, R29, P3 ;  /* 0x00000001311da824 */ /* 0x000fe200018e061d */
[----:B---3--:R-:W-:-:S04]  /*3dd50*/  LOP3.LUT R34, R34, 0xff, RZ, 0xc0, !PT ;  /* 0x000000ff22227812 */ /* 0x008fc800078ec0ff */
[----:B------:R-:W-:-:S05]  /*3dd60*/  F2FP.F16.E4M3.UNPACK_B R34, R34 ;  /* 0x00000022ff22723e */ /* 0x000fca00020006ff */
[----:B------:R-:W-:-:S05]  /*3dd70*/  HADD2.F32 R34, -RZ, R34.H0_H0 ;  /* 0x20000022ff227230 */ /* 0x000fca0000004100 */
[----:B------:R-:W-:-:S04]  /*3dd80*/  FMUL R34, R34, UR9 ;  /* 0x0000000922227c20 */ /* 0x000fc80008400000 */
[----:B--2---:R-:W-:Y:S01]  /*3dd90*/  FFMA R34, R13, UR8, R34 ;  /* 0x000000080d227c23 */ /* 0x004fe20008000022 */
[----:B------:R-:W-:Y:S01]  /*3dda0*/  ISETP.LT.OR P5, PT, R26, 0xd9, !P1 ;  /* 0x000000d91a00780c */ /* 0x000fe20004fa1670 */
[----:B------:R-:W2:Y:S03]  /*3ddb0*/  LDL.LU R13, [R1+0x9a0] ;  /* 0x0009a000010d7983 */ /* 0x000ea60000300800 */
[----:B------:R-:W-:Y:S01]  /*3ddc0*/  F2FP.SATFINITE.E4M3.F32.PACK_AB_MERGE_C R34, RZ, R34, RZ ;  /* 0x00000022ff22723e */ /* 0x000fe200048070ff */
[----:B------:R-:W3:Y:S04]  /*3ddd0*/  LDL.LU R126, [R1+0x9a4] ;  /* 0x0009a400017e7983 */ /* 0x000ee80000300800 */
[----:B------:R0:W-:Y:S02]  /*3dde0*/  @!P2 STG.E.U8 desc[UR26][R28.64+0x80], R34 ;  /* 0x000080221c00a986 */ /* 0x0001e4000c10111a */
[----:B0-----:R-:W-:Y:S01]  /*3ddf0*/  PRMT R34, RZ, 0x7610, R34 ;  /* 0x00007610ff227816 */ /* 0x001fe20000000022 */
[----:B------:R-:W0:Y:S05]  /*3de00*/  @!P6 LDC.64 R28, c[0x0][0x5c0] ;  /* 0x00017000ff1ceb82 */ /* 0x000e2a0000000a00 */
[----:B------:R-:W4:Y:S01]  /*3de10*/  @!P6 LDG.E.U8 R34, desc[UR26][R32.64+0x81] ;  /* 0x0000811a2022e981 */ /* 0x000f22000c1e1100 */
[----:B------:R-:W-:-:S04]  /*3de20*/  @!P5 IADD3 R40, P3, P4, R3, R16, R7 ;  /* 0x000000100328d210 */ /* 0x000fc80007c7e007 */
[----:B------:R-:W-:Y:S02]  /*3de30*/  @!P5 IADD3.X R49, R4, R27, R6, P3, P4 ;  /* 0x0000001b0431d210 */ /* 0x000fe40001fe8406 */
[----:B------:R-:W-:Y:S02]  /*3de40*/  LOP3.LUT P0, RZ, R11, 0x10, RZ, 0xc0, !PT ;  /* 0x000000100bff7812 */ /* 0x000fe4000780c0ff */
        /* <DEDUP_REMOVED lines=11> */
[----:B------:R-:W-:-:S13]  /*3df00*/  ISETP.LT.OR P2, PT, R26, 0xda, !P1 ;  /* 0x000000da1a00780c */ /* 0x000fda0004f41670 */
        /* <DEDUP_REMOVED lines=8> */
[----:B------:R-:W-:Y:S01]  /*3df90*/  LOP3.LUT P6, RZ, R0, 0x100, RZ, 0xc0, !PT ;  /* 0x0000010000ff7812 */ /* 0x000fe200078cc0ff */
[----:B------:R-:W2:Y:S03]  /*3dfa0*/  LDL.LU R13, [R1+0x9a8] ;  /* 0x0009a800010d7983 */ /* 0x000ea60000300800 */
[----:B------:R-:W-:Y:S01]  /*3dfb0*/  F2FP.SATFINITE.E4M3.F32.PACK_AB_MERGE_C R28, RZ, R28, RZ ;  /* 0x0000001cff1c723e */ /* 0x000fe200048070ff */
[----:B------:R-:W4:Y:S04]  /*3dfc0*/  LDL.LU R127, [R1+0x9ac] ;  /* 0x0009ac00017f7983 */ /* 0x000f280000300800 */
[----:B------:R0:W-:Y:S02]  /*3dfd0*/  @!P0 STG.E.U8 desc[UR26][R178.64+0x88], R28 ;  /* 0x0000881cb2008986 */ /* 0x0001e4000c10111a */
[----:B0-----:R-:W-:-:S06]  /*3dfe0*/  PRMT R28, RZ, 0x7610, R28 ;  /* 0x00007610ff1c7816 */ /* 0x001fcc000000001c */
[----:B------:R-:W3:Y:S01]  /*3dff0*/  @!P2 LDG.E.U8 R28, desc[UR26][R30.64+0x89] ;  /* 0x0000891a1e1ca981 */ /* 0x000ee2000c1e1100 */
        /* <DEDUP_REMOVED lines=80> */
[----:B------:R-:W-:Y:S01]  /*3e500*/  ISETP.LT.OR P5, PT, R26, 0xfa, !P1 ;  /* 0x000000fa1a00780c */ /* 0x000fe20004fa1670 */
[----:B0-----:R-:W0:-:S12]  /*3e510*/  @!P0 LDC.64 R28, c[0x0][0x5c0] ;  /* 0x00017000ff1c8b82 */ /* 0x001e180000000a00 */
[----:B------:R-:W-:-:S04]  /*3e520*/  @!P5 IADD3 R154, P3, P4, R3, R16, R7 ;  /* 0x00000010039ad210 */ /* 0x000fc80007c7e007 */
[----:B------:R-:W-:Y:S02]  /*3e530*/  @!P5 IADD3.X R155, R4, R27, R6, P3, P4 ;  /* 0x0000001b049bd210 */ /* 0x000fe40001fe8406 */
[----:B------:R-:W-:-:S13]  /*3e540*/  ISETP.LT.OR P5, PT, R26, 0x101, !P1 ;  /* 0x000001011a00780c */ /* 0x000fda0004fa1670 */
[----:B------:R-:W-:-:S04]  /*3e550*/  @!P5 IADD3 R156, P3, P4, R3, R16, R7 ;  /* 0x00000010039cd210 */ /* 0x000fc80007c7e007 */
[----:B------:R-:W-:Y:S02]  /*3e560*/  @!P5 IADD3.X R158, R4, R27, R6, P3, P4 ;  /* 0x0000001b049ed210 */ /* 0x000fe40001fe8406 */
[----:B------:R-:W-:Y:S02]  /*3e570*/  ISETP.LT.OR P5, PT, R26, 0x102, !P1 ;  /* 0x000001021a00780c */ /* 0x000fe40004fa1670 */
[----:B------:R-:W-:-:S11]  /*3e580*/  LOP3.LUT P2, RZ, R0, 0x400, RZ, 0xc0, !PT ;  /* 0x0000040000ff7812 */ /* 0x000fd6000784c0ff */
        /* <DEDUP_REMOVED lines=77> */
[----:B------:R-:W-:Y:S02]  /*3ea60*/  ISETP.LT.OR P5, PT, R26, 0x121, !P1 ;  /* 0x000001211a00780c */ /* 0x000fe40004fa1670 */
[----:B------:R-:W-:Y:S01]  /*3ea70*/  LOP3.LUT P0, RZ, R11, 0x200000, RZ, 0xc0, !PT ;  /* 0x002000000bff7812 */ /* 0x000fe2000780c0ff */
[----:B------:R-:W2:Y:S04]  /*3ea80*/  LDL.LU R13, [R1+0x9d0] ;  /* 0x0009d000010d7983 */ /* 0x000ea80000300800 */
[----:B------:R-:W3:Y:S01]  /*3ea90*/  LDL.LU R116, [R1+0x9d4] ;  /* 0x0009d40001747983 */ /* 0x000ee20000300800 */
[----:B------:R-:W-:-:S05]  /*3eaa0*/  F2FP.SATFINITE.E4M3.F32.PACK_AB_MERGE_C R34, RZ, R34, RZ ;  /* 0x00000022ff22723e */ /* 0x000fca00048070ff */
[----:B------:R0:W-:Y:S02]  /*3eab0*/  @!P2 STG.E.U8 desc[UR26][R28.64+0x98], R34 ;  /* 0x000098221c00a986 */ /* 0x0001e4000c10111a */
[----:B0-----:R-:W-:Y:S01]  /*3eac0*/  PRMT R34, RZ, 0x7610, R34 ;  /* 0x00007610ff227816 */ /* 0x001fe20000000022 */
[----:B------:R-:W0:Y:S05]  /*3ead0*/  @!P6 LDC.64 R28, c[0x0][0x5c0] ;  /* 0x00017000ff1ceb82 */ /* 0x000e2a0000000a00 */
[----:B------:R-:W4:Y:S01]  /*3eae0*/  @!P6 LDG.E.U8 R34, desc[UR26][R32.64+0x99] ;  /* 0x0000991a2022e981 */ /* 0x000f22000c1e1100 */
        /* <DEDUP_REMOVED lines=22> */
[----:B------:R-:W-:Y:S02]  /*3ec50*/  LOP3.LUT P6, RZ, R0, 0x2000, RZ, 0xc0, !PT ;  /* 0x0000200000ff7812 */ /* 0x000fe400078cc0ff */
[----:B------:R-:W-:Y:S01]  /*3ec60*/  PRMT R34, RZ, 0x7610, R34 ;  /* 0x00007610ff227816 */ /* 0x000fe20000000022 */
[----:B------:R-:W2:Y:S01]  /*3ec70*/  LDL.LU R13, [R1+0x9d8] ;  /* 0x0009d800010d7983 */ /* 0x000ea20000300800 */
[----:B------:R-:W-:Y:S02]  /*3ec80*/  ISETP.LT.OR P5, PT, R26, 0x129, !P1 ;  /* 0x000001291a00780c */ /* 0x000fe40004fa1670 */
[----:B------:R-:W-:Y:S01]  /*3ec90*/  F2FP.SATFINITE.E4M3.F32.PACK_AB_MERGE_C R28, RZ, R28, RZ ;  /* 0x0000001cff1c723e */ /* 0x000fe200048070ff */
[----:B------:R-:W4:Y:S04]  /*3eca0*/  LDL.LU R165, [R1+0x9dc] ;  /* 0x0009dc0001a57983 */ /* 0x000f280000300800 */
[----:B------:R-:W4:Y:S04]  /*3ecb0*/  LDL.LU R163, [R1+0x9e0] ;  /* 0x0009e00001a37983 */ /* 0x000f280000300800 */
[----:B------:R0:W-:Y:S04]  /*3ecc0*/  @!P0 STG.E.U8 desc[UR26][R184.64+0xa0], R28 ;  /* 0x0000a01cb8008986 */ /* 0x0001e8000c10111a */
[----:B------:R-:W4:Y:S01]  /*3ecd0*/  LDL.LU R162, [R1+0x9e4] ;  /* 0x0009e40001a27983 */ /* 0x000f220000300800 */
[----:B0-----:R-:W-:-:S06]  /*3ece0*/  PRMT R28, RZ, 0x7610, R28 ;  /* 0x00007610ff1c7816 */ /* 0x001fcc000000001c */
        /* <DEDUP_REMOVED lines=15> */
[C---:B------:R-:W-:Y:S02]  /*3ede0*/  ISETP.LT.OR P5, PT, R26.reuse, 0x131, !P1 ;  /* 0x000001311a00780c */ /* 0x040fe40004fa1670 */
[----:B------:R-:W-:-:S11]  /*3edf0*/  ISETP.LT.OR P2, PT, R26, 0x132, !P1 ;  /* 0x000001321a00780c */ /* 0x000fd60004f41670 */
        /* <DEDUP_REMOVED lines=11> */
[----:B--2---:R-:W-:-:S05]  /*3eeb0*/  FFMA R34, R13, UR8, R34 ;  /* 0x000000080d227c23 */ /* 0x004fca0008000022 */
[----:B------:R-:W-:-:S05]  /*3eec0*/  F2FP.SATFINITE.E4M3.F32.PACK_AB_MERGE_C R34, RZ, R34, RZ ;  /* 0x00000022ff22723e */ /* 0x000fca00048070ff */
[----:B------:R0:W-:Y:S02]  /*3eed0*/  @!P6 STG.E.U8 desc[UR26][R28.64+0xa0], R34 ;  /* 0x0000a0221c00e986 */ /* 0x0001e4000c10111a */
[----:B0-----:R-:W-:Y:S01]  /*3eee0*/  PRMT R34, RZ, 0x7610, R34 ;  /* 0x00007610ff227816 */ /* 0x001fe20000000022 */
[----:B------:R-:W0:Y:S05]  /*3eef0*/  @!P0 LDC.64 R28, c[0x0][0x5c0] ;  /* 0x00017000ff1c8b82 */ /* 0x000e2a0000000a00 */
[----:B------:R-:W2:Y:S01]  /*3ef00*/  @!P0 LDG.E.U8 R34, desc[UR26][R32.64+0xa1] ;  /* 0x0000a11a20228981 */ /* 0x000ea2000c1e1100 */
[----:B------:R-:W-:Y:S02]  /*3ef10*/  ISETP.LT.OR P5, PT, R26, 0x139, !P1 ;  /* 0x000001391a00780c */ /* 0x000fe40004fa1670 */
[----:B------:R-:W-:-:S11]  /*3ef20*/  LOP3.LUT P2, RZ, R11, 0x10000000, RZ, 0xc0, !PT ;  /* 0x100000000bff7812 */ /* 0x000fd6000784c0ff */
[----:B------:R-:W-:-:S04]  /*3ef30*/  @!P5 IADD3 R185, P3, P4, R3, R16, R7 ;  /* 0x0000001003b9d210 */ /* 0x000fc80007c7e007 */
[----:B------:R-:W-:Y:S02]  /*3ef40*/  @!P5 IADD3.X R13, R4, R27, R6, P3, P4 ;  /* 0x0000001b040dd210 */ /* 0x000fe40001fe8406 */
[----:B0-----:R-:W-:-:S05]  /*3ef50*/  @!P0 IADD3 R28, P3, R62, R28, RZ ;  /* 0x0000001c3e1c8210 */ /* 0x001fca0007f7e0ff */
[----:B------:R-:W-:Y:S01]  /*3ef60*/  @!P0 IMAD.X R29, R63, 0x1, R29, P3 ;  /* 0x000000013f1d8824 */ /* 0x000fe200018e061d */
[----:B--2---:R-:W-:-:S04]  /*3ef70*/  LOP3.LUT R34, R34, 0xff, RZ, 0xc0, !PT ;  /* 0x000000ff22227812 */ /* 0x004fc800078ec0ff */
[----:B------:R-:W-:-:S05]  /*3ef80*/  F2FP.F16.E4M3.UNPACK_B R34, R34 ;  /* 0x00000022ff22723e */ /* 0x000fca00020006ff */
[----:B------:R-:W-:-:S05]  /*3ef90*/  HADD2.F32 R34, -RZ, R34.H0_H0 ;  /* 0x20000022ff227230 */ /* 0x000fca0000004100 */
[----:B------:R-:W-:-:S04]  /*3efa0*/  FMUL R34, R34, UR9 ;  /* 0x0000000922227c20 */ /* 0x000fc80008400000 */
[----:B----4-:R-:W-:-:S05]  /*3efb0*/  FFMA R34, R165, UR8, R34 ;  /* 0x00000008a5227c23 */ /* 0x010fca0008000022 */
[----:B------:R-:W-:-:S05]  /*3efc0*/  F2FP.SATFINITE.E4M3.F32.PACK_AB_MERGE_C R34, RZ, R34, RZ ;  /* 0x00000022ff22723e */ /* 0x000fca00048070ff */
[----:B------:R0:W-:Y:S02]  /*3efd0*/  @!P0 STG.E.U8 desc[UR26][R28.64+0xa1], R34 ;  /* 0x0000a1221c008986 */ /* 0x0001e4000c10111a */
[----:B0-----:R-:W-:-:S06]  /*3efe0*/  PRMT R28, RZ, 0x7610, R28 ;  /* 0x00007610ff1c7816 */ /* 0x001fcc000000001c */
[----:B------:R-:W2:Y:S01]  /*3eff0*/  @!P2 LDG.E.U8 R28, desc[UR26][R30.64+0xa8] ;  /* 0x0000a81a1e1ca981 */ /* 0x000ea2000c1e1100 */
[----:B------:R-:W-:-:S13]  /*3f000*/  ISETP.LT.OR P6, PT, R26, 0x13a, !P1 ;  /* 0x0000013a1a00780c */ /* 0x000fda0004fc1670 */
[----:B------:R-:W-:-:S04]  /*3f010*/  @!P6 IADD3 R183, P4, P5, R3, R16, R7 ;  /* 0x0000001003b7e210 */ /* 0x000fc80007d9e007 */
[----:B------:R-:W-:Y:S02]  /*3f020*/  @!P6 IADD3.X R184, R4, R27, R6, P4, P5 ;  /* 0x0000001b04b8e210 */ /* 0x000fe400027ea406 */
[----:B------:R-:W-:Y:S02]  /*3f030*/  LOP3.LUT P6, RZ, R11, 0x2000000, RZ, 0xc0, !PT ;  /* 0x020000000bff7812 */ /* 0x000fe400078cc0ff */
[----:B--2---:R-:W-:-:S04]  /*3f040*/  LOP3.LUT R28, R28, 0xff, RZ, 0xc0, !PT ;  /* 0x000000ff1c1c7812 */ /* 0x004fc800078ec0ff */
[----:B------:R-:W-:-:S05]  /*3f050*/  F2FP.F16.E4M3.UNPACK_B R28, R28 ;  /* 0x0000001cff1c723e */ /* 0x000fca00020006ff */
[----:B------:R-:W-:-:S05]  /*3f060*/  HADD2.F32 R28, -RZ, R28.H0_H0 ;  /* 0x2000001cff1c7230 */ /* 0x000fca0000004100 */
[----:B------:R-:W-:-:S04]  /*3f070*/  FMUL R28, R28, UR9 ;  /* 0x000000091c1c7c20 */ /* 0x000fc80008400000 */
[----:B------:R-:W-:Y:S01]  /*3f080*/  FFMA R28, R163, UR8, R28 ;  /* 0x00000008a31c7c23 */ /* 0x000fe2000800001c */
[----:B------:R-:W-:Y:S02]  /*3f090*/  LOP3.LUT P0, RZ, R0, 0x8000, RZ, 0xc0, !PT ;  /* 0x0000800000ff7812 */ /* 0x000fe4000780c0ff */
[----:B------:R-:W-:Y:S01]  /*3f0a0*/  PRMT R34, RZ, 0x7610, R34 ;  /* 0x00007610ff227816 */ /* 0x000fe20000000022 */
[----:B------:R-:W2:Y:S01]  /*3f0b0*/  LDL.LU R163, [R1+0x9e8] ;  /* 0x0009e80001a37983 */ /* 0x000ea20000300800 */
[----:B------:R-:W-:Y:S02]  /*3f0c0*/  ISETP.LT.OR P5, PT, R26, 0x141, !P1 ;  /* 0x000001411a00780c */ /* 0x000fe40004fa1670 */
[----:B------:R-:W-:Y:S01]  /*3f0d0*/  F2FP.SATFINITE.E4M3.F32.PACK_AB_MERGE_C R28, RZ, R28, RZ ;  /* 0x0000001cff1c723e */ /* 0x000fe200048070ff */
[----:B------:R-:W3:Y:S04]  /*3f0e0*/  LDL.LU R41, [R1+0x9ec] ;  /* 0x0009ec0001297983 */ /* 0x000ee80000300800 */
[----:B------:R-:W4:Y:S04]  /*3f0f0*/  LDL.LU R39, [R1+0x9f0] ;  /* 0x0009f00001277983 */ /* 0x000f280000300800 */
[----:B------:R0:W-:Y:S04]  /*3f100*/  @!P2 STG.E.U8 desc[UR26][R194.64+0xa8], R28 ;  /* 0x0000a81cc200a986 */ /* 0x0001e8000c10111a */
[----:B------:R-:W4:Y:S01]  /*3f110*/  LDL.LU R55, [R1+0x9f4] ;  /* 0x0009f40001377983 */ /* 0x000f220000300800 */
[----:B0-----:R-:W-:-:S06]  /*3f120*/  PRMT R28, RZ, 0x7610, R28 ;  /* 0x00007610ff1c7816 */ /* 0x001fcc000000001c */
[----:B------:R-:W2:Y:S01]  /*3f130*/  @!P6 LDG.E.U8 R28, desc[UR26][R30.64+0xa9] ;  /* 0x0000a91a1e1ce981 */ /* 0x000ea2000c1e1100 */
[----:B------:R-:W-:-:S04]  /*3f140*/  @!P5 IADD3 R180, P3, P4, R3, R16, R7 ;  /* 0x0000001003b4d210 */ /* 0x000fc80007c7e007 */
[----:B------:R-:W-:Y:S02]  /*3f150*/  @!P5 IADD3.X R182, R4, R27, R6, P3, P4 ;  /* 0x0000001b04b6d210 */ /* 0x000fe40001fe8406 */
[----:B------:R-:W-:Y:S02]  /*3f160*/  ISETP.LT.OR P5, PT, R26, 0x142, !P1 ;  /* 0x000001421a00780c */ /* 0x000fe40004fa1670 */
[----:B--2---:R-:W-:-:S04]  /*3f170*/  LOP3.LUT R28, R28, 0xff, RZ, 0xc0, !PT ;  /* 0x000000ff1c1c7812 */ /* 0x004fc800078ec0ff */
[----:B------:R-:W-:-:S05]  /*3f180*/  F2FP.F16.E4M3.UNPACK_B R28, R28 ;  /* 0x0000001cff1c723e */ /* 0x000fca00020006ff */
[----:B------:R-:W-:-:S05]  /*3f190*/  HADD2.F32 R28, -RZ, R28.H0_H0 ;  /* 0x2000001cff1c7230 */ /* 0x000fca0000004100 */
[----:B------:R-:W-:-:S04]  /*3f1a0*/  FMUL R28, R28, UR9 ;  /* 0x000000091c1c7c20 */ /* 0x000fc80008400000 */
[----:B------:R-:W-:-:S05]  /*3f1b0*/  FFMA R28, R162, UR8, R28 ;  /* 0x00000008a21c7c23 */ /* 0x000fca000800001c */
[----:B------:R-:W-:-:S05]  /*3f1c0*/  F2FP.SATFINITE.E4M3.F32.PACK_AB_MERGE_C R28, RZ, R28, RZ ;  /* 0x0000001cff1c723e */ /* 0x000fca00048070ff */
[----:B------:R0:W-:Y:S04]  /*3f1d0*/  @!P6 STG.E.U8 desc[UR26][R188.64+0xa9], R28 ;  /* 0x0000a91cbc00e986 */ /* 0x0001e8000c10111a */
[----:B------:R-:W2:Y:S01]  /*3f1e0*/  @!P0 LDG.E.U8 R34, desc[UR26][R32.64+0xa8] ;  /* 0x0000a81a20228981 */ /* 0x000ea2000c1e1100 */
[----:B------:R-:W-:-:S04]  /*3f1f0*/  @!P5 IADD3 R174, P3, P4, R3, R16, R7 ;  /* 0x0000001003aed210 */ /* 0x000fc80007c7e007 */
[----:B------:R-:W-:Y:S02]  /*3f200*/  @!P5 IADD3.X R177, R4, R27, R6, P3, P4 ;  /* 0x0000001b04b1d210 */ /* 0x000fe40001fe8406 */
[----:B------:R-:W-:Y:S01]  /*3f210*/  ISETP.LT.OR P5, PT, R26, 0x149, !P1 ;  /* 0x000001491a00780c */ /* 0x000fe20004fa1670 */
[----:B0-----:R-:W0:-:S12]  /*3f220*/  @!P0 LDC.64 R28, c[0x0][0x5c0] ;  /* 0x00017000ff1c8b82 */ /* 0x001e180000000a00 */
        /* <DEDUP_REMOVED lines=12> */
[----:B------:R-:W-:-:S05]  /*3f2f0*/  FFMA R34, R163, UR8, R34 ;  /* 0x00000008a3227c23 */ /* 0x000fca0008000022 */
        /* <DEDUP_REMOVED lines=15> */
[----:B---3--:R-:W-:-:S05]  /*3f3f0*/  FFMA R34, R41, UR8, R34 ;  /* 0x0000000829227c23 */ /* 0x008fca0008000022 */
        /* <DEDUP_REMOVED lines=12> */
[----:B----4-:R-:W-:Y:S01]  /*3f4c0*/  FFMA R28, R39, UR8, R28 ;  /* 0x00000008271c7c23 */ /* 0x010fe2000800001c */
[----:B------:R-:W-:Y:S02]  /*3f4d0*/  LOP3.LUT P2, RZ, R14, 0x40000000, RZ, 0xc0, !PT ;  /* 0x400000000eff7812 */ /* 0x000fe4000784c0ff */
[----:B------:R-:W-:Y:S01]  /*3f4e0*/  PRMT R34, RZ, 0x7610, R34 ;  /* 0x00007610ff227816 */ /* 0x000fe20000000022 */
[----:B------:R-:W2:Y:S01]  /*3f4f0*/  LDL.LU R39, [R1+0x9f8] ;  /* 0x0009f80001277983 */ /* 0x000ea20000300800 */
[----:B------:R-:W-:Y:S02]  /*3f500*/  ISETP.LT.OR P5, PT, R26, 0x159, !P1 ;  /* 0x000001591a00780c */ /* 0x000fe40004fa1670 */
[----:B------:R-:W-:Y:S01]  /*3f510*/  F2FP.SATFINITE.E4M3.F32.PACK_AB_MERGE_C R28, RZ, R28, RZ ;  /* 0x0000001cff1c723e */ /* 0x000fe200048070ff */
[----:B------:R-:W3:Y:S04]  /*3f520*/  LDL.LU R41, [R1+0x9fc] ;  /* 0x0009fc0001297983 */ /* 0x000ee80000300800 */
[----:B------:R0:W-:Y:S02]  /*3f530*/  @!P6 STG.E.U8 desc[UR26][R192.64+0xb0], R28 ;  /* 0x0000b01cc000e986 */ /* 0x0001e4000c10111a */
[----:B0-----:R-:W-:-:S06]  /*3f540*/  PRMT R28, RZ, 0x7610, R28 ;  /* 0x00007610ff1c7816 */ /* 0x001fcc000000001c */
[----:B------:R-:W4:Y:S02]  /*3f550*/  @!P0 LDG.E.U8 R28, desc[UR26][R30.64+0xb1] ;  /* 0x0000b11a1e1c8981 */ /* 0x000f24000c1e1100 */
[----:B----4-:R-:W-:-:S04]  /*3f560*/  LOP3.LUT R28, R28, 0xff, RZ, 0xc0, !PT ;  /* 0x000000ff1c1c7812 */ /* 0x010fc800078ec0ff */
[----:B------:R-:W-:-:S05]  /*3f570*/  F2FP.F16.E4M3.UNPACK_B R28, R28 ;  /* 0x0000001cff1c723e */ /* 0x000fca00020006ff */
[----:B------:R-:W-:-:S05]  /*3f580*/  HADD2.F32 R28, -RZ, R28.H0_H0 ;  /* 0x2000001cff1c7230 */ /* 0x000fca0000004100 */
[----:B------:R-:W-:-:S04]  /*3f590*/  FMUL R28, R28, UR9 ;  /* 0x000000091c1c7c20 */ /* 0x000fc80008400000 */
[----:B------:R-:W-:-:S05]  /*3f5a0*/  FFMA R28, R55, UR8, R28 ;  /* 0x00000008371c7c23 */ /* 0x000fca000800001c */
[----:B------:R-:W-:-:S05]  /*3f5b0*/  F2FP.SATFINITE.E4M3.F32.PACK_AB_MERGE_C R28, RZ, R28, RZ ;  /* 0x0000001cff1c723e */ /* 0x000fca00048070ff */
[----:B------:R0:W-:Y:S04]  /*3f5c0*/  @!P0 STG.E.U8 desc[UR26][R190.64+0xb1], R28 ;  /* 0x0000b11cbe008986 */ /* 0x0001e8000c10111a */
[----:B------:R-:W4:Y:S01]  /*3f5d0*/  @!P2 LDG.E.U8 R34, desc[UR26][R32.64+0xb0] ;  /* 0x0000b01a2022a981 */ /* 0x000f22000c1e1100 */
        /* <DEDUP_REMOVED lines=15> */
[----:B----4-:R-:W-:-:S04]  /*3f6d0*/  LOP3.LUT R34, R34, 0xff, RZ, 0xc0, !PT ;  /* 0x000000ff22227812 */ /* 0x010fc800078ec0ff */
[----:B------:R-:W-:-:S05]  /*3f6e0*/  F2FP.F16.E4M3.UNPACK_B R34, R34 ;  /* 0x00000022ff22723e */ /* 0x000fca00020006ff */
[----:B------:R-:W-:-:S05]  /*3f6f0*/  HADD2.F32 R34, -RZ, R34.H0_H0 ;  /* 0x20000022ff227230 */ /* 0x000fca0000004100 */
[----:B------:R-:W-:-:S04]  /*3f700*/  FMUL R34, R34, UR9 ;  /* 0x0000000922227c20 */ /* 0x000fc80008400000 */
[----:B--2---:R-:W-:Y:S01]  /*3f710*/  FFMA R34, R39, UR8, R34 ;  /* 0x0000000827227c23 */ /* 0x004fe20008000022 */
[----:B------:R-:W-:Y:S01]  /*3f720*/  ISETP.LT.OR P0, PT, R26, 0x169, !P1 ;  /* 0x000001691a00780c */ /* 0x000fe20004f01670 */
[----:B------:R-:W2:Y:S04]  /*3f730*/  LDL.LU R39, [R1+0xa00] ;  /* 0x000a000001277983 */ /* 0x000ea80000300800 */
[----:B------:R-:W4:Y:S01]  /*3f740*/  LDL.LU R194, [R1+0xa04] ;  /* 0x000a040001c27983 */ /* 0x000f220000300800 */
[----:B------:R-:W-:Y:S02]  /*3f750*/  LOP3.LUT R14, R14, 0xefffffff, RZ, 0xc0, !PT ;  /* 0xefffffff0e0e7812 */ /* 0x000fe400078ec0ff */
[----:B------:R-:W-:Y:S01]  /*3f760*/  F2FP.SATFINITE.E4M3.F32.PACK_AB_MERGE_C R34, RZ, R34, RZ ;  /* 0x00000022ff22723e */ /* 0x000fe200048070ff */
[----:B------:R-:W4:Y:S04]  /*3f770*/  LDL.LU R189, [R1+0xa08] ;  /* 0x000a080001bd7983 */ /* 0x000f280000300800 */
[----:B------:R-:W4:Y:S04]  /*3f780*/  LDL.LU R195, [R1+0xa0c] ;  /* 0x000a0c0001c37983 */ /* 0x000f280000300800 */
[----:B------:R0:W-:Y:S02]  /*3f790*/  @!P2 STG.E.U8 desc[UR26][R28.64+0xb0], R34 ;  /* 0x0000b0221c00a986 */ /* 0x0001e4000c10111a */
[----:B0-----:R-:W-:Y:S01]  /*3f7a0*/  PRMT R34, RZ, 0x7610, R34 ;  /* 0x00007610ff227816 */ /* 0x001fe20000000022 */
[----:B------:R-:W0:Y:S05]  /*3f7b0*/  @!P6 LDC.64 R28, c[0x0][0x5c0] ;  /* 0x00017000ff1ceb82 */ /* 0x000e2a0000000a00 */
[----:B------:R-:W3:Y:S01]  /*3f7c0*/  @!P6 LDG.E.U8 R34, desc[UR26][R32.64+0xb1] ;  /* 0x0000b11a2022e981 */ /* 0x000ee2000c1e1100 */
[----:B------:R-:W-:-:S02]  /*3f7d0*/  ISETP.LT.OR P2, PT, R26, 0x16a, !P1 ;  /* 0x0000016a1a00780c */ /* 0x000fc40004f41670 */
[----:B------:R-:W-:-:S04]  /*3f7e0*/  @!P0 IADD3 R45, P3, P4, R3, R16, R7 ;  /* 0x00000010032d8210 */ /* 0x000fc80007c7e007 */
[----:B------:R-:W-:-:S07]  /*3f7f0*/  @!P0 IADD3.X R46, R4, R27, R6, P3, P4 ;  /* 0x0000001b042e8210 */ /* 0x000fce0001fe8406 */
[----:B------:R-:W-:Y:S02]  /*3f800*/  @!P2 IADD3 R43, P4, P5, R3, R16, R7 ;  /* 0x00000010032ba210 */ /* 0x000fe40007d9e007 */
[----:B0-----:R-:W-:Y:S02]  /*3f810*/  @!P6 IADD3 R28, P3, R65, R28, RZ ;  /* 0x0000001c411ce210 */ /* 0x001fe40007f7e0ff */
[----:B------:R-:W-:Y:S02]  /*3f820*/  @!P2 IADD3.X R44, R4, R27, R6, P4, P5 ;  /* 0x0000001b042ca210 */ /* 0x000fe400027ea406 */
[----:B------:R-:W-:Y:S01]  /*3f830*/  LOP3.LUT P5, RZ, R12, 0x80, RZ, 0xc0, !PT ;  /* 0x000000800cff7812 */ /* 0x000fe200078ac0ff */
        /* <DEDUP_REMOVED lines=10> */
[C---:B------:R-:W-:Y:S02]  /*3f8e0*/  ISETP.LT.OR P6, PT, R26.reuse, 0x171, !P1 ;  /* 0x000001711a00780c */ /* 0x040fe40004fc1670 */
[----:B------:R-:W-:-:S11]  /*3f8f0*/  ISETP.LT.OR P5, PT, R26, 0x172, !P1 ;  /* 0x000001721a00780c */ /* 0x000fd60004fa1670 */
[----:B------:R-:W-:-:S04]  /*3f900*/  @!P6 IADD3 R41, P3, P4, R3, R16, R7 ;  /* 0x000000100329e210 */ /* 0x000fc80007c7e007 */
[----:B------:R-:W-:Y:S02]  /*3f910*/  @!P6 IADD3.X R42, R4, R27, R6, P3, P4 ;  /* 0x0000001b042ae210 */ /* 0x000fe40001fe8406 */
[----:B------:R-:W-:Y:S02]  /*3f920*/  @!P5 IADD3 R35, P3, P4, R3, R16, R7 ;  /* 0x000000100323d210 */ /* 0x000fe40007c7e007 */
[----:B---3--:R-:W-:-:S04]  /*3f930*/  LOP3.LUT R28, R28, 0xff, RZ, 0xc0, !PT ;  /* 0x000000ff1c1c7812 */ /* 0x008fc800078ec0ff */
[----:B------:R-:W-:-:S05]  /*3f940*/  F2FP.F16.E4M3.UNPACK_B R28, R28 ;  /* 0x0000001cff1c723e */ /* 0x000fca00020006ff */
[----:B------:R-:W-:-:S05]  /*3f950*/  HADD2.F32 R28, -RZ, R28.H0_H0 ;  /* 0x2000001cff1c7230 */ /* 0x000fca0000004100 */
[----:B------:R-:W-:-:S04]  /*3f960*/  FMUL R28, R28, UR9 ;  /* 0x000000091c1c7c20 */ /* 0x000fc80008400000 */
[----:B--2---:R-:W-:Y:S01]  /*3f970*/  FFMA R28, R39, UR8, R28 ;  /* 0x00000008271c7c23 */ /* 0x004fe2000800001c */
[----:B------:R-:W-:Y:S02]  /*3f980*/  @!P5 IADD3.X R39, R4, R27, R6, P3, P4 ;  /* 0x0000001b0427d210 */ /* 0x000fe40001fe8406 */
[C---:B------:R-:W-:Y:S02]  /*3f990*/  LOP3.LUT P3, RZ, R12.reuse, 0x80, RZ, 0xc0, !PT ;  /* 0x000000800cff7812 */ /* 0x040fe4000786c0ff */
[----:B------:R-:W-:Y:S02]  /*3f9a0*/  LOP3.LUT P4, RZ, R12, 0x10, RZ, 0xc0, !PT ;  /* 0x000000100cff7812 */ /* 0x000fe4000788c0ff */
[----:B------:R-:W-:Y:S02]  /*3f9b0*/  F2FP.SATFINITE.E4M3.F32.PACK_AB_MERGE_C R34, RZ, R28, RZ ;  /* 0x0000001cff22723e */ /* 0x000fe400048070ff */
[----:B------:R-:W-:-:S07]  /*3f9c0*/  PRMT R28, RZ, 0x7610, R28 ;  /* 0x00007610ff1c7816 */ /* 0x000fce000000001c */
[----:B------:R0:W-:Y:S04]  /*3f9d0*/  @!P3 STG.E.U8 desc[UR26][R198.64+0xb8], R34 ;  /* 0x0000b822c600b986 */ /* 0x0001e8000c10111a */
[----:B------:R-:W2:Y:S01]  /*3f9e0*/  @!P4 LDG.E.U8 R28, desc[UR26][R30.64+0xb9] ;  /* 0x0000b91a1e1cc981 */ /* 0x000ea2000c1e1100 */
[----:B------:R-:W-:Y:S02]  /*3f9f0*/  @P0 LOP3.LUT R14, R14, 0x10000000, RZ, 0xfc, !PT ;  /* 0x100000000e0e0812 */ /* 0x000fe400078efcff */
[----:B------:R-:W-:Y:S02]  /*3fa00*/  LOP3.LUT P0, RZ, R0, 0x40000, RZ, 0xc0, !PT ;  /* 0x0004000000ff7812 */ /* 0x000fe4000780c0ff */
[----:B0-----:R-:W-:Y:S02]  /*3fa10*/  PRMT R34, RZ, 0x7610, R34 ;  /* 0x00007610ff227816 */ /* 0x001fe40000000022 */
[----:B--2---:R-:W-:-:S04]  /*3fa20*/  LOP3.LUT R28, R28, 0xff, RZ, 0xc0, !PT ;  /* 0x000000ff1c1c7812 */ /* 0x004fc800078ec0ff */
[----:B------:R-:W-:-:S05]  /*3fa30*/  F2FP.F16.E4M3.UNPACK_B R28, R28 ;  /* 0x0000001cff1c723e */ /* 0x000fca00020006ff */
[----:B------:R-:W-:-:S05]  /*3fa40*/  HADD2.F32 R28, -RZ, R28.H0_H0 ;  /* 0x2000001cff1c7230 */ /* 0x000fca0000004100 */
[----:B------:R-:W-:-:S04]  /*3fa50*/  FMUL R28, R28, UR9 ;  /* 0x000000091c1c7c20 */ /* 0x000fc80008400000 */
[----:B----4-:R-:W-:Y:S01]  /*3fa60*/  FFMA R28, R194, UR8, R28 ;  /* 0x00000008c21c7c23 */ /* 0x010fe2000800001c */
[----:B------:R-:W-:Y:S01]  /*3fa70*/  LOP3.LUT R14, R14, 0xdfffffff, RZ, 0xc0, !PT ;  /* 0xdfffffff0e0e7812 */ /* 0x000fe200078ec0ff */
[----:B------:R-:W2:Y:S03]  /*3fa80*/  LDL.LU R194, [R1+0xa10] ;  /* 0x000a100001c27983 */ /* 0x000ea60000300800 */
[----:B------:R-:W-:-:S05]  /*3fa90*/  F2FP.SATFINITE.E4M3.F32.PACK_AB_MERGE_C R28, RZ, R28, RZ ;  /* 0x0000001cff1c723e */ /* 0x000fca00048070ff */
[----:B------:R0:W-:Y:S04]  /*3faa0*/  @!P4 STG.E.U8 desc[UR26][R196.64+0xb9], R28 ;  /* 0x0000b91cc400c986 */ /* 0x0001e8000c10111a */
[----:B------:R-:W3:Y:S01]  /*3fab0*/  @!P0 LDG.E.U8 R34, desc[UR26][R32.64+0xb8] ;  /* 0x0000b81a20228981 */ /* 0x000ee2000c1e1100 */
[----:B0-----:R-:W0:Y:S01]  /*3fac0*/  @!P0 LDC.64 R28, c[0x0][0x5c0] ;  /* 0x00017000ff1c8b82 */ /* 0x001e220000000a00 */
        /* <DEDUP_REMOVED lines=12> */
[----:B0-----:R-:W-:Y:S01]  /*3fb90*/  PRMT R34, RZ, 0x7610, R34 ;  /* 0x00007610ff227816 */ /* 0x001fe20000000022 */
[----:B------:R-:W0:Y:S05]  /*3fba0*/  @!P2 LDC.64 R28, c[0x0][0x5c0] ;  /* 0x00017000ff1cab82 */ /* 0x000e2a0000000a00 */
[----:B------:R-:W4:Y:S01]  /*3fbb0*/  @!P2 LDG.E.U8 R34, desc[UR26][R32.64+0xb9] ;  /* 0x0000b91a2022a981 */ /* 0x000f22000c1e1100 */
[----:B------:R-:W-:Y:S02]  /*3fbc0*/  ISETP.GE.AND P0, PT, R15, 0x1, PT ;  /* 0x000000010f00780c */ /* 0x000fe40003f06270 */
[----:B0-----:R-:W-:-:S05]  /*3fbd0*/  @!P2 IADD3 R28, P3, R69, R28, RZ ;  /* 0x0000001c451ca210 */ /* 0x001fca0007f7e0ff */
[----:B------:R-:W-:Y:S01]  /*3fbe0*/  @!P2 IMAD.X R29, R70, 0x1, R29, P3 ;  /* 0x00000001461da824 */ /* 0x000fe200018e061d */
[----:B------:R-:W-:Y:S02]  /*3fbf0*/  ISETP.LT.OR P3, PT, R26, 0xc1, !P0 ;  /* 0x000000c11a00780c */ /* 0x000fe40004761670 */
[----:B----4-:R-:W-:-:S04]  /*3fc00*/  LOP3.LUT R34, R34, 0xff, RZ, 0xc0, !PT ;  /* 0x000000ff22227812 */ /* 0x010fc800078ec0ff */
[----:B------:R-:W-:-:S05]  /*3fc10*/  F2FP.F16.E4M3.UNPACK_B R34, R34 ;  /* 0x00000022ff22723e */ /* 0x000fca00020006ff */
[----:B------:R-:W-:-:S05]  /*3fc20*/  HADD2.F32 R34, -RZ, R34.H0_H0 ;  /* 0x20000022ff227230 */ /* 0x000fca0000004100 */
[----:B------:R-:W-:-:S04]  /*3fc30*/  FMUL R34, R34, UR9 ;  /* 0x0000000922227c20 */ /* 0x000fc80008400000 */
[----:B------:R-:W-:Y:S02]  /*3fc40*/  FFMA R34, R195, UR8, R34 ;  /* 0x00000008c3227c23 */ /* 0x000fe40008000022 */
[----:B------:R-:W4:Y:S03]  /*3fc50*/  LDL.LU R195, [R1+0xa18] ;  /* 0x000a180001c37983 */ /* 0x000f260000300800 */
[----:B------:R-:W-:-:S05]  /*3fc60*/  F2FP.SATFINITE.E4M3.F32.PACK_AB_MERGE_C R34, RZ, R34, RZ ;  /* 0x00000022ff22723e */ /* 0x000fca00048070ff */
[----:B------:R0:W-:Y:S02]  /*3fc70*/  @!P2 STG.E.U8 desc[UR26][R28.64+0xb9], R34 ;  /* 0x0000b9221c00a986 */ /* 0x0001e4000c10111a */
[----:B0-----:R-:W-:Y:S01]  /*3fc80*/  PRMT R34, RZ, 0x7610, R34 ;  /* 0x00007610ff227816 */ /* 0x001fe20000000022 */
[----:B------:R-:W0:Y:S05]  /*3fc90*/  @!P3 LDC.64 R28, c[0x0][0x5c0] ;  /* 0x00017000ff1cbb82 */ /* 0x000e2a0000000a00 */
[----:B------:R-:W2:Y:S01]  /*3fca0*/  @!P3 LDG.E.U8 R34, desc[UR26][R24.64+0xc0] ;  /* 0x0000c01a1822b981 */ /* 0x000ea2000c1e1100 */
[----:B0-----:R-:W-:-:S05]  /*3fcb0*/  @!P3 IADD3 R28, P4, R16, R28, RZ ;  /* 0x0000001c101cb210 */ /* 0x001fca0007f9e0ff */
[----:B------:R-:W-:Y:S01]  /*3fcc0*/  @!P3 IMAD.X R29, R27, 0x1, R29, P4 ;  /* 0x000000011b1db824 */ /* 0x000fe200020e061d */
[----:B--2---:R-:W-:-:S04]  /*3fcd0*/  LOP3.LUT R34, R34, 0xff, RZ, 0xc0, !PT ;  /* 0x000000ff22227812 */ /* 0x004fc800078ec0ff */
[----:B------:R-:W-:-:S05]  /*3fce0*/  F2FP.F16.E4M3.UNPACK_B R34, R34 ;  /* 0x00000022ff22723e */ /* 0x000fca00020006ff */
[----:B------:R-:W-:-:S05]  /*3fcf0*/  HADD2.F32 R34, -RZ, R34.H0_H0 ;  /* 0x20000022ff227230 */ /* 0x000fca0000004100 */
[----:B------:R-:W-:-:S04]  /*3fd00*/  FMUL R34, R34, UR9 ;  /* 0x0000000922227c20 */ /* 0x000fc80008400000 */
[----:B------:R-:W-:Y:S01]  /*3fd10*/  FFMA R34, R194, UR8, R34 ;  /* 0x00000008c2227c23 */ /* 0x000fe20008000022 */
[----:B------:R-:W-:Y:S01]  /*3fd20*/  LOP3.LUT P2, RZ, R12, 0x8, RZ, 0xc0, !PT ;  /* 0x000000080cff7812 */ /* 0x000fe2000784c0ff */
[----:B------:R-:W2:Y:S03]  /*3fd30*/  LDL.LU R194, [R1+0xa1c] ;  /* 0x000a1c0001c27983 */ /* 0x000ea60000300800 */
[----:B------:R-:W-:-:S05]  /*3fd40*/  F2FP.SATFINITE.E4M3.F32.PACK_AB_MERGE_C R34, RZ, R34, RZ ;  /* 0x00000022ff22723e */ /* 0x000fca00048070ff */
[----:B------:R0:W-:Y:S01]  /*3fd50*/  @!P3 STG.E.U8 desc[UR26][R28.64+0xc0], R34 ;  /* 0x0000c0221c00b986 */ /* 0x0001e2000c10111a */
[----:B------:R-:W-:Y:S02]  /*3fd60*/  ISETP.LT.OR P3, PT, R26, 0xc2, !P0 ;  /* 0x000000c21a00780c */ /* 0x000fe40004761670 */
[----:B0-----:R-:W-:-:S11]  /*3fd70*/  PRMT R34, RZ, 0x7610, R34 ;  /* 0x00007610ff227816 */ /* 0x001fd60000000022 */
[----:B------:R-:W0:Y:S01]  /*3fd80*/  @!P3 LDC.64 R28, c[0x0][0x5c0] ;  /* 0x00017000ff1cbb82 */ /* 0x000e220000000a00 */
[----:B------:R-:W3:Y:S01]  /*3fd90*/  @!P3 LDG.E.U8 R34, desc[UR26][R24.64+0xc1] ;  /* 0x0000c11a1822b981 */ /* 0x000ee2000c1e1100 */
[----:B0-----:R-:W-:-:S05]  /*3fda0*/  @!P3 IADD3 R28, P4, R16, R28, RZ ;  /* 0x0000001c101cb210 */ /* 0x001fca0007f9e0ff */
[----:B------:R-:W-:Y:S01]  /*3fdb0*/  @!P3 IMAD.X R29, R27, 0x1, R29, P4 ;  /* 0x000000011b1db824 */ /* 0x000fe200020e061d */
[----:B------:R-:W-:Y:S02]  /*3fdc0*/  LOP3.LUT P4, RZ, R12, 0x40, RZ, 0xc0, !PT ;  /* 0x000000400cff7812 */ /* 0x000fe4000788c0ff */
        /* <DEDUP_REMOVED lines=14> */
[----:B------:R-:W-:Y:S01]  /*3feb0*/  FFMA R28, R195, UR8, R28 ;  /* 0x00000008c31c7c23 */ /* 0x000fe2000800001c */
[----:B------:R-:W-:Y:S01]  /*3fec0*/  ISETP.LT.OR P3, PT, R26, 0xc9, !P0 ;  /* 0x000000c91a00780c */ /* 0x000fe20004761670 */
[----:B------:R-:W4:Y:S03]  /*3fed0*/  LDL.LU R195, [R1+0xa24] ;  /* 0x000a240001c37983 */ /* 0x000f260000300800 */
[----:B------:R-:W-:Y:S02]  /*3fee0*/  F2FP.SATFINITE.E4M3.F32.PACK_AB_MERGE_C R34, RZ, R28, RZ ;  /* 0x0000001cff22723e */ /* 0x000fe400048070ff */
[----:B------:R-:W-:-:S03]  /*3fef0*/  PRMT R28, RZ, 0x7610, R28 ;  /* 0x00007610ff1c7816 */ /* 0x000fc6000000001c */
[----:B------:R0:W-:Y:S04]  /*3ff00*/  @!P4 STG.E.U8 desc[UR26][R202.64+0xc0], R34 ;  /* 0x0000c022ca00c986 */ /* 0x0001e8000c10111a */
[----:B------:R-:W2:Y:S01]  /*3ff10*/  @!P2 LDG.E.U8 R28, desc[UR26][R18.64+0xc1] ;  /* 0x0000c11a121ca981 */ /* 0x000ea2000c1e1100 */
[----:B0-----:R-:W-:Y:S02]  /*3ff20*/  PRMT R34, RZ, 0x7610, R34 ;  /* 0x00007610ff227816 */ /* 0x001fe40000000022 */
[----:B--2---:R-:W-:-:S04]  /*3ff30*/  LOP3.LUT R28, R28, 0xff, RZ, 0xc0, !PT ;  /* 0x000000ff1c1c7812 */ /* 0x004fc800078ec0ff */
[----:B------:R-:W-:-:S05]  /*3ff40*/  F2FP.F16.E4M3.UNPACK_B R28, R28 ;  /* 0x0000001cff1c723e */ /* 0x000fca00020006ff */
[----:B------:R-:W-:-:S05]  /*3ff50*/  HADD2.F32 R28, -RZ, R28.H0_H0 ;  /* 0x2000001cff1c7230 */ /* 0x000fca0000004100 */
[----:B------:R-:W-:-:S04]  /*3ff60*/  FMUL R28, R28, UR9 ;  /* 0x000000091c1c7c20 */ /* 0x000fc80008400000 */
[----:B------:R-:W-:Y:S02]  /*3ff70*/  FFMA R28, R194, UR8, R28 ;  /* 0x00000008c21c7c23 */ /* 0x000fe4000800001c */
[----:B------:R-:W2:Y:S03]  /*3ff80*/  LDL.LU R194, [R1+0xa28] ;  /* 0x000a280001c27983 */ /* 0x000ea60000300800 */
[----:B------:R-:W-:-:S05]  /*3ff90*/  F2FP.SATFINITE.E4M3.F32.PACK_AB_MERGE_C R28, RZ, R28, RZ ;  /* 0x0000001cff1c723e */ /* 0x000fca00048070ff */
[----:B------:R0:W-:Y:S04]  /*3ffa0*/  @!P2 STG.E.U8 desc[UR26][R200.64+0xc1], R28 ;  /* 0x0000c11cc800a986 */ /* 0x0001e8000c10111a */
[----:B------:R-:W3:Y:S01]  /*3ffb0*/  @!P3 LDG.E.U8 R34, desc[UR26][R24.64+0xc8] ;  /* 0x0000c81a1822b981 */ /* 0x000ee2000c1e1100 */
[----:B0-----:R-:W0:Y:S02]  /*3ffc0*/  @!P3 LDC.64 R28, c[0x0][0x5c0] ;  /* 0x00017000ff1cbb82 */ /* 0x001e240000000a00 */
[----:B0-----:R-:W-:-:S05]  /*3ffd0*/  @!P3 IADD3 R28, P4, R16, R28, RZ ;  /* 0x0000001c101cb210 */ /* 0x001fca0007f9e0ff */
[----:B------:R-:W-:Y:S01]  /*3ffe0*/  @!P3 IMAD.X R29, R27, 0x1, R29, P4 ;  /* 0x000000011b1db824 */ /* 0x000fe200020e061d */
[----:B---3--:R-:W-:-:S04]  /*3fff0*/  LOP3.LUT R34, R34, 0xff, RZ, 0xc0, !PT ;  /* 0x000000ff22227812 */ /* 0x008fc800078ec0ff */
[----:B------:R-:W-:-:S05]  /*40000*/  F2FP.F16.E4M3.UNPACK_B R34, R34 ;  /* 0x00000022ff22723e */ /* 0x000fca00020006ff */
[----:B------:R-:W-:-:S05]  /*40010*/  HADD2.F32 R34, -RZ, R34.H0_H0 ;  /* 0x20000022ff227230 */ /* 0x000fca0000004100 */
[----:B------:R-:W-:-:S04]  /*40020*/  FMUL R34, R34, UR9 ;  /* 0x0000000922227c20 */ /* 0x000fc80008400000 */
[----:B------:R-:W-:Y:S01]  /*40030*/  FFMA R34, R189, UR8, R34 ;  /* 0x00000008bd227c23 */ /* 0x000fe20008000022 */
[----:B------:R-:W-:Y:S01]  /*40040*/  LOP3.LUT P2, RZ, R12, 0x1, RZ, 0xc0, !PT ;  /* 0x000000010cff7812 */ /* 0x000fe2000784c0ff */
[----:B------:R-:W3:Y:S03]  /*40050*/  LDL.LU R189, [R1+0xa2c] ;  /* 0x000a2c0001bd7983 */ /* 0x000ee60000300800 */
[----:B------:R-:W-:-:S05]  /*40060*/  F2FP.SATFINITE.E4M3.F32.PACK_AB_MERGE_C R34, RZ, R34, RZ ;  /* 0x00000022ff22723e */ /* 0x000fca00048070ff */
[----:B------:R0:W-:Y:S01]  /*40070*/  @!P3 STG.E.U8 desc[UR26][R28.64+0xc8], R34 ;  /* 0x0000c8221c00b986 */ /* 0x0001e2000c10111a */
[----:B------:R-:W-:Y:S02]  /*40080*/  ISETP.LT.OR P3, PT, R26, 0xca, !P0 ;  /* 0x000000ca1a00780c */ /* 0x000fe40004761670 */
[----:B0-----:R-:W-:-:S11]  /*40090*/  PRMT R34, RZ, 0x7610, R34 ;  /* 0x00007610ff227816 */ /* 0x001fd60000000022 */
[----:B------:R-:W0:Y:S01]  /*400a0*/  @!P3 LDC.64 R28, c[0x0][0x5c0] ;  /* 0x00017000ff1cbb82 */ /* 0x000e220000000a00 */
[----:B------:R-:W4:Y:S01]  /*400b0*/  @!P3 LDG.E.U8 R34, desc[UR26][R24.64+0xc9] ;  /* 0x0000c91a1822b981 */ /* 0x000f22000c1e1100 */
[----:B0-----:R-:W-:-:S05]  /*400c0*/  @!P3 IADD3 R28, P4, R16, R28, RZ ;  /* 0x0000001c101cb210 */ /* 0x001fca0007f9e0ff */
[----:B------:R-:W-:Y:S01]  /*400d0*/  @!P3 IMAD.X R29, R27, 0x1, R29, P4 ;  /* 0x000000011b1db824 */ /* 0x000fe200020e061d */
[----:B------:R-:W-:Y:S02]  /*400e0*/  LOP3.LUT P4, RZ, R12, 0x20, RZ, 0xc0, !PT ;  /* 0x000000200cff7812 */ /* 0x000fe4000788c0ff */
        /* <DEDUP_REMOVED lines=8> */
[----:B0-----:R-:W-:-:S06]  /*40170*/  PRMT R28, RZ, 0x7610, R28 ;  /* 0x00007610ff1c7816 */ /* 0x001fcc000000001c */
[----:B------:R-:W2:Y:S02]  /*40180*/  @!P4 LDG.E.U8 R28, desc[UR26][R18.64+0xc8] ;  /* 0x0000c81a121cc981 */ /* 0x000ea4000c1e1100 */
[----:B--2---:R-:W-:-:S04]  /*40190*/  LOP3.LUT R28, R28, 0xff, RZ, 0xc0, !PT ;  /* 0x000000ff1c1c7812 */ /* 0x004fc800078ec0ff */
[----:B------:R-:W-:-:S05]  /*401a0*/  F2FP.F16.E4M3.UNPACK_B R28, R28 ;  /* 0x0000001cff1c723e */ /* 0x000fca00020006ff */
[----:B------:R-:W-:-:S05]  /*401b0*/  HADD2.F32 R28, -RZ, R28.H0_H0 ;  /* 0x2000001cff1c7230 */ /* 0x000fca0000004100 */
[----:B------:R-:W-:-:S04]  /*401c0*/  FMUL R28, R28, UR9 ;  /* 0x000000091c1c7c20 */ /* 0x000fc80008400000 */
[----:B------:R-:W-:Y:S01]  /*401d0*/  FFMA R28, R194, UR8, R28 ;  /* 0x00000008c21c7c23 */ /* 0x000fe2000800001c */
[----:B------:R-:W-:Y:S01]  /*401e0*/  ISETP.LT.OR P3, PT, R26, 0xd1, !P0 ;  /* 0x000000d11a00780c */ /* 0x000fe20004761670 */
[----:B------:R-:W2:Y:S03]  /*401f0*/  LDL.LU R194, [R1+0xa34] ;  /* 0x000a340001c27983 */ /* 0x000ea60000300800 */
[----:B------:R-:W-:Y:S02]  /*40200*/  F2FP.SATFINITE.E4M3.F32.PACK_AB_MERGE_C R34, RZ, R28, RZ ;  /* 0x0000001cff22723e */ /* 0x000fe400048070ff */
[----:B------:R-:W-:-:S03]  /*40210*/  PRMT R28, RZ, 0x7610, R28 ;  /* 0x00007610ff1c7816 */ /* 0x000fc6000000001c */
[----:B------:R0:W-:Y:S04]  /*40220*/  @!P4 STG.E.U8 desc[UR26][R210.64+0xc8], R34 ;  /* 0x0000c822d200c986 */ /* 0x0001e8000c10111a */
[----:B------:R-:W3:Y:S01]  /*40230*/  @!P2 LDG.E.U8 R28, desc[UR26][R18.64+0xc9] ;  /* 0x0000c91a121ca981 */ /* 0x000ee2000c1e1100 */
[----:B0-----:R-:W-:Y:S02]  /*40240*/  PRMT R34, RZ, 0x7610, R34 ;  /* 0x00007610ff227816 */ /* 0x001fe40000000022 */
[----:B---3--:R-:W-:-:S04]  /*40250*/  LOP3.LUT R28, R28, 0xff, RZ, 0xc0, !PT ;  /* 0x000000ff1c1c7812 */ /* 0x008fc800078ec0ff */
[----:B------:R-:W-:-:S05]  /*40260*/  F2FP.F16.E4M3.UNPACK_B R28, R28 ;  /* 0x0000001cff1c723e */ /* 0x000fca00020006ff */
[----:B------:R-:W-:-:S05]  /*40270*/  HADD2.F32 R28, -RZ, R28.H0_H0 ;  /* 0x2000001cff1c7230 */ /* 0x000fca0000004100 */
[----:B------:R-:W-:-:S04]  /*40280*/  FMUL R28, R28, UR9 ;  /* 0x000000091c1c7c20 */ /* 0x000fc80008400000 */
[----:B------:R-:W-:Y:S02]  /*40290*/  FFMA R28, R189, UR8, R28 ;  /* 0x00000008bd1c7c23 */ /* 0x000fe4000800001c */
[----:B------:R-:W3:Y:S03]  /*402a0*/  LDL.LU R189, [R1+0xa38] ;  /* 0x000a380001bd7983 */ /* 0x000ee60000300800 */
[----:B------:R-:W-:-:S05]  /*402b0*/  F2FP.SATFINITE.E4M3.F32.PACK_AB_MERGE_C R28, RZ, R28, RZ ;  /* 0x0000001cff1c723e */ /* 0x000fca00048070ff */
[----:B------:R0:W-:Y:S04]  /*402c0*/  @!P2 STG.E.U8 desc[UR26][R204.64+0xc9], R28 ;  /* 0x0000c91ccc00a986 */ /* 0x0001e8000c10111a */
[----:B------:R-:W4:Y:S01]  /*402d0*/  @!P3 LDG.E.U8 R34, desc[UR26][R24.64+0xd0] ;  /* 0x0000d01a1822b981 */ /* 0x000f22000c1e1100 */
[----:B0-----:R-:W0:Y:S02]  /*402e0*/  @!P3 LDC.64 R28, c[0x0][0x5c0] ;  /* 0x00017000ff1cbb82 */ /* 0x001e240000000a00 */
[----:B0-----:R-:W-:-:S05]  /*402f0*/  @!P3 IADD3 R28, P4, R16, R28, RZ ;  /* 0x0000001c101cb210 */ /* 0x001fca0007f9e0ff */
[----:B------:R-:W-:Y:S01]  /*40300*/  @!P3 IMAD.X R29, R27, 0x1, R29, P4 ;  /* 0x000000011b1db824 */ /* 0x000fe200020e061d */
[----:B----4-:R-:W-:-:S04]  /*40310*/  LOP3.LUT R34, R34, 0xff, RZ, 0xc0, !PT ;  /* 0x000000ff22227812 */ /* 0x010fc800078ec0ff */
[----:B------:R-:W-:-:S05]  /*40320*/  F2FP.F16.E4M3.UNPACK_B R34, R34 ;  /* 0x00000022ff22723e */ /* 0x000fca00020006ff */
[----:B------:R-:W-:-:S05]  /*40330*/  HADD2.F32 R34, -RZ, R34.H0_H0 ;  /* 0x20000022ff227230 */ /* 0x000fca0000004100 */
[----:B------:R-:W-:-:S04]  /*40340*/  FMUL R34, R34, UR9 ;  /* 0x0000000922227c20 */ /* 0x000fc80008400000 */
[----:B------:R-:W-:Y:S01]  /*40350*/  FFMA R34, R195, UR8, R34 ;  /* 0x00000008c3227c23 */ /* 0x000fe20008000022 */
[----:B------:R-:W-:Y:S01]  /*40360*/  LOP3.LUT P2, RZ, R11, 0x20000000, RZ, 0xc0, !PT ;  /* 0x200000000bff7812 */ /* 0x000fe2000784c0ff */
[----:B------:R-:W4:Y:S03]  /*40370*/  LDL.LU R195, [R1+0xa3c] ;  /* 0x000a3c0001c37983 */ /* 0x000f260000300800 */
[----:B------:R-:W-:-:S05]  /*40380*/  F2FP.SATFINITE.E4M3.F32.PACK_AB_MERGE_C R34, RZ, R34, RZ ;  /* 0x00000022ff22723e */ /* 0x000fca00048070ff */
[----:B------:R0:W-:Y:S01]  /*40390*/  @!P3 STG.E.U8 desc[UR26][R28.64+0xd0], R34 ;  /* 0x0000d0221c00b986 */ /* 0x0001e2000c10111a */
[----:B------:R-:W-:Y:S02]  /*403a0*/  ISETP.LT.OR P3, PT, R26, 0xd2, !P0 ;  /* 0x000000d21a00780c */ /* 0x000fe40004761670 */
[----:B0-----:R-:W-:-:S11]  /*403b0*/  PRMT R34, RZ, 0x7610, R34 ;  /* 0x00007610ff227816 */ /* 0x001fd60000000022 */
        /* <DEDUP_REMOVED lines=13> */
[----:B0-----:R-:W-:-:S06]  /*40490*/  PRMT R28, RZ, 0x7610, R28 ;  /* 0x00007610ff1c7816 */ /* 0x001fcc000000001c */
[----:B------:R-:W3:Y:S02]  /*404a0*/  @!P4 LDG.E.U8 R28, desc[UR26][R18.64+0xd0] ;  /* 0x0000d01a121cc981 */ /* 0x000ee4000c1e1100 */
[----:B---3--:R-:W-:-:S04]  /*404b0*/  LOP3.LUT R28, R28, 0xff, RZ, 0xc0, !PT ;  /* 0x000000ff1c1c7812 */ /* 0x008fc800078ec0ff */
[----:B------:R-:W-:-:S05]  /*404c0*/  F2FP.F16.E4M3.UNPACK_B R28, R28 ;  /* 0x0000001cff1c723e */ /* 0x000fca00020006ff */
[----:B------:R-:W-:-:S05]  /*404d0*/  HADD2.F32 R28, -RZ, R28.H0_H0 ;  /* 0x2000001cff1c7230 */ /* 0x000fca0000004100 */
[----:B------:R-:W-:-:S04]  /*404e0*/  FMUL R28, R28, UR9 ;  /* 0x000000091c1c7c20 */ /* 0x000fc80008400000 */
[----:B------:R-:W-:Y:S01]  /*404f0*/  FFMA R28, R189, UR8, R28 ;  /* 0x00000008bd1c7c23 */ /* 0x000fe2000800001c */
[----:B------:R-:W-:Y:S01]  /*40500*/  ISETP.LT.OR P3, PT, R26, 0xd9, !P0 ;  /* 0x000000d91a00780c */ /* 0x000fe20004761670 */
[----:B------:R-:W3:Y:S03]  /*40510*/  LDL.LU R189, [R1+0xa44] ;  /* 0x000a440001bd7983 */ /* 0x000ee60000300800 */
[----:B------:R-:W-:Y:S02]  /*40520*/  F2FP.SATFINITE.E4M3.F32.PACK_AB_MERGE_C R34, RZ, R28, RZ ;  /* 0x0000001cff22723e */ /* 0x000fe400048070ff */
[----:B------:R-:W-:-:S03]  /*40530*/  PRMT R28, RZ, 0x7610, R28 ;  /* 0x00007610ff1c7816 */ /* 0x000fc6000000001c */
[----:B------:R0:W-:Y:S04]  /*40540*/  @!P4 STG.E.U8 desc[UR26][R208.64+0xd0], R34 ;  /* 0x0000d022d000c986 */ /* 0x0001e8000c10111a */
[----:B------:R-:W4:Y:S01]  /*40550*/  @!P2 LDG.E.U8 R28, desc[UR26][R18.64+0xd1] ;  /* 0x0000d11a121ca981 */ /* 0x000f22000c1e1100 */
[----:B0-----:R-:W-:Y:S02]  /*40560*/  PRMT R34, RZ, 0x7610, R34 ;  /* 0x00007610ff227816 */ /* 0x001fe40000000022 */
[----:B----4-:R-:W-:-:S04]  /*40570*/  LOP3.LUT R28, R28, 0xff, RZ, 0xc0, !PT ;  /* 0x000000ff1c1c7812 */ /* 0x010fc800078ec0ff */
[----:B------:R-:W-:-:S05]  /*40580*/  F2FP.F16.E4M3.UNPACK_B R28, R28 ;  /* 0x0000001cff1c723e */ /* 0x000fca00020006ff */
[----:B------:R-:W-:-:S05]  /*40590*/  HADD2.F32 R28, -RZ, R28.H0_H0 ;  /* 0x2000001cff1c7230 */ /* 0x000fca0000004100 */
[----:B------:R-:W-:-:S04]  /*405a0*/  FMUL R28, R28, UR9 ;  /* 0x000000091c1c7c20 */ /* 0x000fc80008400000 */
[----:B------:R-:W-:Y:S02]  /*405b0*/  FFMA R28, R195, UR8, R28 ;  /* 0x00000008c31c7c23 */ /* 0x000fe4000800001c */
[----:B------:R-:W4:Y:S03]  /*405c0*/  LDL.LU R195, [R1+0xa48] ;  /* 0x000a480001c37983 */ /* 0x000f260000300800 */
[----:B------:R-:W-:-:S05]  /*405d0*/  F2FP.SATFINITE.E4M3.F32.PACK_AB_MERGE_C R28, RZ, R28, RZ ;  /* 0x0000001cff1c723e */ /* 0x000fca00048070ff */
[----:B------:R0:W-:Y:S04]  /*405e0*/  @!P2 STG.E.U8 desc[UR26][R206.64+0xd1], R28 ;  /* 0x0000d11cce00a986 */ /* 0x0001e8000c10111a */
[----:B------:R-:W2:Y:S01]  /*405f0*/  @!P3 LDG.E.U8 R34, desc[UR26][R24.64+0xd8] ;  /* 0x0000d81a1822b981 */ /* 0x000ea2000c1e1100 */
[----:B0-----:R-:W0:Y:S02]  /*40600*/  @!P3 LDC.64 R28, c[0x0][0x5c0] ;  /* 0x00017000ff1cbb82 */ /* 0x001e240000000a00 */
        /* <DEDUP_REMOVED lines=282> */
[----:B------:R-:W-:-:S05]  /*417b0*/  FFMA R28, R189, UR8, R28 ;  /* 0x00000008bd1c7c23 */ /* 0x000fca000800001c */
[----:B------:R-:W-:Y:S02]  /*417c0*/  F2FP.SATFINITE.E4M3.F32.PACK_AB_MERGE_C R34, RZ, R28, RZ ;  /* 0x0000001cff22723e */ /* 0x000fe400048070ff */
[----:B------:R-:W-:-:S03]  /*417d0*/  PRMT R28, RZ, 0x7610, R28 ;  /* 0x00007610ff1c7816 */ /* 0x000fc6000000001c */
[----:B------:R0:W-:Y:S04]  /*417e0*/  @!P4 STG.E.U8 desc[UR26][R230.64+0x100], R34 ;  /* 0x00010022e600c986 */ /* 0x0001e8000c10111a */
[----:B------:R-:W3:Y:S01]  /*417f0*/  @!P2 LDG.E.U8 R28, desc[UR26][R18.64+0x101] ;  /* 0x0001011a121ca981 */ /* 0x000ee2000c1e1100 */
[----:B------:R-:W-:Y:S02]  /*41800*/  ISETP.LT.OR P3, PT, R26, 0x109, !P0 ;  /* 0x000001091a00780c */ /* 0x000fe40004761670 */
[----:B0-----:R-:W-:Y:S02]  /*41810*/  PRMT R34, RZ, 0x7610, R34 ;  /* 0x00007610ff227816 */ /* 0x001fe40000000022 */
[----:B---3--:R-:W-:-:S04]  /*41820*/  LOP3.LUT R28, R28, 0xff, RZ, 0xc0, !PT ;  /* 0x000000ff1c1c7812 */ /* 0x008fc800078ec0ff */
[----:B------:R-:W-:-:S05]  /*41830*/  F2FP.F16.E4M3.UNPACK_B R28, R28 ;  /* 0x0000001cff1c723e */ /* 0x000fca00020006ff */
[----:B------:R-:W-:-:S05]  /*41840*/  HADD2.F32 R28, -RZ, R28.H0_H0 ;  /* 0x2000001cff1c7230 */ /* 0x000fca0000004100 */
[----:B------:R-:W-:-:S04]  /*41850*/  FMUL R28, R28, UR9 ;  /* 0x000000091c1c7c20 */ /* 0x000fc80008400000 */
[----:B----4-:R-:W-:Y:S02]  /*41860*/  FFMA R28, R195, UR8, R28 ;  /* 0x00000008c31c7c23 */ /* 0x010fe4000800001c */
[----:B------:R-:W3:Y:S04]  /*41870*/  LDL.LU R195, [R1+0xaa4] ;  /* 0x000aa40001c37983 */ /* 0x000ee80000300800 */
[----:B------:R-:W4:Y:S04]  /*41880*/  LDL.LU R64, [R1+0xaa8] ;  /* 0x000aa80001407983 */ /* 0x000f280000300800 */
[----:B------:R-:W4:Y:S01]  /*41890*/  LDL.LU.64 R188, [R1+0x8] ;  /* 0x0000080001bc7983 */ /* 0x000f220000300a00 */
        /* <DEDUP_REMOVED lines=37> */
[----:B------:R-:W-:Y:S02]  /*41af0*/  F2FP.SATFINITE.E4M3.F32.PACK_AB_MERGE_C R34, RZ, R28, RZ ;  /* 0x0000001cff22723e */ /* 0x000fe400048070ff */
[----:B------:R-:W-:-:S03]  /*41b00*/  PRMT R28, RZ, 0x7610, R28 ;  /* 0x00007610ff1c7816 */ /* 0x000fc6000000001c */
[----:B------:R0:W-:Y:S04]  /*41b10*/  @!P4 STG.E.U8 desc[UR26][R188.64+0x108], R34 ;  /* 0x00010822bc00c986 */ /* 0x0001e8000c10111a */
[----:B------:R-:W4:Y:S01]  /*41b20*/  @!P2 LDG.E.U8 R28, desc[UR26][R18.64+0x109] ;  /* 0x0001091a121ca981 */ /* 0x000f22000c1e1100 */
[----:B------:R-:W-:Y:S02]  /*41b30*/  ISETP.LT.OR P3, PT, R26, 0x111, !P0 ;  /* 0x000001111a00780c */ /* 0x000fe40004761670 */
[----:B0-----:R-:W-:Y:S02]  /*41b40*/  PRMT R34, RZ, 0x7610, R34 ;  /* 0x00007610ff227816 */ /* 0x001fe40000000022 */
[----:B----4-:R-:W-:-:S04]  /*41b50*/  LOP3.LUT R28, R28, 0xff, RZ, 0xc0, !PT ;  /* 0x000000ff1c1c7812 */ /* 0x010fc800078ec0ff */
[----:B------:R-:W-:-:S05]  /*41b60*/  F2FP.F16.E4M3.UNPACK_B R28, R28 ;  /* 0x0000001cff1c723e */ /* 0x000fca00020006ff */
[----:B------:R-:W-:-:S05]  /*41b70*/  HADD2.F32 R28, -RZ, R28.H0_H0 ;  /* 0x2000001cff1c7230 */ /* 0x000fca0000004100 */
[----:B------:R-:W-:-:S04]  /*41b80*/  FMUL R28, R28, UR9 ;  /* 0x000000091c1c7c20 */ /* 0x000fc80008400000 */
[----:B--2---:R-:W-:Y:S02]  /*41b90*/  FFMA R28, R194, UR8, R28 ;  /* 0x00000008c21c7c23 */ /* 0x004fe4000800001c */
[----:B------:R-:W2:Y:S04]  /*41ba0*/  LDL.LU R194, [R1+0xab4] ;  /* 0x000ab40001c27983 */ /* 0x000ea80000300800 */
[----:B------:R-:W4:Y:S04]  /*41bb0*/  LDL.LU R64, [R1+0xab8] ;  /* 0x000ab80001407983 */ /* 0x000f280000300800 */
[----:B------:R-:W4:Y:S01]  /*41bc0*/  LDL.LU.64 R188, [R1] ;  /* 0x0000000001bc7983 */ /* 0x000f220000300a00 */
        /* <DEDUP_REMOVED lines=47> */
[----:B---3--:R-:W-:Y:S02]  /*41ec0*/  FFMA R28, R195, UR8, R28 ;  /* 0x00000008c31c7c23 */ /* 0x008fe4000800001c */
        /* <DEDUP_REMOVED lines=53> */
[----:B------:R-:W4:Y:S01]  /*42220*/  LDL.LU.64 R192, [R1+0x18] ;  /* 0x0000180001c07983 */ /* 0x000f220000300a00 */
        /* <DEDUP_REMOVED lines=12> */
[----:B------:R-:W3:Y:S04]  /*422f0*/  LDL.LU R195, [R1+0xadc] ;  /* 0x000adc0001c37983 */ /* 0x000ee80000300800 */
[----:B------:R-:W3:Y:S01]  /*42300*/  LDL.LU.64 R188, [R1+0x10] ;  /* 0x0000100001bc7983 */ /* 0x000ee20000300a00 */
        /* <DEDUP_REMOVED lines=50> */
[----:B------:R-:W2:Y:S04]  /*42630*/  LDL.LU R194, [R1+0xaec] ;  /* 0x000aec0001c27983 */ /* 0x000ea80000300800 */
[----:B------:R-:W2:Y:S01]  /*42640*/  LDL.LU.64 R188, [R1+0x28] ;  /* 0x0000280001bc7983 */ /* 0x000ea20000300a00 */
        /* <DEDUP_REMOVED lines=296> */
[----:B------:R-:W4:Y:S01]  /*438d0*/  LDL.LU R64, [R1+0xb48] ;  /* 0x000b480001407983 */ /* 0x000f220000300800 */
[----:B------:R-:W-:-:S05]  /*438e0*/  F2FP.SATFINITE.E4M3.F32.PACK_AB_MERGE_C R28, RZ, R28, RZ ;  /* 0x0000001cff1c723e */ /* 0x000fca00048070ff */
[----:B------:R0:W-:Y:S04]  /*438f0*/  @!P2 STG.E.U8 desc[UR26][R188.64+0x151], R28 ;  /* 0x0001511cbc00a986 */ /* 0x0001e8000c10111a */
[----:B------:R-:W2:Y:S01]  /*43900*/  @!P3 LDG.E.U8 R34, desc[UR26][R24.64+0x158] ;  /* 0x0001581a1822b981 */ /* 0x000ea2000c1e1100 */
[----:B0-----:R-:W0:Y:S03]  /*43910*/  @!P3 LDC.64 R28, c[0x0][0x5c0] ;  /* 0x00017000ff1cbb82 */ /* 0x001e260000000a00 */
[----:B------:R-:W4:Y:S01]  /*43920*/  LDL.LU.64 R188, [R1+0x98] ;  /* 0x0000980001bc7983 */ /* 0x000f220000300a00 */
        /* <DEDUP_REMOVED lines=89> */
[----:B------:R-:W-:Y:S02]  /*43ec0*/  ISETP.LT.OR P3, PT, R26, 0x169, !P0 ;  /* 0x000001691a00780c */ /* 0x000fe40004761670 */
[----:B------:R-:W-:Y:S02]  /*43ed0*/  PRMT R34, RZ, 0x7610, R34 ;  /* 0x00007610ff227816 */ /* 0x000fe40000000022 */
        /* <DEDUP_REMOVED lines=108> */
[----:B------:R-:W3:Y:S03]  /*445a0*/  LDL.LU R195, [R1+0xb84] ;  /* 0x000b840001c37983 */ /* 0x000ee60000300800 */
[----:B------:R-:W-:-:S05]  /*445b0*/  F2FP.SATFINITE.E4M3.F32.PACK_AB_MERGE_C R28, RZ, R28, RZ ;  /* 0x0000001cff1c723e */ /* 0x000fca00048070ff */
[----:B------:R0:W-:Y:S04]  /*445c0*/  @!P2 STG.E.U8 desc[UR26][R188.64+0x171], R28 ;  /* 0x0001711cbc00a986 */ /* 0x0001e8000c10111a */
[----:B------:R-:W4:Y:S01]  /*445d0*/  @!P3 LDG.E.U8 R34, desc[UR26][R24.64+0x178] ;  /* 0x0001781a1822b981 */ /* 0x000f22000c1e1100 */
[----:B0-----:R-:W0:Y:S03]  /*445e0*/  @!P3 LDC.64 R28, c[0x0][0x5c0] ;  /* 0x00017000ff1cbb82 */ /* 0x001e260000000a00 */
[----:B------:R-:W3:Y:S04]  /*445f0*/  LDL.LU R188, [R1+0xb88] ;  /* 0x000b880001bc7983 */ /* 0x000ee80000300800 */
[----:B------:R-:W3:Y:S01]  /*44600*/  LDL.LU.64 R190, [R1+0xe0] ;  /* 0x0000e00001be7983 */ /* 0x000ee20000300a00 */
[----:B0-----:R-:W-:-:S05]  /*44610*/  @!P3 IADD3 R28, P4, R16, R28, RZ ;  /* 0x0000001c101cb210 */ /* 0x001fca0007f9e0ff */
[----:B------:R-:W-:Y:S01]  /*44620*/  @!P3 IMAD.X R29, R27, 0x1, R29, P4 ;  /* 0x000000011b1db824 */ /* 0x000fe200020e061d */
[----:B----4-:R-:W-:-:S04]  /*44630*/  LOP3.LUT R34, R34, 0xff, RZ, 0xc0, !PT ;  /* 0x000000ff22227812 */ /* 0x010fc800078ec0ff */
[----:B------:R-:W-:-:S05]  /*44640*/  F2FP.F16.E4M3.UNPACK_B R34, R34 ;  /* 0x00000022ff22723e */ /* 0x000fca00020006ff */
[----:B------:R-:W-:-:S05]  /*44650*/  HADD2.F32 R34, -RZ, R34.H0_H0 ;  /* 0x20000022ff227230 */ /* 0x000fca0000004100 */
[----:B------:R-:W-:-:S04]  /*44660*/  FMUL R34, R34, UR9 ;  /* 0x0000000922227c20 */ /* 0x000fc80008400000 */
[----:B--2---:R-:W-:Y:S01]  /*44670*/  FFMA R34, R194, UR8, R34 ;  /* 0x00000008c2227c23 */ /* 0x004fe20008000022 */
[----:B------:R-:W-:Y:S01]  /*44680*/  LOP3.LUT P2, RZ, R10, 0x10, RZ, 0xc0, !PT ;  /* 0x000000100aff7812 */ /* 0x000fe2000784c0ff */
[----:B------:R-:W2:Y:S04]  /*44690*/  LDL.LU R194, [R1+0xb8c] ;  /* 0x000b8c0001c27983 */ /* 0x000ea80000300800 */
[----:B------:R-:W4:Y:S04]  /*446a0*/  LDL.LU.64 R192, [R1+0xb8] ;  /* 0x0000b80001c07983 */ /* 0x000f280000300a00 */
[----:B------:R-:W4:Y:S01]  /*446b0*/  LDL.LU R189, [R1+0xb90] ;  /* 0x000b900001bd7983 */ /* 0x000f220000300800 */
[----:B------:R-:W-:-:S05]  /*446c0*/  F2FP.SATFINITE.E4M3.F32.PACK_AB_MERGE_C R34, RZ, R34, RZ ;  /* 0x00000022ff22723e */ /* 0x000fca00048070ff */
[----:B------:R0:W-:Y:S01]  /*446d0*/  @!P3 STG.E.U8 desc[UR26][R28.64+0x178], R34 ;  /* 0x000178221c00b986 */ /* 0x0001e2000c10111a */
[----:B------:R-:W-:Y:S02]  /*446e0*/  ISETP.LT.OR P3, PT, R26, 0x17a, !P0 ;  /* 0x0000017a1a00780c */ /* 0x000fe40004761670 */
[----:B0-----:R-:W-:-:S11]  /*446f0*/  PRMT R34, RZ, 0x7610, R34 ;  /* 0x00007610ff227816 */ /* 0x001fd60000000022 */
[----:B------:R-:W0:Y:S01]  /*44700*/  @!P3 LDC.64 R28, c[0x0][0x5c0] ;  /* 0x00017000ff1cbb82 */ /* 0x000e220000000a00 */
[----:B------:R1:W3:Y:S01]  /*44710*/  @!P3 LDG.E.U8 R34, desc[UR26][R24.64+0x179] ;  /* 0x0001791a1822b981 */ /* 0x0002e2000c1e1100 */
[----:B0-----:R-:W-:-:S05]  /*44720*/  @!P3 IADD3 R28, P4, R16, R28, RZ ;  /* 0x0000001c101cb210 */ /* 0x001fca0007f9e0ff */
[----:B------:R-:W-:Y:S01]  /*44730*/  @!P3 IMAD.X R29, R27, 0x1, R29, P4 ;  /* 0x000000011b1db824 */ /* 0x000fe200020e061d */
[----:B-1----:R-:W-:Y:S02]  /*44740*/  PRMT R24, RZ, 0x7610, R24 ;  /* 0x00007610ff187816 */ /* 0x002fe40000000018 */
[----:B---3--:R-:W-:-:S04]  /*44750*/  LOP3.LUT R34, R34, 0xff, RZ, 0xc0, !PT ;  /* 0x000000ff22227812 */ /* 0x008fc800078ec0ff */
[----:B------:R-:W-:-:S05]  /*44760*/  F2FP.F16.E4M3.UNPACK_B R34, R34 ;  /* 0x00000022ff22723e */ /* 0x000fca00020006ff */
[----:B------:R-:W-:-:S05]  /*44770*/  HADD2.F32 R34, -RZ, R34.H0_H0 ;  /* 0x20000022ff227230 */ /* 0x000fca0000004100 */
[----:B------:R-:W-:-:S04]  /*44780*/  FMUL R34, R34, UR9 ;  /* 0x0000000922227c20 */ /* 0x000fc80008400000 */
[----:B------:R-:W-:Y:S01]  /*44790*/  FFMA R34, R195, UR8, R34 ;  /* 0x00000008c3227c23 */ /* 0x000fe20008000022 */
[C---:B------:R-:W-:Y:S02]  /*447a0*/  LOP3.LUT P0, RZ, R10.reuse, 0x8, RZ, 0xc0, !PT ;  /* 0x000000080aff7812 */ /* 0x040fe4000780c0ff */
[----:B------:R-:W-:Y:S01]  /*447b0*/  LOP3.LUT P4, RZ, R10, 0x4, RZ, 0xc0, !PT ;  /* 0x000000040aff7812 */ /* 0x000fe2000788c0ff */
[----:B------:R-:W3:Y:S01]  /*447c0*/  LDL.LU R195, [R1+0xb94] ;  /* 0x000b940001c37983 */ /* 0x000ee20000300800 */
[----:B------:R-:W-:-:S05]  /*447d0*/  F2FP.SATFINITE.E4M3.F32.PACK_AB_MERGE_C R34, RZ, R34, RZ ;  /* 0x00000022ff22723e */ /* 0x000fca00048070ff */
[----:B------:R-:W-:Y:S01]  /*447e0*/  @!P3 STG.E.U8 desc[UR26][R28.64+0x179], R34 ;  /* 0x000179221c00b986 */ /* 0x000fe2000c10111a */
[----:B------:R-:W-:-:S13]  /*447f0*/  LOP3.LUT P3, RZ, R10, 0x100, RZ, 0xc0, !PT ;  /* 0x000001000aff7812 */ /* 0x000fda000786c0ff */
[----:B------:R-:W2:Y:S02]  /*44800*/  @!P3 LDG.E.U8 R24, desc[UR26][R18.64+0x178] ;  /* 0x0001781a1218b981 */ /* 0x000ea4000c1e1100 */
[----:B--2---:R-:W-:-:S04]  /*44810*/  LOP3.LUT R24, R24, 0xff, RZ, 0xc0, !PT ;  /* 0x000000ff18187812 */ /* 0x004fc800078ec0ff */
[----:B------:R-:W-:-:S05]  /*44820*/  F2FP.F16.E4M3.UNPACK_B R24, R24 ;  /* 0x00000018ff18723e */ /* 0x000fca00020006ff */
[----:B------:R-:W-:-:S05]  /*44830*/  HADD2.F32 R24, -RZ, R24.H0_H0 ;  /* 0x20000018ff187230 */ /* 0x000fca0000004100 */
[----:B------:R-:W-:-:S04]  /*44840*/  FMUL R24, R24, UR9 ;  /* 0x0000000918187c20 */ /* 0x000fc80008400000 */
[----:B------:R-:W-:-:S05]  /*44850*/  FFMA R24, R188, UR8, R24 ;  /* 0x00000008bc187c23 */ /* 0x000fca0008000018 */
[----:B------:R-:W-:-:S05]  /*44860*/  F2FP.SATFINITE.E4M3.F32.PACK_AB_MERGE_C R24, RZ, R24, RZ ;  /* 0x00000018ff18723e */ /* 0x000fca00048070ff */
[----:B------:R0:W-:Y:S02]  /*44870*/  @!P3 STG.E.U8 desc[UR26][R190.64+0x178], R24 ;  /* 0x00017818be00b986 */ /* 0x0001e4000c10111a */
[----:B0-----:R-:W-:-:S06]  /*44880*/  PRMT R24, RZ, 0x7610, R24 ;  /* 0x00007610ff187816 */ /* 0x001fcc0000000018 */
[----:B------:R0:W2:Y:S02]  /*44890*/  @!P2 LDG.E.U8 R24, desc[UR26][R18.64+0x179] ;  /* 0x0001791a1218a981 */ /* 0x0000a4000c1e1100 */
        /* <DEDUP_REMOVED lines=8> */
[----:B----4-:R-:W-:Y:S04]  /*44920*/  @!P2 STG.E.U8 desc[UR26][R192.64+0x179], R24 ;  /* 0x00017918c000a986 */ /* 0x010fe8000c10111a */
        /* <DEDUP_REMOVED lines=17> */
[----:B------:R-:W3:Y:S01]  /*44a40*/  LDL.LU R195, [R1+0xb9c] ;  /* 0x000b9c0001c37983 */ /* 0x000ee20000300800 */
[----:B------:R-:W-:-:S03]  /*44a50*/  LOP3.LUT P0, RZ, R10, 0x2, RZ, 0xc0, !PT ;  /* 0x000000020aff7812 */ /* 0x000fc6000780c0ff */
[----:B------:R-:W4:Y:S01]  /*44a60*/  LDL.LU R64, [R1+0xba0] ;  /* 0x000ba00001407983 */ /* 0x000f220000300800 */
[----:B------:R-:W-:-:S03]  /*44a70*/  F2FP.SATFINITE.E4M3.F32.PACK_AB_MERGE_C R18, RZ, R18, RZ ;  /* 0x00000012ff12723e */ /* 0x000fc600048070ff */
[----:B------:R-:W4:Y:S04]  /*44a80*/  LDL.LU.64 R192, [R1+0xc0] ;  /* 0x0000c00001c07983 */ /* 0x000f280000300a00 */
[----:B------:R0:W-:Y:S02]  /*44a90*/  @!P4 STG.E.U8 desc[UR26][R138.64+0xc1], R18 ;  /* 0x0000c1128a00c986 */ /* 0x0001e4000c10111a */
[----:B0-----:R-:W0:Y:S02]  /*44aa0*/  @!P2 LDC.64 R18, c[0x0][0x5c0] ;  /* 0x00017000ff12ab82 */ /* 0x001e240000000a00 */
[----:B0-----:R-:W-:-:S05]  /*44ab0*/  @!P2 IADD3 R18, P3, R36, R18, RZ ;  /* 0x000000122412a210 */ /* 0x001fca0007f7e0ff */
[----:B------:R-:W-:Y:S01]  /*44ac0*/  @!P2 IMAD.X R19, R37, 0x1, R19, P3 ;  /* 0x000000012513a824 */ /* 0x000fe200018e0613 */
[----:B------:R-:W-:-:S13]  /*44ad0*/  ISETP.LT.OR P3, PT, R26, 0xc1, !P1 ;  /* 0x000000c11a00780c */ /* 0x000fda0004f61670 */
[----:B------:R-:W2:Y:S01]  /*44ae0*/  @!P3 LDG.E.U8 R24, desc[UR26][R22.64+0xc0] ;  /* 0x0000c01a1618b981 */ /* 0x000ea2000c1e1100 */
[----:B------:R-:W-:Y:S02]  /*44af0*/  ISETP.LT.OR P2, PT, R26, 0xc2, !P1 ;  /* 0x000000c21a00780c */ /* 0x000fe40004f41670 */
        /* <DEDUP_REMOVED lines=9> */
[----:B------:R0:W-:Y:S02]  /*44b90*/  @!P3 STG.E.U8 desc[UR26][R18.64+0xc0], R24 ;  /* 0x0000c0181200b986 */ /* 0x0001e4000c10111a */
[----:B0-----:R-:W-:Y:S01]  /*44ba0*/  PRMT R24, RZ, 0x7610, R24 ;  /* 0x00007610ff187816 */ /* 0x001fe20000000018 */
[----:B------:R-:W0:Y:S05]  /*44bb0*/  @!P2 LDC.64 R18, c[0x0][0x5c0] ;  /* 0x00017000ff12ab82 */ /* 0x000e2a0000000a00 */
[----:B------:R-:W3:Y:S01]  /*44bc0*/  @!P2 LDG.E.U8 R24, desc[UR26][R22.64+0xc1] ;  /* 0x0000c11a1618a981 */ /* 0x000ee2000c1e1100 */
        /* <DEDUP_REMOVED lines=28> */
[----:B------:R-:W2:Y:S01]  /*44d90*/  LDL.LU R194, [R1+0xbac] ;  /* 0x000bac0001c27983 */ /* 0x000ea20000300800 */
        /* <DEDUP_REMOVED lines=9> */
[----:B------:R-:W3:Y:S01]  /*44e30*/  @!P3 LDG.E.U8 R24, desc[UR26][R22.64+0xc8] ;  /* 0x0000c81a1618b981 */ /* 0x000ee2000c1e1100 */
[----:B------:R-:W-:Y:S02]  /*44e40*/  ISETP.LT.OR P2, PT, R26, 0xca, !P1 ;  /* 0x000000ca1a00780c */ /* 0x000fe40004f41670 */
        /* <DEDUP_REMOVED lines=415> */
[----:B------:R-:W-:-:S05]  /*46840*/  F2FP.SATFINITE.E4M3.F32.PACK_AB_MERGE_C R18, RZ, R18, RZ ;  /* 0x00000012ff12723e */ /* 0x000fca00048070ff */
[----:B------:R0:W-:Y:S02]  /*46850*/  @!P4 STG.E.U8 desc[UR26][R188.64+0x109], R18 ;  /* 0x00010912bc00c986 */ /* 0x0001e4000c10111a */
[----:B0-----:R-:W0:Y:S02]  /*46860*/  @!P2 LDC.64 R18, c[0x0][0x5c0] ;  /* 0x00017000ff12ab82 */ /* 0x001e240000000a00 */
[----:B------:R-:W4:Y:S01]  /*46870*/  LDL.LU.64 R188, [R1+0x128] ;  /* 0x0001280001bc7983 */ /* 0x000f220000300a00 */
        /* <DEDUP_REMOVED lines=36> */
[----:B0-----:R-:W-:Y:S02]  /*46ac0*/  PRMT R18, RZ, 0x7610, R18 ;  /* 0x00007610ff127816 */ /* 0x001fe40000000012 */
[----:B------:R-:W-:Y:S02]  /*46ad0*/  ISETP.LT.OR P2, PT, R26, 0x111, !P1 ;  /* 0x000001111a00780c */ /* 0x000fe40004f41670 */
[----:B------:R-:W-:Y:S01]  /*46ae0*/  PRMT R24, RZ, 0x7610, R24 ;  /* 0x00007610ff187816 */ /* 0x000fe20000000018 */
[----:B------:R-:W4:Y:S04]  /*46af0*/  LDL.LU R189, [R1+0xc3c] ;  /* 0x000c3c0001bd7983 */ /* 0x000f280000300800 */
[----:B------:R-:W3:Y:S02]  /*46b00*/  @!P4 LDG.E.U8 R18, desc[UR26][R20.64+0x111] ;  /* 0x0001111a1412c981 */ /* 0x000ee4000c1e1100 */
        /* <DEDUP_REMOVED lines=23> */
[----:B------:R0:W-:Y:S02]  /*46c80*/  @!P3 STG.E.U8 desc[UR26][R18.64+0x110], R24 ;  /* 0x000110181200b986 */ /* 0x0001e4000c10111a */
[----:B0-----:R-:W-:Y:S01]  /*46c90*/  PRMT R24, RZ, 0x7610, R24 ;  /* 0x00007610ff187816 */ /* 0x001fe20000000018 */
[----:B------:R-:W0:Y:S05]  /*46ca0*/  @!P2 LDC.64 R18, c[0x0][0x5c0] ;  /* 0x00017000ff12ab82 */ /* 0x000e2a0000000a00 */
[----:B------:R-:W4:Y:S01]  /*46cb0*/  @!P2 LDG.E.U8 R24, desc[UR26][R22.64+0x111] ;  /* 0x0001111a1618a981 */ /* 0x000f22000c1e1100 */
[----:B0-----:R-:W-:-:S05]  /*46cc0*/  @!P2 IADD3 R18, P3, R170, R18, RZ ;  /* 0x00000012aa12a210 */ /* 0x001fca0007f7e0ff */
[----:B------:R-:W-:Y:S01]  /*46cd0*/  @!P2 IMAD.X R19, R172, 0x1, R19, P3 ;  /* 0x00000001ac13a824 */ /* 0x000fe200018e0613 */
        /* <DEDUP_REMOVED lines=15> */
[----:B------:R-:W-:Y:S02]  /*46dd0*/  ISETP.LT.OR P2, PT, R26, 0x119, !P1 ;  /* 0x000001191a00780c */ /* 0x000fe40004f41670 */
[----:B------:R-:W-:Y:S01]  /*46de0*/  PRMT R24, RZ, 0x7610, R24 ;  /* 0x00007610ff187816 */ /* 0x000fe20000000018 */
[----:B------:R-:W3:Y:S01]  /*46df0*/  LDL.LU R195, [R1+0xc4c] ;  /* 0x000c4c0001c37983 */ /* 0x000ee20000300800 */
        /* <DEDUP_REMOVED lines=13> */
[----:B0-----:R-:W0:Y:S02]  /*46ed0*/  @!P2 LDC.64 R18, c[0x0][0x5c0] ;  /* 0x00017000ff12ab82 */ /* 0x001e240000000a00 */
[----:B0-----:R-:W-:-:S05]  /*46ee0*/  @!P2 IADD3 R18, P3, R176, R18, RZ ;  /* 0x00000012b012a210 */ /* 0x001fca0007f7e0ff */
[----:B------:R-:W-:Y:S01]  /*46ef0*/  @!P2 IMAD.X R19, R179, 0x1, R19, P3 ;  /* 0x00000001b313a824 */ /* 0x000fe200018e0613 */
[----:B------:R-:W-:-:S13]  /*46f00*/  ISETP.LT.OR P3, PT, R26, 0x119, !P1 ;  /* 0x000001191a00780c */ /* 0x000fda0004f61670 */
[----:B------:R-:W4:Y:S01]  /*46f10*/  @!P3 LDG.E.U8 R24, desc[UR26][R22.64+0x118] ;  /* 0x0001181a1618b981 */ /* 0x000f22000c1e1100 */
[----:B------:R-:W-:Y:S02]  /*46f20*/  ISETP.LT.OR P2, PT, R26, 0x11a, !P1 ;  /* 0x0000011a1a00780c */ /* 0x000fe40004f41670 */
        /* <DEDUP_REMOVED lines=29> */
[----:B------:R-:W-:Y:S02]  /*47100*/  ISETP.LT.OR P2, PT, R26, 0x121, !P1 ;  /* 0x000001211a00780c */ /* 0x000fe40004f41670 */
[----:B------:R-:W-:Y:S01]  /*47110*/  PRMT R24, RZ, 0x7610, R24 ;  /* 0x00007610ff187816 */ /* 0x000fe20000000018 */
[----:B------:R-:W2:Y:S01]  /*47120*/  LDL.LU R194, [R1+0xc5c] ;  /* 0x000c5c0001c27983 */ /* 0x000ea20000300800 */
        /* <DEDUP_REMOVED lines=29> */
[----:B------:R-:W2:Y:S01]  /*47300*/  @!P2 LDG.E.U8 R24, desc[UR26][R22.64+0x121] ;  /* 0x0001211a1618a981 */ /* 0x000ea2000c1e1100 */
[----:B0-----:R-:W-:-:S03]  /*47310*/  @!P2 IADD3 R18, P3, R126, R18, RZ ;  /* 0x000000127e12a210 */ /* 0x001fc60007f7e0ff */
[----:B------:R-:W3:Y:S02]  /*47320*/  LDL.LU R126, [R1+0xecc] ;  /* 0x000ecc00017e7983 */ /* 0x000ee40000300800 */
[----:B------:R-:W-:Y:S02]  /*47330*/  @!P2 IMAD.X R19, R127, 0x1, R19, P3 ;  /* 0x000000017f13a824 */ /* 0x000fe400018e0613 */
[----:B------:R-:W3:Y:S01]  /*47340*/  LDL.LU R127, [R1+0xec8] ;  /* 0x000ec800017f7983 */ /* 0x000ee20000300800 */
        /* <DEDUP_REMOVED lines=16> */
[----:B------:R-:W-:Y:S02]  /*47450*/  ISETP.LT.OR P2, PT, R26, 0x129, !P1 ;  /* 0x000001291a00780c */ /* 0x000fe40004f41670 */
[----:B------:R-:W-:Y:S01]  /*47460*/  PRMT R24, RZ, 0x7610, R24 ;  /* 0x00007610ff187816 */ /* 0x000fe20000000018 */
[----:B------:R-:W4:Y:S01]  /*47470*/  LDL.LU R189, [R1+0xc6c] ;  /* 0x000c6c0001bd7983 */ /* 0x000f220000300800 */
[----:B------:R-:W-:-:S05]  /*47480*/  F2FP.SATFINITE.E4M3.F32.PACK_AB_MERGE_C R18, RZ, R18, RZ ;  /* 0x00000012ff12723e */ /* 0x000fca00048070ff */
[----:B---3--:R0:W-:Y:S02]  /*47490*/  @!P0 STG.E.U8 desc[UR26][R126.64+0x128], R18 ;  /* 0x000128127e008986 */ /* 0x0081e4000c10111a */
        /* <DEDUP_REMOVED lines=11> */
[----:B------:R-:W-:Y:S01]  /*47550*/  LOP3.LUT P0, RZ, R5, 0x20, RZ, 0xc0, !PT ;  /* 0x0000002005ff7812 */ /* 0x000fe2000780c0ff */
[----:B------:R-:W3:Y:S02]  /*47560*/  LDL.LU R118, [R1+0xec4] ;  /* 0x000ec40001767983 */ /* 0x000ee40000300800 */
[----:B------:R-:W-:Y:S01]  /*47570*/  @!P2 IMAD.X R19, R119, 0x1, R19, P3 ;  /* 0x000000017713a824 */ /* 0x000fe200018e0613 */
[C---:B------:R-:W-:Y:S01]  /*47580*/  ISETP.LT.OR P3, PT, R26.reuse, 0x129, !P1 ;  /* 0x000001291a00780c */ /* 0x040fe20004f61670 */
[----:B------:R-:W3:Y:S01]  /*47590*/  LDL.LU R119, [R1+0xec0] ;  /* 0x000ec00001777983 */ /* 0x000ee20000300800 */
[----:B------:R-:W-:-:S03]  /*475a0*/  ISETP.LT.OR P2, PT, R26, 0x12a, !P1 ;  /* 0x0000012a1a00780c */ /* 0x000fc60004f41670 */
[----:B------:R-:W3:Y:S08]  /*475b0*/  LDL.LU R195, [R1+0xc70] ;  /* 0x000c700001c37983 */ /* 0x000ef00000300800 */
[----:B------:R-:W2:Y:S02]  /*475c0*/  @!P3 LDG.E.U8 R24, desc[UR26][R22.64+0x128] ;  /* 0x0001281a1618b981 */ /* 0x000ea4000c1e1100 */
        /* <DEDUP_REMOVED lines=8> */
[----:B0-----:R-:W-:Y:S01]  /*47650*/  PRMT R24, RZ, 0x7610, R24 ;  /* 0x00007610ff187816 */ /* 0x001fe20000000018 */
[----:B------:R-:W0:Y:S05]  /*47660*/  @!P2 LDC.64 R18, c[0x0][0x5c0] ;  /* 0x00017000ff12ab82 */ /* 0x000e2a0000000a00 */
[----:B------:R-:W4:Y:S01]  /*47670*/  @!P2 LDG.E.U8 R24, desc[UR26][R22.64+0x129] ;  /* 0x0001291a1618a981 */ /* 0x000f22000c1e1100 */
[----:B0-----:R-:W-:-:S03]  /*47680*/  @!P2 IADD3 R18, P3, R120, R18, RZ ;  /* 0x000000127812a210 */ /* 0x001fc60007f7e0ff */
[----:B------:R-:W2:Y:S02]  /*47690*/  LDL.LU R120, [R1+0xebc] ;  /* 0x000ebc0001787983 */ /* 0x000ea40000300800 */
[----:B------:R-:W-:Y:S02]  /*476a0*/  @!P2 IMAD.X R19, R121, 0x1, R19, P3 ;  /* 0x000000017913a824 */ /* 0x000fe400018e0613 */
[----:B------:R-:W2:Y:S01]  /*476b0*/  LDL.LU R121, [R1+0xeb8] ;  /* 0x000eb80001797983 */ /* 0x000ea20000300800 */
        /* <DEDUP_REMOVED lines=20> */
[----:B--2---:R0:W-:Y:S02]  /*47800*/  @!P0 STG.E.U8 desc[UR26][R120.64+0x130], R18 ;  /* 0x0001301278008986 */ /* 0x0041e4000c10111a */
[----:B0-----:R-:W-:-:S06]  /*47810*/  PRMT R18, RZ, 0x7610, R18 ;  /* 0x00007610ff127816 */ /* 0x001fcc0000000012 */
        /* <DEDUP_REMOVED lines=11> */
[----:B------:R-:W2:Y:S02]  /*478d0*/  LDL.LU R112, [R1+0xeb4] ;  /* 0x000eb40001707983 */ /* 0x000ea40000300800 */
[----:B------:R-:W-:Y:S01]  /*478e0*/  @!P2 IMAD.X R19, R113, 0x1, R19, P3 ;  /* 0x000000017113a824 */ /* 0x000fe200018e0613 */
[C---:B------:R-:W-:Y:S01]  /*478f0*/  ISETP.LT.OR P3, PT, R26.reuse, 0x131, !P1 ;  /* 0x000001311a00780c */ /* 0x040fe20004f61670 */
[----:B------:R-:W2:Y:S01]  /*47900*/  LDL.LU R113, [R1+0xeb0] ;  /* 0x000eb00001717983 */ /* 0x000ea20000300800 */
[----:B------:R-:W-:-:S03]  /*47910*/  ISETP.LT.OR P2, PT, R26, 0x132, !P1 ;  /* 0x000001321a00780c */ /* 0x000fc60004f41670 */
[----:B------:R-:W2:Y:S08]  /*47920*/  LDL.LU R194, [R1+0xc80] ;  /* 0x000c800001c27983 */ /* 0x000eb00000300800 */
[----:B------:R-:W4:Y:S02]  /*47930*/  @!P3 LDG.E.U8 R24, desc[UR26][R22.64+0x130] ;  /* 0x0001301a1618b981 */ /* 0x000f24000c1e1100 */
[----:B----4-:R-:W-:-:S04]  /*47940*/  LOP3.LUT R24, R24, 0xff, RZ, 0xc0, !PT ;  /* 0x000000ff18187812 */ /* 0x010fc800078ec0ff */
[----:B------:R-:W-:-:S05]  /*47950*/  F2FP.F16.E4M3.UNPACK_B R24, R24 ;  /* 0x00000018ff18723e */ /* 0x000fca00020006ff */
[----:B------:R-:W-:-:S05]  /*47960*/  HADD2.F32 R24, -RZ, R24.H0_H0 ;  /* 0x20000018ff187230 */ /* 0x000fca0000004100 */
[----:B------:R-:W-:-:S04]  /*47970*/  FMUL R24, R24, UR9 ;  /* 0x0000000918187c20 */ /* 0x000fc80008400000 */
[----:B------:R-:W-:Y:S02]  /*47980*/  FFMA R24, R189, UR8, R24 ;  /* 0x00000008bd187c23 */ /* 0x000fe40008000018 */
[----:B------:R-:W4:Y:S03]  /*47990*/  LDL.LU R189, [R1+0xc84] ;  /* 0x000c840001bd7983 */ /* 0x000f260000300800 */
[----:B------:R-:W-:Y:S02]  /*479a0*/  F2FP.SATFINITE.E4M3.F32.PACK_AB_MERGE_C R25, RZ, R24, RZ ;  /* 0x00000018ff19723e */ /* 0x000fe400048070ff */
[----:B------:R-:W-:-:S03]  /*479b0*/  PRMT R24, RZ, 0x7610, R24 ;  /* 0x00007610ff187816 */ /* 0x000fc60000000018 */
[----:B------:R0:W-:Y:S04]  /*479c0*/  @!P3 STG.E.U8 desc[UR26][R18.64+0x130], R25 ;  /* 0x000130191200b986 */ /* 0x0001e8000c10111a */
[----:B------:R-:W3:Y:S01]  /*479d0*/  @!P2 LDG.E.U8 R24, desc[UR26][R22.64+0x131] ;  /* 0x0001311a1618a981 */ /* 0x000ee2000c1e1100 */
[----:B0-----:R-:W0:Y:S02]  /*479e0*/  @!P2 LDC.64 R18, c[0x0][0x5c0] ;  /* 0x00017000ff12ab82 */ /* 0x001e240000000a00 */
[----:B0-----:R-:W-:Y:S02]  /*479f0*/  @!P2 IADD3 R18, P3, R116, R18, RZ ;  /* 0x000000127412a210 */ /* 0x001fe40007f7e0ff */
[----:B------:R-:W4:Y:S03]  /*47a00*/  LDL.LU R116, [R1+0xeac] ;  /* 0x000eac0001747983 */ /* 0x000f260000300800 */
[----:B------:R-:W-:-:S02]  /*47a10*/  @!P2 IMAD.X R19, R117, 0x1, R19, P3 ;  /* 0x000000017513a824 */ /* 0x000fc400018e0613 */
[----:B------:R-:W4:Y:S01]  /*47a20*/  LDL.LU R117, [R1+0xea8] ;  /* 0x000ea80001757983 */ /* 0x000f220000300800 */
[----:B---3--:R-:W-:-:S04]  /*47a30*/  LOP3.LUT R24, R24, 0xff, RZ, 0xc0, !PT ;  /* 0x000000ff18187812 */ /* 0x008fc800078ec0ff */
[----:B------:R-:W-:-:S05]  /*47a40*/  F2FP.F16.E4M3.UNPACK_B R24, R24 ;  /* 0x00000018ff18723e */ /* 0x000fca00020006ff */
[----:B------:R-:W-:-:S05]  /*47a50*/  HADD2.F32 R24, -RZ, R24.H0_H0 ;  /* 0x20000018ff187230 */ /* 0x000fca0000004100 */
[----:B------:R-:W-:-:S04]  /*47a60*/  FMUL R24, R24, UR9 ;  /* 0x0000000918187c20 */ /* 0x000fc80008400000 */
[----:B------:R-:W-:Y:S01]  /*47a70*/  FFMA R24, R195, UR8, R24 ;  /* 0x00000008c3187c23 */ /* 0x000fe20008000018 */
[----:B------:R-:W-:Y:S01]  /*47a80*/  LOP3.LUT P4, RZ, R5, 0x4, RZ, 0xc0, !PT ;  /* 0x0000000405ff7812 */ /* 0x000fe2000788c0ff */
[----:B------:R-:W3:Y:S03]  /*47a90*/  LDL.LU R195, [R1+0xc88] ;  /* 0x000c880001c37983 */ /* 0x000ee60000300800 */
[----:B------:R-:W-:Y:S02]  /*47aa0*/  F2FP.SATFINITE.E4M3.F32.PACK_AB_MERGE_C R25, RZ, R24, RZ ;  /* 0x00000018ff19723e */ /* 0x000fe400048070ff */
[----:B------:R-:W-:-:S03]  /*47ab0*/  PRMT R24, RZ, 0x7610, R24 ;  /* 0x00007610ff187816 */ /* 0x000fc60000000018 */
[----:B------:R0:W-:Y:S04]  /*47ac0*/  @!P2 STG.E.U8 desc[UR26][R18.64+0x131], R25 ;  /* 0x000131191200a986 */ /* 0x0001e8000c10111a */
        /* <DEDUP_REMOVED lines=10> */
[----:B----4-:R-:W-:Y:S04]  /*47b70*/  @!P0 STG.E.U8 desc[UR26][R116.64+0x138], R29 ;  /* 0x0001381d74008986 */ /* 0x010fe8000c10111a */
[----:B------:R-:W4:Y:S01]  /*47b80*/  @!P4 LDG.E.U8 R24, desc[UR26][R20.64+0x139] ;  /* 0x0001391a1418c981 */ /* 0x000f22000c1e1100 */
[----:B0-----:R-:W0:Y:S02]  /*47b90*/  @!P2 LDC.64 R18, c[0x0][0x5c0] ;  /* 0x00017000ff12ab82 */ /* 0x001e240000000a00 */
[----:B0-----:R-:W-:-:S05]  /*47ba0*/  @!P2 IADD3 R18, P3, R185, R18, RZ ;  /* 0x00000012b912a210 */ /* 0x001fca0007f7e0ff */
[----:B------:R-:W-:Y:S01]  /*47bb0*/  @!P2 IMAD.X R19, R13, 0x1, R19, P3 ;  /* 0x000000010d13a824 */ /* 0x000fe200018e0613 */
[----:B------:R-:W-:Y:S02]  /*47bc0*/  ISETP.LT.OR P3, PT, R26, 0x139, !P1 ;  /* 0x000001391a00780c */ /* 0x000fe40004f61670 */
[----:B----4-:R-:W-:Y:S02]  /*47bd0*/  LOP3.LUT R24, R24, 0xff, RZ, 0xc0, !PT ;  /* 0x000000ff18187812 */ /* 0x010fe400078ec0ff */
[----:B------:R-:W-:Y:S01]  /*47be0*/  LOP3.LUT P0, RZ, R5, 0x2, RZ, 0xc0, !PT ;  /* 0x0000000205ff7812 */ /* 0x000fe2000780c0ff */
[----:B------:R0:W5:Y:S01]  /*47bf0*/  LDL.LU R13, [R1+0xea4] ;  /* 0x000ea400010d7983 */ /* 0x0001620000300800 */
        /* <DEDUP_REMOVED lines=17> */
[----:B-1----:R-:W-:Y:S02]  /*47d10*/  F2FP.SATFINITE.E4M3.F32.PACK_AB_MERGE_C R25, RZ, R24, RZ ;  /* 0x00000018ff19723e */ /* 0x002fe400048070ff */
[----:B------:R-:W-:-:S03]  /*47d20*/  PRMT R24, RZ, 0x7610, R24 ;  /* 0x00007610ff187816 */ /* 0x000fc60000000018 */
[----:B------:R1:W-:Y:S04]  /*47d30*/  @!P3 STG.E.U8 desc[UR26][R18.64+0x138], R25 ;  /* 0x000138191200b986 */ /* 0x0003e8000c10111a */
[----:B------:R-:W2:Y:S01]  /*47d40*/  @!P2 LDG.E.U8 R24, desc[UR26][R22.64+0x139] ;  /* 0x0001391a1618a981 */ /* 0x000ea2000c1e1100 */
[----:B-1----:R-:W1:Y:S02]  /*47d50*/  @!P2 LDC.64 R18, c[0x0][0x5c0] ;  /* 0x00017000ff12ab82 */ /* 0x002e640000000a00 */
[----:B-1----:R-:W-:-:S05]  /*47d60*/  @!P2 IADD3 R18, P3, R183, R18, RZ ;  /* 0x00000012b712a210 */ /* 0x002fca0007f7e0ff */
[----:B------:R-:W-:Y:S01]  /*47d70*/  @!P2 IMAD.X R19, R184, 0x1, R19, P3 ;  /* 0x00000001b813a824 */ /* 0x000fe200018e0613 */
[----:B--2---:R-:W-:-:S04]  /*47d80*/  LOP3.LUT R24, R24, 0xff, RZ, 0xc0, !PT ;  /* 0x000000ff18187812 */ /* 0x004fc800078ec0ff */
[----:B------:R-:W-:-:S05]  /*47d90*/  F2FP.F16.E4M3.UNPACK_B R24, R24 ;  /* 0x00000018ff18723e */ /* 0x000fca00020006ff */
[----:B------:R-:W-:-:S05]  /*47da0*/  HADD2.F32 R24, -RZ, R24.H0_H0 ;  /* 0x20000018ff187230 */ /* 0x000fca0000004100 */
[----:B------:R-:W-:-:S04]  /*47db0*/  FMUL R24, R24, UR9 ;  /* 0x0000000918187c20 */ /* 0x000fc80008400000 */
[----:B------:R-:W-:Y:S02]  /*47dc0*/  FFMA R24, R194, UR8, R24 ;  /* 0x00000008c2187c23 */ /* 0x000fe40008000018 */
[----:B------:R-:W2:Y:S03]  /*47dd0*/  LDL.LU R194, [R1+0xc98] ;  /* 0x000c980001c27983 */ /* 0x000ea60000300800 */
[----:B------:R-:W-:Y:S02]  /*47de0*/  F2FP.SATFINITE.E4M3.F32.PACK_AB_MERGE_C R25, RZ, R24, RZ ;  /* 0x00000018ff19723e */ /* 0x000fe400048070ff */
[----:B------:R-:W-:-:S03]  /*47df0*/  PRMT R24, RZ, 0x7610, R24 ;  /* 0x00007610ff187816 */ /* 0x000fc60000000018 */
[----:B------:R1:W-:Y:S04]  /*47e00*/  @!P2 STG.E.U8 desc[UR26][R18.64+0x139], R25 ;  /* 0x000139191200a986 */ /* 0x0003e8000c10111a */
        /* <DEDUP_REMOVED lines=10> */
[----:B------:R-:W-:Y:S04]  /*47eb0*/  @!P0 STG.E.U8 desc[UR26][R110.64+0x140], R29 ;  /* 0x0001401d6e008986 */ /* 0x000fe8000c10111a */
[----:B------:R-:W3:Y:S01]  /*47ec0*/  @!P4 LDG.E.U8 R24, desc[UR26][R20.64+0x141] ;  /* 0x0001411a1418c981 */ /* 0x000ee2000c1e1100 */
[----:B-1----:R-:W1:Y:S02]  /*47ed0*/  @!P2 LDC.64 R18, c[0x0][0x5c0] ;  /* 0x00017000ff12ab82 */ /* 0x002e640000000a00 */
[----:B-1----:R-:W-:-:S05]  /*47ee0*/  @!P2 IADD3 R18, P3, R180, R18, RZ ;  /* 0x00000012b412a210 */ /* 0x002fca0007f7e0ff */
[----:B------:R-:W-:Y:S01]  /*47ef0*/  @!P2 IMAD.X R19, R182, 0x1, R19, P3 ;  /* 0x00000001b613a824 */ /* 0x000fe200018e0613 */
[----:B------:R-:W-:Y:S02]  /*47f00*/  ISETP.LT.OR P3, PT, R26, 0x141, !P1 ;  /* 0x000001411a00780c */ /* 0x000fe40004f61670 */
[----:B---3--:R-:W-:-:S04]  /*47f10*/  LOP3.LUT R24, R24, 0xff, RZ, 0xc0, !PT ;  /* 0x000000ff18187812 */ /* 0x008fc800078ec0ff */
[----:B------:R-:W-:-:S05]  /*47f20*/  F2FP.F16.E4M3.UNPACK_B R24, R24 ;  /* 0x00000018ff18723e */ /* 0x000fca00020006ff */
[----:B------:R-:W-:-:S05]  /*47f30*/  HADD2.F32 R24, -RZ, R24.H0_H0 ;  /* 0x20000018ff187230 */ /* 0x000fca0000004100 */
[----:B------:R-:W-:-:S04]  /*47f40*/  FMUL R24, R24, UR9 ;  /* 0x0000000918187c20 */ /* 0x000fc80008400000 */
[----:B------:R-:W-:Y:S01]  /*47f50*/  FFMA R24, R195, UR8, R24 ;  /* 0x00000008c3187c23 */ /* 0x000fe20008000018 */
[----:B------:R-:W-:Y:S02]  /*47f60*/  ISETP.LT.OR P2, PT, R26, 0x142, !P1 ;  /* 0x000001421a00780c */ /* 0x000fe40004f41670 */
[----:B------:R-:W-:Y:S01]  /*47f70*/  LOP3.LUT P0, RZ, R2, 0x80000000, RZ, 0xc0, !PT ;  /* 0x8000000002ff7812 */ /* 0x000fe2000780c0ff */
[----:B------:R-:W3:Y:S01]  /*47f80*/  LDL.LU R195, [R1+0xca0] ;  /* 0x000ca00001c37983 */ /* 0x000ee20000300800 */
        /* <DEDUP_REMOVED lines=11> */
[----:B-1----:R-:W-:Y:S02]  /*48040*/  F2FP.SATFINITE.E4M3.F32.PACK_AB_MERGE_C R25, RZ, R24, RZ ;  /* 0x00000018ff19723e */ /* 0x002fe400048070ff */
[----:B------:R-:W-:-:S03]  /*48050*/  PRMT R24, RZ, 0x7610, R24 ;  /* 0x00007610ff187816 */ /* 0x000fc60000000018 */
[----:B------:R1:W-:Y:S04]  /*48060*/  @!P3 STG.E.U8 desc[UR26][R18.64+0x140], R25 ;  /* 0x000140191200b986 */ /* 0x0003e8000c10111a */
[----:B------:R-:W4:Y:S01]  /*48070*/  @!P2 LDG.E.U8 R24, desc[UR26][R22.64+0x141] ;  /* 0x0001411a1618a981 */ /* 0x000f22000c1e1100 */
[----:B-1----:R-:W1:Y:S02]  /*48080*/  @!P2 LDC.64 R18, c[0x0][0x5c0] ;  /* 0x00017000ff12ab82 */ /* 0x002e640000000a00 */
[----:B-1----:R-:W-:-:S05]  /*48090*/  @!P2 IADD3 R18, P3, R174, R18, RZ ;  /* 0x00000012ae12a210 */ /* 0x002fca0007f7e0ff */
[----:B------:R-:W-:Y:S01]  /*480a0*/  @!P2 IMAD.X R19, R177, 0x1, R19, P3 ;  /* 0x00000001b113a824 */ /* 0x000fe200018e0613 */
        /* <DEDUP_REMOVED lines=19> */
[----:B------:R-:W-:Y:S04]  /*481e0*/  @!P0 STG.E.U8 desc[UR26][R106.64+0x148], R29 ;  /* 0x0001481d6a008986 */ /* 0x000fe8000c10111a */
[----:B------:R-:W2:Y:S01]  /*481f0*/  @!P4 LDG.E.U8 R24, desc[UR26][R20.64+0x149] ;  /* 0x0001491a1418c981 */ /* 0x000ea2000c1e1100 */
[----:B-1----:R-:W1:Y:S02]  /*48200*/  @!P2 LDC.64 R18, c[0x0][0x5c0] ;  /* 0x00017000ff12ab82 */ /* 0x002e640000000a00 */
[----:B-1----:R-:W-:-:S05]  /*48210*/  @!P2 IADD3 R18, P3, R173, R18, RZ ;  /* 0x00000012ad12a210 */ /* 0x002fca0007f7e0ff */
[----:B------:R-:W-:Y:S01]  /*48220*/  @!P2 IMAD.X R19, R175, 0x1, R19, P3 ;  /* 0x00000001af13a824 */ /* 0x000fe200018e0613 */
[----:B------:R-:W-:Y:S02]  /*48230*/  ISETP.LT.OR P3, PT, R26, 0x149, !P1 ;  /* 0x000001491a00780c */ /* 0x000fe40004f61670 */
[----:B--2---:R-:W-:-:S04]  /*48240*/  LOP3.LUT R24, R24, 0xff, RZ, 0xc0, !PT ;  /* 0x000000ff18187812 */ /* 0x004fc800078ec0ff */
[----:B------:R-:W-:-:S05]  /*48250*/  F2FP.F16.E4M3.UNPACK_B R24, R24 ;  /* 0x00000018ff18723e */ /* 0x000fca00020006ff */
[----:B------:R-:W-:-:S05]  /*48260*/  HADD2.F32 R24, -RZ, R24.H0_H0 ;  /* 0x20000018ff187230 */ /* 0x000fca0000004100 */
[----:B------:R-:W-:-:S04]  /*48270*/  FMUL R24, R24, UR9 ;  /* 0x0000000918187c20 */ /* 0x000fc80008400000 */
[----:B------:R-:W-:Y:S01]  /*48280*/  FFMA R24, R194, UR8, R24 ;  /* 0x00000008c2187c23 */ /* 0x000fe20008000018 */
[----:B------:R-:W-:Y:S02]  /*48290*/  ISETP.LT.OR P2, PT, R26, 0x14a, !P1 ;  /* 0x0000014a1a00780c */ /* 0x000fe40004f41670 */
[----:B------:R-:W-:Y:S01]  /*482a0*/  LOP3.LUT P0, RZ, R2, 0x20000000, RZ, 0xc0, !PT ;  /* 0x2000000002ff7812 */ /* 0x000fe2000780c0ff */
[----:B------:R-:W2:Y:S01]  /*482b0*/  LDL.LU R194, [R1+0xcb0] ;  /* 0x000cb00001c27983 */ /* 0x000ea20000300800 */
        /* <DEDUP_REMOVED lines=11> */
[----:B-1----:R-:W-:Y:S02]  /*48370*/  F2FP.SATFINITE.E4M3.F32.PACK_AB_MERGE_C R25, RZ, R24, RZ ;  /* 0x00000018ff19723e */ /* 0x002fe400048070ff */
[----:B------:R-:W-:-:S03]  /*48380*/  PRMT R24, RZ, 0x7610, R24 ;  /* 0x00007610ff187816 */ /* 0x000fc60000000018 */
[----:B------:R1:W-:Y:S04]  /*48390*/  @!P3 STG.E.U8 desc[UR26][R18.64+0x148], R25 ;  /* 0x000148191200b986 */ /* 0x0003e8000c10111a */
[----:B------:R-:W3:Y:S01]  /*483a0*/  @!P2 LDG.E.U8 R24, desc[UR26][R22.64+0x149] ;  /* 0x0001491a1618a981 */ /* 0x000ee2000c1e1100 */
[----:B-1----:R-:W1:Y:S02]  /*483b0*/  @!P2 LDC.64 R18, c[0x0][0x5c0] ;  /* 0x00017000ff12ab82 */ /* 0x002e640000000a00 */
[----:B-1----:R-:W-:-:S05]  /*483c0*/  @!P2 IADD3 R18, P3, R167, R18, RZ ;  /* 0x00000012a712a210 */ /* 0x002fca0007f7e0ff */
[----:B------:R-:W-:Y:S01]  /*483d0*/  @!P2 IMAD.X R19, R171, 0x1, R19, P3 ;  /* 0x00000001ab13a824 */ /* 0x000fe200018e0613 */
[----:B---3--:R-:W-:-:S04]  /*483e0*/  LOP3.LUT R24, R24, 0xff, RZ, 0xc0, !PT ;  /* 0x000000ff18187812 */ /* 0x008fc800078ec0ff */
[----:B------:R-:W-:-:S05]  /*483f0*/  F2FP.F16.E4M3.UNPACK_B R24, R24 ;  /* 0x00000018ff18723e */ /* 0x000fca00020006ff */
[----:B------:R-:W-:-:S05]  /*48400*/  HADD2.F32 R24, -RZ, R24.H0_H0 ;  /* 0x20000018ff187230 */ /* 0x000fca0000004100 */
[----:B------:R-:W-:-:S04]  /*48410*/  FMUL R24, R24, UR9 ;  /* 0x0000000918187c20 */ /* 0x000fc80008400000 */
[----:B------:R-:W-:Y:S02]  /*48420*/  FFMA R24, R195, UR8, R24 ;  /* 0x00000008c3187c23 */ /* 0x000fe40008000018 */
        /* <DEDUP_REMOVED lines=14> */
[----:B------:R-:W-:Y:S04]  /*48510*/  @!P0 STG.E.U8 desc[UR26][R100.64+0x150], R29 ;  /* 0x0001501d64008986 */ /* 0x000fe8000c10111a */
[----:B------:R-:W4:Y:S01]  /*48520*/  @!P4 LDG.E.U8 R24, desc[UR26][R20.64+0x151] ;  /* 0x0001511a1418c981 */ /* 0x000f22000c1e1100 */
[----:B-1----:R-:W1:Y:S02]  /*48530*/  @!P2 LDC.64 R18, c[0x0][0x5c0] ;  /* 0x00017000ff12ab82 */ /* 0x002e640000000a00 */
[----:B-1----:R-:W-:-:S05]  /*48540*/  @!P2 IADD3 R18, P3, R163, R18, RZ ;  /* 0x00000012a312a210 */ /* 0x002fca0007f7e0ff */
[----:B------:R-:W-:Y:S01]  /*48550*/  @!P2 IMAD.X R19, R165, 0x1, R19, P3 ;  /* 0x00000001a513a824 */ /* 0x000fe200018e0613 */
[----:B------:R-:W-:Y:S02]  /*48560*/  ISETP.LT.OR P3, PT, R26, 0x151, !P1 ;  /* 0x000001511a00780c */ /* 0x000fe40004f61670 */
[----:B----4-:R-:W-:-:S04]  /*48570*/  LOP3.LUT R24, R24, 0xff, RZ, 0xc0, !PT ;  /* 0x000000ff18187812 */ /* 0x010fc800078ec0ff */
[----:B------:R-:W-:-:S05]  /*48580*/  F2FP.F16.E4M3.UNPACK_B R24, R24 ;  /* 0x00000018ff18723e */ /* 0x000fca00020006ff */
[----:B------:R-:W-:-:S05]  /*48590*/  HADD2.F32 R24, -RZ, R24.H0_H0 ;  /* 0x20000018ff187230 */ /* 0x000fca0000004100 */
[----:B------:R-:W-:-:S04]  /*485a0*/  FMUL R24, R24, UR9 ;  /* 0x0000000918187c20 */ /* 0x000fc80008400000 */
[----:B------:R-:W-:Y:S01]  /*485b0*/  FFMA R24, R189, UR8, R24 ;  /* 0x00000008bd187c23 */ /* 0x000fe20008000018 */
[----:B------:R-:W-:Y:S02]  /*485c0*/  ISETP.LT.OR P2, PT, R26, 0x152, !P1 ;  /* 0x000001521a00780c */ /* 0x000fe40004f41670 */
[----:B------:R-:W-:Y:S01]  /*485d0*/  LOP3.LUT P0, RZ, R2, 0x8000000, RZ, 0xc0, !PT ;  /* 0x0800000002ff7812 */ /* 0x000fe2000780c0ff */
[----:B------:R-:W4:Y:S01]  /*485e0*/  LDL.LU R189, [R1+0xcc0] ;  /* 0x000cc00001bd7983 */ /* 0x000f220000300800 */
        /* <DEDUP_REMOVED lines=35> */
[----:B------:R-:W-:Y:S04]  /*48820*/  @!P0 STG.E.U8 desc[UR26][R88.64+0x158], R29 ;  /* 0x0001581d58008986 */ /* 0x000fe8000c10111a */
[----:B------:R-:W4:Y:S01]  /*48830*/  @!P4 LDG.E.U8 R24, desc[UR26][R20.64+0x159] ;  /* 0x0001591a1418c981 */ /* 0x000f22000c1e1100 */
[----:B------:R-:W-:-:S13]  /*48840*/  ISETP.LT.OR P2, PT, R26, 0x159, !P1 ;  /* 0x000001591a00780c */ /* 0x000fda0004f41670 */
        /* <DEDUP_REMOVED lines=8> */
[----:B---3--:R-:W-:Y:S01]  /*488d0*/  FFMA R24, R195, UR8, R24 ;  /* 0x00000008c3187c23 */ /* 0x008fe20008000018 */
[----:B------:R-:W-:Y:S01]  /*488e0*/  ISETP.LT.OR P2, PT, R26, 0x15a, !P1 ;  /* 0x0000015a1a00780c */ /* 0x000fe20004f41670 */
[----:B------:R-:W3:Y:S01]  /*488f0*/  LDL.LU R195, [R1+0xccc] ;  /* 0x000ccc0001c37983 */ /* 0x000ee20000300800 */
[----:B------:R-:W-:-:S03]  /*48900*/  LOP3.LUT P0, RZ, R2, 0x2000000, RZ, 0xc0, !PT ;  /* 0x0200000002ff7812 */ /* 0x000fc6000780c0ff */
[----:B------:R-:W4:Y:S01]  /*48910*/  LDL.LU R189, [R1+0xcd0] ;  /* 0x000cd00001bd7983 */ /* 0x000f220000300800 */
        /* <DEDUP_REMOVED lines=11> */
[----:B-1----:R-:W-:-:S05]  /*489d0*/  F2FP.SATFINITE.E4M3.F32.PACK_AB_MERGE_C R25, RZ, R24, RZ ;  /* 0x00000018ff19723e */ /* 0x002fca00048070ff */
[----:B------:R1:W-:Y:S02]  /*489e0*/  @!P3 STG.E.U8 desc[UR26][R18.64+0x158], R25 ;  /* 0x000158191200b986 */ /* 0x0003e4000c10111a */
[----:B-1----:R-:W1:Y:S01]  /*489f0*/  @!P2 LDC.64 R18, c[0x0][0x5c0] ;  /* 0x00017000ff12ab82 */ /* 0x002e620000000a00 */
[----:B------:R-:W-:Y:S02]  /*48a00*/  PRMT R24, RZ, 0x7610, R24 ;  /* 0x00007610ff187816 */ /* 0x000fe40000000018 */
[----:B-1----:R-:W-:-:S05]  /*48a10*/  @!P2 IADD3 R18, P3, R58, R18, RZ ;  /* 0x000000123a12a210 */ /* 0x002fca0007f7e0ff */
[----:B------:R-:W-:Y:S01]  /*48a20*/  @!P2 IMAD.X R19, R60, 0x1, R19, P3 ;  /* 0x000000013c13a824 */ /* 0x000fe200018e0613 */
[----:B------:R-:W-:-:S13]  /*48a30*/  ISETP.LT.OR P3, PT, R26, 0x15a, !P1 ;  /* 0x0000015a1a00780c */ /* 0x000fda0004f61670 */
[----:B------:R-:W3:Y:S02]  /*48a40*/  @!P3 LDG.E.U8 R24, desc[UR26][R22.64+0x159] ;  /* 0x0001591a1618b981 */ /* 0x000ee4000c1e1100 */
        /* <DEDUP_REMOVED lines=66> */
[C---:B------:R-:W-:Y:S02]  /*48e70*/  LOP3.LUT P0, RZ, R14.reuse, 0x10000000, RZ, 0xc0, !PT ;  /* 0x100000000eff7812 */ /* 0x040fe4000780c0ff */
[----:B------:R-:W-:Y:S01]  /*48e80*/  LOP3.LUT P2, RZ, R14, 0x20000000, RZ, 0xc0, !PT ;  /* 0x200000000eff7812 */ /* 0x000fe2000784c0ff */
[----:B------:R-:W4:Y:S01]  /*48e90*/  LDL.LU R189, [R1+0xcec] ;  /* 0x000cec0001bd7983 */ /* 0x000f220000300800 */
        /* <DEDUP_REMOVED lines=32> */
[----:B------:R-:W-:Y:S02]  /*490a0*/  LOP3.LUT P3, RZ, R2, 0x200000, RZ, 0xc0, !PT ;  /* 0x0020000002ff7812 */ /* 0x000fe4000786c0ff */
[----:B----4-:R-:W-:-:S04]  /*490b0*/  LOP3.LUT R24, R24, 0xff, RZ, 0xc0, !PT ;  /* 0x000000ff18187812 */ /* 0x010fc800078ec0ff */
[----:B------:R-:W-:-:S05]  /*490c0*/  F2FP.F16.E4M3.UNPACK_B R24, R24 ;  /* 0x00000018ff18723e */ /* 0x000fca00020006ff */
[----:B------:R-:W-:-:S05]  /*490d0*/  HADD2.F32 R24, -RZ, R24.H0_H0 ;  /* 0x20000018ff187230 */ /* 0x000fca0000004100 */
[----:B------:R-:W-:-:S04]  /*490e0*/  FMUL R24, R24, UR9 ;  /* 0x0000000918187c20 */ /* 0x000fc80008400000 */
[----:B------:R-:W-:Y:S01]  /*490f0*/  FFMA R24, R189, UR8, R24 ;  /* 0x00000008bd187c23 */ /* 0x000fe20008000018 */
[----:B------:R-:W-:Y:S01]  /*49100*/  PRMT R28, RZ, 0x7610, R28 ;  /* 0x00007610ff1c7816 */ /* 0x000fe2000000001c */
[----:B------:R-:W4:Y:S03]  /*49110*/  LDL.LU R189, [R1+0xcf8] ;  /* 0x000cf80001bd7983 */ /* 0x000f260000300800 */
[----:B------:R-:W-:Y:S02]  /*49120*/  F2FP.SATFINITE.E4M3.F32.PACK_AB_MERGE_C R25, RZ, R24, RZ ;  /* 0x00000018ff19723e */ /* 0x000fe400048070ff */
[----:B------:R-:W-:-:S03]  /*49130*/  PRMT R24, RZ, 0x7610, R24 ;  /* 0x00007610ff187816 */ /* 0x000fc60000000018 */
[----:B------:R1:W-:Y:S04]  /*49140*/  @!P2 STG.E.U8 desc[UR26][R18.64+0x169], R25 ;  /* 0x000169191200a986 */ /* 0x0003e8000c10111a */
[----:B------:R-:W3:Y:S01]  /*49150*/  @!P3 LDG.E.U8 R24, desc[UR26][R20.64+0x170] ;  /* 0x0001701a1418b981 */ /* 0x000ee2000c1e1100 */
[----:B-1----:R-:W1:Y:S01]  /*49160*/  @!P6 LDC.64 R18, c[0x0][0x5c0] ;  /* 0x00017000ff12eb82 */ /* 0x002e620000000a00 */
        /* <DEDUP_REMOVED lines=18> */
[----:B------:R-:W-:Y:S04]  /*49290*/  @!P4 STG.E.U8 desc[UR26][R74.64+0x171], R37 ;  /* 0x000171254a00c986 */ /* 0x000fe8000c10111a */
[----:B------:R-:W4:Y:S01]  /*492a0*/  @!P6 LDG.E.U8 R28, desc[UR26][R22.64+0x170] ;  /* 0x0001701a161ce981 */ /* 0x000f22000c1e1100 */
[----:B-1----:R-:W-:-:S05]  /*492b0*/  @!P6 IADD3 R24, P3, R41, R18, RZ ;  /* 0x000000122918e210 */ /* 0x002fca0007f7e0ff */
[----:B------:R-:W-:Y:S02]  /*492c0*/  @!P6 IMAD.X R25, R42, 0x1, R19, P3 ;  /* 0x000000012a19e824 */ /* 0x000fe400018e0613 */
[----:B------:R-:W1:Y:S01]  /*492d0*/  @!P5 LDC.64 R18, c[0x0][0x5c0] ;  /* 0x00017000ff12db82 */ /* 0x000e620000000a00 */
[----:B----4-:R-:W-:-:S04]  /*492e0*/  LOP3.LUT R28, R28, 0xff, RZ, 0xc0, !PT ;  /* 0x000000ff1c1c7812 */ /* 0x010fc800078ec0ff */
[----:B------:R-:W-:-:S05]  /*492f0*/  F2FP.F16.E4M3.UNPACK_B R28, R28 ;  /* 0x0000001cff1c723e */ /* 0x000fca00020006ff */
[----:B------:R-:W-:-:S05]  /*49300*/  HADD2.F32 R28, -RZ, R28.H0_H0 ;  /* 0x2000001cff1c7230 */ /* 0x000fca0000004100 */
[----:B------:R-:W-:-:S04]  /*49310*/  FMUL R28, R28, UR9 ;  /* 0x000000091c1c7c20 */ /* 0x000fc80008400000 */
[----:B------:R-:W-:Y:S01]  /*49320*/  FFMA R28, R189, UR8, R28 ;  /* 0x00000008bd1c7c23 */ /* 0x000fe2000800001c */
[----:B-1----:R-:W-:Y:S02]  /*49330*/  @!P5 IADD3 R18, P3, R35, R18, RZ ;  /* 0x000000122312d210 */ /* 0x002fe40007f7e0ff */
[----:B------:R-:W-:Y:S01]  /*49340*/  ISETP.GE.AND P4, PT, R15, 0x81, PT ;  /* 0x000000810f00780c */ /* 0x000fe20003f86270 */
[----:B------:R-:W4:Y:S01]  /*49350*/  LDL.LU R189, [R1+0xd04] ;  /* 0x000d040001bd7983 */ /* 0x000f220000300800 */
[----:B0-----:R-:W-:Y:S02]  /*49360*/  F2FP.SATFINITE.E4M3.F32.PACK_AB_MERGE_C R29, RZ, R28, RZ ;  /* 0x0000001cff1d723e */ /* 0x001fe400048070ff */
[----:B------:R-:W-:-:S03]  /*49370*/  PRMT R28, RZ, 0x7610, R28 ;  /* 0x00007610ff1c7816 */ /* 0x000fc6000000001c */
[----:B------:R-:W-:Y:S04]  /*49380*/  @!P6 STG.E.U8 desc[UR26][R24.64+0x170], R29 ;  /* 0x0001701d1800e986 */ /* 0x000fe8000c10111a */
[----:B------:R-:W3:Y:S01]  /*49390*/  @!P5 LDG.E.U8 R28, desc[UR26][R22.64+0x171] ;  /* 0x0001711a161cd981 */ /* 0x000ee2000c1e1100 */
[----:B------:R-:W-:Y:S01]  /*493a0*/  @!P5 IMAD.X R19, R39, 0x1, R19, P3 ;  /* 0x000000012713d824 */ /* 0x000fe200018e0613 */
        /* <DEDUP_REMOVED lines=8> */
[----:B------:R-:W-:Y:S02]  /*49430*/  F2FP.SATFINITE.E4M3.F32.PACK_AB_MERGE_C R35, RZ, R28, RZ ;  /* 0x0000001cff23723e */ /* 0x000fe400048070ff */
[----:B------:R-:W-:-:S03]  /*49440*/  PRMT R28, RZ, 0x7610, R28 ;  /* 0x00007610ff1c7816 */ /* 0x000fc6000000001c */
[----:B------:R0:W-:Y:S04]  /*49450*/  @!P5 STG.E.U8 desc[UR26][R18.64+0x171], R35 ;  /* 0x000171231200d986 */ /* 0x0001e8000c10111a */
[----:B------:R-:W2:Y:S01]  /*49460*/  @!P2 LDG.E.U8 R28, desc[UR26][R20.64+0x178] ;  /* 0x0001781a141ca981 */ /* 0x000ea2000c1e1100 */
[----:B0-----:R-:W0:Y:S01]  /*49470*/  @!P4 LDC.64 R18, c[0x0][0x5c0] ;  /* 0x00017000ff12cb82 */ /* 0x001e220000000a00 */
[----:B--2---:R-:W-:-:S04]  /*49480*/  LOP3.LUT R28, R28, 0xff, RZ, 0xc0, !PT ;  /* 0x000000ff1c1c7812 */ /* 0x004fc800078ec0ff */
[----:B------:R-:W-:-:S05]  /*49490*/  F2FP.F16.E4M3.UNPACK_B R28, R28 ;  /* 0x0000001cff1c723e */ /* 0x000fca00020006ff */
[----:B------:R-:W-:-:S05]  /*494a0*/  HADD2.F32 R28, -RZ, R28.H0_H0 ;  /* 0x2000001cff1c7230 */ /* 0x000fca0000004100 */
[----:B------:R-:W-:-:S04]  /*494b0*/  FMUL R28, R28, UR9 ;  /* 0x000000091c1c7c20 */ /* 0x000fc80008400000 */
[----:B------:R-:W-:Y:S01]  /*494c0*/  FFMA R28, R194, UR8, R28 ;  /* 0x00000008c21c7c23 */ /* 0x000fe2000800001c */
[----:B0-----:R-:W-:Y:S01]  /*494d0*/  @!P4 IADD3 R18, P3, P5, R16, R18, R7 ;  /* 0x000000121012c210 */ /* 0x001fe20007d7e007 */
[----:B------:R-:W2:Y:S03]  /*494e0*/  LDL.LU R194, [R1+0xd0c] ;  /* 0x000d0c0001c27983 */ /* 0x000ea60000300800 */
[----:B------:R-:W-:-:S05]  /*494f0*/  F2FP.SATFINITE.E4M3.F32.PACK_AB_MERGE_C R25, RZ, R28, RZ ;  /* 0x0000001cff19723e */ /* 0x000fca00048070ff */
[----:B------:R0:W-:Y:S04]  /*49500*/  @!P2 STG.E.U8 desc[UR26][R72.64+0x178], R25 ;  /* 0x000178194800a986 */ /* 0x0001e8000c10111a */
[----:B------:R-:W4:Y:S01]  /*49510*/  @!P4 LDG.E.U8 R15, desc[UR26][R20.64+0x179] ;  /* 0x0001791a140fc981 */ /* 0x000f22000c1e1100 */
[----:B------:R-:W-:Y:S02]  /*49520*/  @!P4 IADD3.X R19, R27, R19, R6, P3, P5 ;  /* 0x000000131b13c210 */ /* 0x000fe40001fea406 */
        /* <DEDUP_REMOVED lines=9> */
[----:B0-----:R-:W-:Y:S02]  /*495c0*/  F2FP.SATFINITE.E4M3.F32.PACK_AB_MERGE_C R25, RZ, R15, RZ ;  /* 0x0000000fff19723e */ /* 0x001fe400048070ff */
[----:B------:R-:W-:-:S03]  /*495d0*/  PRMT R15, RZ, 0x7610, R15 ;  /* 0x00007610ff0f7816 */ /* 0x000fc6000000000f */
[----:B------:R0:W-:Y:S04]  /*495e0*/  @!P4 STG.E.U8 desc[UR26][R18.64+0x179], R25 ;  /* 0x000179191200c986 */ /* 0x0001e8000c10111a */
[----:B------:R-:W3:Y:S01]  /*495f0*/  @!P3 LDG.E.U8 R15, desc[UR26][R22.64+0x178] ;  /* 0x0001781a160fb981 */ /* 0x000ee2000c1e1100 */
[----:B0-----:R-:W0:Y:S01]  /*49600*/  @!P3 LDC.64 R18, c[0x0][0x5c0] ;  /* 0x00017000ff12bb82 */ /* 0x001e220000000a00 */
        /* <DEDUP_REMOVED lines=8> */
[----:B------:R-:W-:Y:S01]  /*49690*/  FFMA R15, R195, UR8, R15 ;  /* 0x00000008c30f7c23 */ /* 0x000fe2000800000f */
[----:B------:R-:W-:Y:S01]  /*496a0*/  @!P1 IADD3 R25, P4, P5, R3, R16, R7 ;  /* 0x0000001003199210 */ /* 0x000fe20007d9e007 */
[----:B------:R-:W3:Y:S03]  /*496b0*/  LDL.LU R195, [R1+0xd14] ;  /* 0x000d140001c37983 */ /* 0x000ee60000300800 */
[----:B------:R-:W-:Y:S02]  /*496c0*/  F2FP.SATFINITE.E4M3.F32.PACK_AB_MERGE_C R21, RZ, R15, RZ ;  /* 0x0000000fff15723e */ /* 0x000fe400048070ff */
[----:B------:R-:W-:-:S03]  /*496d0*/  PRMT R15, RZ, 0x7610, R15 ;  /* 0x00007610ff0f7816 */ /* 0x000fc6000000000f */
[----:B------:R0:W-:Y:S04]  /*496e0*/  @!P3 STG.E.U8 desc[UR26][R18.64+0x178], R21 ;  /* 0x000178151200b986 */ /* 0x0001e8000c10111a */
[----:B------:R-:W2:Y:S01]  /*496f0*/  @!P1 LDG.E.U8 R15, desc[UR26][R22.64+0x179] ;  /* 0x0001791a160f9981 */ /* 0x000ea2000c1e1100 */
[----:B0-----:R-:W0:Y:S01]  /*49700*/  @!P1 LDC.64 R18, c[0x0][0x5c0] ;  /* 0x00017000ff129b82 */ /* 0x001e220000000a00 */
[----:B------:R-:W-:Y:S02]  /*49710*/  ISETP.LT.OR P3, PT, R26, 0xc1, !P2 ;  /* 0x000000c11a00780c */ /* 0x000fe40005761670 */
[----:B------:R-:W-:Y:S02]  /*49720*/  @!P1 IADD3.X R20, R4, R27, R6, P4, P5 ;  /* 0x0000001b04149210 */ /* 0x000fe400027ea406 */
        /* <DEDUP_REMOVED lines=9> */
[----:B------:R-:W-:Y:S02]  /*497c0*/  F2FP.SATFINITE.E4M3.F32.PACK_AB_MERGE_C R21, RZ, R15, RZ ;  /* 0x0000000fff15723e */ /* 0x000fe400048070ff */
[----:B------:R-:W-:-:S03]  /*497d0*/  PRMT R15, RZ, 0x7610, R15 ;  /* 0x00007610ff0f7816 */ /* 0x000fc6000000000f */
[----:B------:R0:W-:Y:S04]  /*497e0*/  @!P1 STG.E.U8 desc[UR26][R18.64+0x179], R21 ;  /* 0x0001791512009986 */ /* 0x0001e8000c10111a */
[----:B------:R-:W4:Y:S01]  /*497f0*/  @!P3 LDG.E.U8 R15, desc[UR26][R30.64+0xc0] ;  /* 0x0000c01a1e0fb981 */ /* 0x000f22000c1e1100 */
[----:B0-----:R-:W0:Y:S01]  /*49800*/  @!P3 LDC.64 R18, c[0x0][0x5c0] ;  /* 0x00017000ff12bb82 */ /* 0x001e220000000a00 */
[----:B------:R-:W-:Y:S02]  /*49810*/  ISETP.LT.OR P1, PT, R26, 0xc2, !P2 ;  /* 0x000000c21a00780c */ /* 0x000fe40005721670 */
[----:B0-----:R-:W-:-:S04]  /*49820*/  @!P3 IADD3 R18, P4, P5, R16, R18, R9 ;  /* 0x000000121012b210 */ /* 0x001fc80007d9e009 */
[----:B------:R-:W-:Y:S02]  /*49830*/  @!P3 IADD3.X R19, R27, R19, R8, P4, P5 ;  /* 0x000000131b13b210 */ /* 0x000fe400027ea408 */
        /* <DEDUP_REMOVED lines=17> */
[----:B---3--:R-:W-:Y:S01]  /*49950*/  FFMA R15, R195, UR8, R15 ;  /* 0x00000008c30f7c23 */ /* 0x008fe2000800000f */
[----:B------:R-:W-:Y:S01]  /*49960*/  @!P3 IADD3 R23, P4, P5, R3, R16, R9 ;  /* 0x000000100317b210 */ /* 0x000fe20007d9e009 */
[----:B------:R-:W3:Y:S04]  /*49970*/  LDL.LU R195, [R1+0xd1c] ;  /* 0x000d1c0001c37983 */ /* 0x000ee80000300800 */
[----:B------:R-:W4:Y:S01]  /*49980*/  LDL.LU R189, [R1+0xd20] ;  /* 0x000d200001bd7983 */ /* 0x000f220000300800 */
        /* <DEDUP_REMOVED lines=14> */
[----:B------:R-:W-:Y:S01]  /*49a70*/  @!P1 IADD3 R23, P4, P5, R3, R16, R9 ;  /* 0x0000001003179210 */ /* 0x000fe20007d9e009 */
[----:B------:R-:W2:Y:S03]  /*49a80*/  LDL.LU R194, [R1+0xd24] ;  /* 0x000d240001c27983 */ /* 0x000ea60000300800 */
[----:B------:R-:W-:Y:S02]  /*49a90*/  F2FP.SATFINITE.E4M3.F32.PACK_AB_MERGE_C R21, RZ, R15, RZ ;  /* 0x0000000fff15723e */ /* 0x000fe400048070ff */
[----:B------:R-:W-:-:S03]  /*49aa0*/  PRMT R15, RZ, 0x7610, R15 ;  /* 0x00007610ff0f7816 */ /* 0x000fc6000000000f */
[----:B------:R0:W-:Y:S04]  /*49ab0*/  @!P3 STG.E.U8 desc[UR26][R18.64+0xc0], R21 ;  /* 0x0000c0151200b986 */ /* 0x0001e8000c10111a */
[----:B------:R-:W3:Y:S01]  /*49ac0*/  @!P1 LDG.E.U8 R15, desc[UR26][R32.64+0xc1] ;  /* 0x0000c11a200f9981 */ /* 0x000ee2000c1e1100 */
[----:B0-----:R-:W0:Y:S01]  /*49ad0*/  @!P1 LDC.64 R18, c[0x0][0x5c0] ;  /* 0x00017000ff129b82 */ /* 0x001e220000000a00 */
[----:B------:R-:W-:Y:S02]  /*49ae0*/  ISETP.LT.OR P3, PT, R26, 0xc9, !P2 ;  /* 0x000000c91a00780c */ /* 0x000fe40005761670 */
[----:B------:R-:W-:Y:S02]  /*49af0*/  @!P1 IADD3.X R20, R4, R27, R8, P4, P5 ;  /* 0x0000001b04149210 */ /* 0x000fe400027ea408 */
[----:B0-----:R-:W-:-:S05]  /*49b00*/  @!P1 IADD3 R18, P4, R23, R18, RZ ;  /* 0x0000001217129210 */ /* 0x001fca0007f9e0ff */
[----:B------:R-:W-:-:S04]  /*49b10*/  @!P1 IMAD.X R19, R20, 0x1, R19, P4 ;  /* 0x0000000114139824 */ /* 0x000fc800020e0613 */
[----:B------:R-:W0:Y:S01]  /*49b20*/  @!P3 LDC.64 R20, c[0x0][0x5c0] ;  /* 0x00017000ff14bb82 */ /* 0x000e220000000a00 */
[----:B---3--:R-:W-:-:S04]  /*49b30*/  LOP3.LUT R15, R15, 0xff, RZ, 0xc0, !PT ;  /* 0x000000ff0f0f7812 */ /* 0x008fc800078ec0ff */
[----:B------:R-:W-:-:S05]  /*49b40*/  F2FP.F16.E4M3.UNPACK_B R15, R15 ;  /* 0x0000000fff0f723e */ /* 0x000fca00020006ff */
[----:B------:R-:W-:-:S05]  /*49b50*/  HADD2.F32 R15, -RZ, R15.H0_H0 ;  /* 0x2000000fff0f7230 */ /* 0x000fca0000004100 */
[----:B------:R-:W-:-:S04]  /*49b60*/  FMUL R15, R15, UR9 ;  /* 0x000000090f0f7c20 */ /* 0x000fc80008400000 */
[----:B------:R-:W-:Y:S01]  /*49b70*/  FFMA R15, R195, UR8, R15 ;  /* 0x00000008c30f7c23 */ /* 0x000fe2000800000f */
[----:B0-----:R-:W-:Y:S01]  /*49b80*/  @!P3 IADD3 R20, P4, P5, R16, R20, R9 ;  /* 0x000000141014b210 */ /* 0x001fe20007d9e009 */
[----:B------:R-:W3:Y:S03]  /*49b90*/  LDL.LU R195, [R1+0xd28] ;  /* 0x000d280001c37983 */ /* 0x000ee60000300800 */
[----:B------:R-:W-:Y:S02]  /*49ba0*/  F2FP.SATFINITE.E4M3.F32.PACK_AB_MERGE_C R23, RZ, R15, RZ ;  /* 0x0000000fff17723e */ /* 0x000fe400048070ff */
[----:B------:R-:W-:-:S03]  /*49bb0*/  PRMT R15, RZ, 0x7610, R15 ;  /* 0x00007610ff0f7816 */ /* 0x000fc6000000000f */
[----:B------:R0:W-:Y:S04]  /*49bc0*/  @!P1 STG.E.U8 desc[UR26][R18.64+0xc1], R23 ;  /* 0x0000c11712009986 */ /* 0x0001e8000c10111a */
[----:B------:R-:W4:Y:S01]  /*49bd0*/  @!P3 LDG.E.U8 R15, desc[UR26][R30.64+0xc8] ;  /* 0x0000c81a1e0fb981 */ /* 0x000f22000c1e1100 */
[----:B------:R-:W-:Y:S02]  /*49be0*/  ISETP.LT.OR P1, PT, R26, 0xca, !P2 ;  /* 0x000000ca1a00780c */ /* 0x000fe40005721670 */
[----:B------:R-:W-:-:S11]  /*49bf0*/  @!P3 IADD3.X R21, R27, R21, R8, P4, P5 ;  /* 0x000000151b15b210 */ /* 0x000fd600027ea408 */
[----:B0-----:R-:W0:Y:S01]  /*49c00*/  @!P1 LDC.64 R18, c[0x0][0x5c0] ;  /* 0x00017000ff129b82 */ /* 0x001e220000000a00 */
        /* <DEDUP_REMOVED lines=10> */
[----:B0-----:R-:W-:-:S04]  /*49cb0*/  @!P1 IADD3 R18, P4, P5, R16, R18, R9 ;  /* 0x0000001210129210 */ /* 0x001fc80007d9e009 */
[----:B------:R-:W-:-:S07]  /*49cc0*/  @!P1 IADD3.X R19, R27, R19, R8, P4, P5 ;  /* 0x000000131b139210 */ /* 0x000fce00027ea408 */
[----:B-1----:R-:W0:Y:S01]  /*49cd0*/  @!P3 LDC.64 R20, c[0x0][0x5c0] ;  /* 0x00017000ff14bb82 */ /* 0x002e220000000a00 */
[----:B----4-:R-:W-:-:S04]  /*49ce0*/  LOP3.LUT R15, R15, 0xff, RZ, 0xc0, !PT ;  /* 0x000000ff0f0f7812 */ /* 0x010fc800078ec0ff */
[----:B------:R-:W-:-:S05]  /*49cf0*/  F2FP.F16.E4M3.UNPACK_B R15, R15 ;  /* 0x0000000fff0f723e */ /* 0x000fca00020006ff */
[----:B------:R-:W-:-:S05]  /*49d00*/  HADD2.F32 R15, -RZ, R15.H0_H0 ;  /* 0x2000000fff0f7230 */ /* 0x000fca0000004100 */
[----:B------:R-:W-:-:S04]  /*49d10*/  FMUL R15, R15, UR9 ;  /* 0x000000090f0f7c20 */ /* 0x000fc80008400000 */
[----:B--2---:R-:W-:Y:S01]  /*49d20*/  FFMA R15, R194, UR8, R15 ;  /* 0x00000008c20f7c23 */ /* 0x004fe2000800000f */
[----:B------:R-:W-:Y:S01]  /*49d30*/  @!P3 IADD3 R25, P4, P5, R3, R16, R9 ;  /* 0x000000100319b210 */ /* 0x000fe20007d9e009 */
[----:B------:R-:W2:Y:S04]  /*49d40*/  LDL.LU R194, [R1+0xd2c] ;  /* 0x000d2c0001c27983 */ /* 0x000ea80000300800 */
[----:B------:R-:W4:Y:S01]  /*49d50*/  LDL.LU R189, [R1+0xd30] ;  /* 0x000d300001bd7983 */ /* 0x000f220000300800 */
[----:B------:R-:W-:Y:S02]  /*49d60*/  F2FP.SATFINITE.E4M3.F32.PACK_AB_MERGE_C R23, RZ, R15, RZ ;  /* 0x0000000fff17723e */ /* 0x000fe400048070ff */
[----:B------:R-:W-:-:S03]  /*49d70*/  PRMT R15, RZ, 0x7610, R15 ;  /* 0x00007610ff0f7816 */ /* 0x000fc6000000000f */
[----:B------:R1:W-:Y:S04]  /*49d80*/  @!P1 STG.E.U8 desc[UR26][R18.64+0xc9], R23 ;  /* 0x0000c91712009986 */ /* 0x0003e8000c10111a */
[----:B------:R-:W3:Y:S01]  /*49d90*/  @!P3 LDG.E.U8 R15, desc[UR26][R32.64+0xc8] ;  /* 0x0000c81a200fb981 */ /* 0x000ee2000c1e1100 */
[----:B------:R-:W-:Y:S02]  /*49da0*/  ISETP.LT.OR P1, PT, R26, 0xca, !P0 ;  /* 0x000000ca1a00780c */ /* 0x000fe40004721670 */
[----:B------:R-:W-:Y:S02]  /*49db0*/  @!P3 IADD3.X R22, R4, R27, R8, P4, P5 ;  /* 0x0000001b0416b210 */ /* 0x000fe400027ea408 */
[----:B0-----:R-:W-:-:S05]  /*49dc0*/  @!P3 IADD3 R20, P4, R25, R20, RZ ;  /* 0x000000141914b210 */ /* 0x001fca0007f9e0ff */
[----:B------:R-:W-:-:S04]  /*49dd0*/  @!P3 IMAD.X R21, R22, 0x1, R21, P4 ;  /* 0x000000011615b824 */ /* 0x000fc800020e0615 */
[----:B-1----:R-:W0:Y:S01]  /*49de0*/  @!P1 LDC.64 R18, c[0x0][0x5c0] ;  /* 0x00017000ff129b82 */ /* 0x002e220000000a00 */
        /* <DEDUP_REMOVED lines=11> */
[----:B------:R-:W-:Y:S02]  /*49ea0*/  ISETP.LT.OR P3, PT, R26, 0xd1, !P2 ;  /* 0x000000d11a00780c */ /* 0x000fe40005761670 */
[----:B------:R-:W-:Y:S02]  /*49eb0*/  @!P1 IADD3.X R24, R4, R27, R8, P4, P5 ;  /* 0x0000001b04189210 */ /* 0x000fe400027ea408 */
[----:B0-----:R-:W-:-:S05]  /*49ec0*/  @!P1 IADD3 R22, P4, R23, R18, RZ ;  /* 0x0000001217169210 */ /* 0x001fca0007f9e0ff */
[----:B------:R-:W-:-:S04]  /*49ed0*/  @!P1 IMAD.X R23, R24, 0x1, R19, P4 ;  /* 0x0000000118179824 */ /* 0x000fc800020e0613 */
[----:B------:R-:W1:Y:S01]  /*49ee0*/  @!P3 LDC.64 R18, c[0x0][0x5c0] ;  /* 0x00017000ff12bb82 */ /* 0x000e620000000a00 */
[----:B--2---:R-:W-:-:S04]  /*49ef0*/  LOP3.LUT R15, R15, 0xff, RZ, 0xc0, !PT ;  /* 0x000000ff0f0f7812 */ /* 0x004fc800078ec0ff */
[----:B------:R-:W-:-:S05]  /*49f00*/  F2FP.F16.E4M3.UNPACK_B R15, R15 ;  /* 0x0000000fff0f723e */ /* 0x000fca00020006ff */
[----:B------:R-:W-:-:S05]  /*49f10*/  HADD2.F32 R15, -RZ, R15.H0_H0 ;  /* 0x2000000fff0f7230 */ /* 0x000fca0000004100 */
[----:B------:R-:W-:-:S04]  /*49f20*/  FMUL R15, R15, UR9 ;  /* 0x000000090f0f7c20 */ /* 0x000fc80008400000 */
[----:B------:R-:W-:Y:S01]  /*49f30*/  FFMA R15, R194, UR8, R15 ;  /* 0x00000008c20f7c23 */ /* 0x000fe2000800000f */
[----:B-1----:R-:W-:Y:S01]  /*49f40*/  @!P3 IADD3 R20, P4, P5, R16, R18, R9 ;  /* 0x000000121014b210 */ /* 0x002fe20007d9e009 */
[----:B------:R-:W2:Y:S03]  /*49f50*/  LDL.LU R194, [R1+0xd38] ;  /* 0x000d380001c27983 */ /* 0x000ea60000300800 */
[----:B------:R-:W-:Y:S02]  /*49f60*/  F2FP.SATFINITE.E4M3.F32.PACK_AB_MERGE_C R25, RZ, R15, RZ ;  /* 0x0000000fff19723e */ /* 0x000fe400048070ff */
[----:B------:R-:W-:-:S03]  /*49f70*/  PRMT R15, RZ, 0x7610, R15 ;  /* 0x00007610ff0f7816 */ /* 0x000fc6000000000f */
[----:B------:R0:W-:Y:S04]  /*49f80*/  @!P1 STG.E.U8 desc[UR26][R22.64+0xc9], R25 ;  /* 0x0000c91916009986 */ /* 0x0001e8000c10111a */
[----:B------:R-:W4:Y:S01]  /*49f90*/  @!P3 LDG.E.U8 R15, desc[UR26][R30.64+0xd0] ;  /* 0x0000d01a1e0fb981 */ /* 0x000f22000c1e1100 */
[----:B------:R-:W-:Y:S02]  /*49fa0*/  ISETP.LT.OR P1, PT, R26, 0xd2, !P2 ;  /* 0x000000d21a00780c */ /* 0x000fe40005721670 */
[----:B------:R-:W-:-:S11]  /*49fb0*/  @!P3 IADD3.X R21, R27, R19, R8, P4, P5 ;  /* 0x000000131b15b210 */ /* 0x000fd600027ea408 */
[----:B------:R-:W1:Y:S01]  /*49fc0*/  @!P1 LDC.64 R18, c[0x0][0x5c0] ;  /* 0x00017000ff129b82 */ /* 0x000e620000000a00 */
[----:B----4-:R-:W-:-:S04]  /*49fd0*/  LOP3.LUT R15, R15, 0xff, RZ, 0xc0, !PT ;  /* 0x000000ff0f0f7812 */ /* 0x010fc800078ec0ff */
[----:B------:R-:W-:-:S05]  /*49fe0*/  F2FP.F16.E4M3.UNPACK_B R15, R15 ;  /* 0x0000000fff0f723e */ /* 0x000fca00020006ff */
[----:B------:R-:W-:-:S05]  /*49ff0*/  HADD2.F32 R15, -RZ, R15.H0_H0 ;  /* 0x2000000fff0f7230 */ /* 0x000fca0000004100 */
[----:B------:R-:W-:-:S04]  /*4a000*/  FMUL R15, R15, UR9 ;  /* 0x000000090f0f7c20 */ /* 0x000fc80008400000 */
[----:B------:R-:W-:-:S05]  /*4a010*/  FFMA R15, R189, UR8, R15 ;  /* 0x00000008bd0f7c23 */ /* 0x000fca000800000f */
[----:B0-----:R-:W-:Y:S02]  /*4a020*/  F2FP.SATFINITE.E4M3.F32.PACK_AB_MERGE_C R25, RZ, R15, RZ ;  /* 0x0000000fff19723e */ /* 0x001fe400048070ff */
[----:B------:R-:W-:-:S03]  /*4a030*/  PRMT R15, RZ, 0x7610, R15 ;  /* 0x00007610ff0f7816 */ /* 0x000fc6000000000f */
[----:B------:R0:W-:Y:S04]  /*4a040*/  @!P3 STG.E.U8 desc[UR26][R20.64+0xd0], R25 ;  /* 0x0000d0191400b986 */ /* 0x0001e8000c10111a */
[----:B------:R-:W4:Y:S01]  /*4a050*/  @!P1 LDG.E.U8 R15, desc[UR26][R30.64+0xd1] ;  /* 0x0000d11a1e0f9981 */ /* 0x000f22000c1e1100 */
[----:B------:R-:W-:Y:S02]  /*4a060*/  ISETP.LT.OR P3, PT, R26, 0xd1, !P0 ;  /* 0x000000d11a00780c */ /* 0x000fe40004761670 */
[----:B-1----:R-:W-:-:S04]  /*4a070*/  @!P1 IADD3 R22, P4, P5, R16, R18, R9 ;  /* 0x0000001210169210 */ /* 0x002fc80007d9e009 */
[----:B------:R-:W-:-:S07]  /*4a080*/  @!P1 IADD3.X R23, R27, R19, R8, P4, P5 ;  /* 0x000000131b179210 */ /* 0x000fce00027ea408 */
[----:B------:R-:W1:Y:S01]  /*4a090*/  @!P3 LDC.64 R18, c[0x0][0x5c0] ;  /* 0x00017000ff12bb82 */ /* 0x000e620000000a00 */
[----:B----4-:R-:W-:-:S04]  /*4a0a0*/  LOP3.LUT R15, R15, 0xff, RZ, 0xc0, !PT ;  /* 0x000000ff0f0f7812 */ /* 0x010fc800078ec0ff */
[----:B------:R-:W-:-:S05]  /*4a0b0*/  F2FP.F16.E4M3.UNPACK_B R15, R15 ;  /* 0x0000000fff0f723e */ /* 0x000fca00020006ff */
[----:B------:R-:W-:-:S05]  /*4a0c0*/  HADD2.F32 R15, -RZ, R15.H0_H0 ;  /* 0x2000000fff0f7230 */ /* 0x000fca0000004100 */
[----:B------:R-:W-:-:S04]  /*4a0d0*/  FMUL R15, R15, UR9 ;  /* 0x000000090f0f7c20 */ /* 0x000fc80008400000 */
[----:B---3--:R-:W-:Y:S01]  /*4a0e0*/  FFMA R15, R195, UR8, R15 ;  /* 0x00000008c30f7c23 */ /* 0x008fe2000800000f */
[----:B0-----:R-:W-:Y:S01]  /*4a0f0*/  @!P3 IADD3 R21, P4, P5, R3, R16, R9 ;  /* 0x000000100315b210 */ /* 0x001fe20007d9e009 */
[----:B------:R-:W3:Y:S04]  /*4a100*/  LDL.LU R195, [R1+0xd3c] ;  /* 0x000d3c0001c37983 */ /* 0x000ee80000300800 */
[----:B------:R-:W4:Y:S01]  /*4a110*/  LDL.LU R189, [R1+0xd40] ;  /* 0x000d400001bd7983 */ /* 0x000f220000300800 */
[----:B------:R-:W-:Y:S02]  /*4a120*/  F2FP.SATFINITE.E4M3.F32.PACK_AB_MERGE_C R25, RZ, R15, RZ ;  /* 0x0000000fff19723e */ /* 0x000fe400048070ff */
[----:B------:R-:W-:-:S03]  /*4a130*/  PRMT R15, RZ, 0x7610, R15 ;  /* 0x00007610ff0f7816 */ /* 0x000fc6000000000f */
[----:B------:R0:W-:Y:S04]  /*4a140*/  @!P1 STG.E.U8 desc[UR26][R22.64+0xd1], R25 ;  /* 0x0000d11916009986 */ /* 0x0001e8000c10111a */
[----:B------:R-:W2:Y:S01]  /*4a150*/  @!P3 LDG.E.U8 R15, desc[UR26][R32.64+0xd0] ;  /* 0x0000d01a200fb981 */ /* 0x000ea2000c1e1100 */
[----:B------:R-:W-:Y:S02]  /*4a160*/  ISETP.LT.OR P1, PT, R26, 0xd2, !P0 ;  /* 0x000000d21a00780c */ /* 0x000fe40004721670 */
[----:B------:R-:W-:Y:S02]  /*4a170*/  @!P3 IADD3.X R24, R4, R27, R8, P4, P5 ;  /* 0x0000001b0418b210 */ /* 0x000fe400027ea408 */
[----:B-1----:R-:W-:-:S05]  /*4a180*/  @!P3 IADD3 R20, P4, R21, R18, RZ ;  /* 0x000000121514b210 */ /* 0x002fca0007f9e0ff */
[----:B------:R-:W-:-:S04]  /*4a190*/  @!P3 IMAD.X R21, R24, 0x1, R19, P4 ;  /* 0x000000011815b824 */ /* 0x000fc800020e0613 */
[----:B------:R-:W1:Y:S01]  /*4a1a0*/  @!P1 LDC.64 R18, c[0x0][0x5c0] ;  /* 0x00017000ff129b82 */ /* 0x000e620000000a00 */
[----:B--2---:R-:W-:-:S04]  /*4a1b0*/  LOP3.LUT R15, R15, 0xff, RZ, 0xc0, !PT ;  /* 0x000000ff0f0f7812 */ /* 0x004fc800078ec0ff */
[----:B------:R-:W-:-:S05]  /*4a1c0*/  F2FP.F16.E4M3.UNPACK_B R15, R15 ;  /* 0x0000000fff0f723e */ /* 0x000fca00020006ff */
[----:B------:R-:W-:-:S05]  /*4a1d0*/  HADD2.F32 R15, -RZ, R15.H0_H0 ;  /* 0x2000000fff0f7230 */ /* 0x000fca0000004100 */
[----:B------:R-:W-:-:S04]  /*4a1e0*/  FMUL R15, R15, UR9 ;  /* 0x000000090f0f7c20 */ /* 0x000fc80008400000 */
[----:B------:R-:W-:Y:S01]  /*4a1f0*/  FFMA R15, R194, UR8, R15 ;  /* 0x00000008c20f7c23 */ /* 0x000fe2000800000f */
[----:B0-----:R-:W-:Y:S01]  /*4a200*/  @!P1 IADD3 R25, P4, P5, R3, R16, R9 ;  /* 0x0000001003199210 */ /* 0x001fe20007d9e009 */
[----:B------:R-:W2:Y:S03]  /*4a210*/  LDL.LU R194, [R1+0xd44] ;  /* 0x000d440001c27983 */ /* 0x000ea60000300800 */
[----:B------:R-:W-:Y:S02]  /*4a220*/  F2FP.SATFINITE.E4M3.F32.PACK_AB_MERGE_C R23, RZ, R15, RZ ;  /* 0x0000000fff17723e */ /* 0x000fe400048070ff */
[----:B------:R-:W-:-:S03]  /*4a230*/  PRMT R15, RZ, 0x7610, R15 ;  /* 0x00007610ff0f7816 */ /* 0x000fc6000000000f */
[----:B------:R0:W-:Y:S04]  /*4a240*/  @!P3 STG.E.U8 desc[UR26][R20.64+0xd0], R23 ;  /* 0x0000d0171400b986 */ /* 0x0001e8000c10111a */
[----:B------:R-:W3:Y:S01]  /*4a250*/  @!P1 LDG.E.U8 R15, desc[UR26][R32.64+0xd1] ;  /* 0x0000d11a200f9981 */ /* 0x000ee2000c1e1100 */
[----:B------:R-:W-:Y:S02]  /*4a260*/  ISETP.LT.OR P3, PT, R26, 0xd9, !P2 ;  /* 0x000000d91a00780c */ /* 0x000fe40005761670 */
[----:B------:R-:W-:Y:S02]  /*4a270*/  @!P1 IADD3.X R22, R4, R27, R8, P4, P5 ;  /* 0x0000001b04169210 */ /* 0x000fe400027ea408 */
[----:B-1----:R-:W-:-:S05]  /*4a280*/  @!P1 IADD3 R18, P4, R25, R18, RZ ;  /* 0x0000001219129210 */ /* 0x002fca0007f9e0ff */
[----:B------:R-:W-:-:S04]  /*4a290*/  @!P1 IMAD.X R19, R22, 0x1, R19, P4 ;  /* 0x0000000116139824 */ /* 0x000fc800020e0613 */
[----:B0-----:R-:W0:Y:S01]  /*4a2a0*/  @!P3 LDC.64 R20, c[0x0][0x5c0] ;  /* 0x00017000ff14bb82 */ /* 0x001e220000000a00 */
        /* <DEDUP_REMOVED lines=26> */
[----:B------:R-:W0:Y:S01]  /*4a450*/  @!P3 LDC.64 R24, c[0x0][0x5c0] ;  /* 0x00017000ff18bb82 */ /* 0x000e220000000a00 */
[----:B----4-:R-:W-:-:S04]  /*4a460*/  LOP3.LUT R15, R15, 0xff, RZ, 0xc0, !PT ;  /* 0x000000ff0f0f7812 */ /* 0x010fc800078ec0ff */
[----:B------:R-:W-:-:S05]  /*4a470*/  F2FP.F16.E4M3.UNPACK_B R15, R15 ;  /* 0x0000000fff0f723e */ /* 0x000fca00020006ff */
[----:B------:R-:W-:-:S05]  /*4a480*/  HADD2.F32 R15, -RZ, R15.H0_H0 ;  /* 0x2000000fff0f7230 */ /* 0x000fca0000004100 */
[----:B------:R-:W-:-:S04]  /*4a490*/  FMUL R15, R15, UR9 ;  /* 0x000000090f0f7c20 */ /* 0x000fc80008400000 */
[----:B--2---:R-:W-:Y:S01]  /*4a4a0*/  FFMA R15, R194, UR8, R15 ;  /* 0x00000008c20f7c23 */ /* 0x004fe2000800000f */
[----:B-1----:R-:W-:Y:S01]  /*4a4b0*/  @!P3 IADD3 R21, P4, P5, R3, R16, R9 ;  /* 0x000000100315b210 */ /* 0x002fe20007d9e009 */
        /* <DEDUP_REMOVED lines=16> */
[----:B-1----:R-:W-:Y:S01]  /*4a5c0*/  @!P1 IADD3 R19, P4, P5, R3, R16, R9 ;  /* 0x0000001003139210 */ /* 0x002fe20007d9e009 */
        /* <DEDUP_REMOVED lines=9> */
[----:B-1----:R-:W0:Y:S01]  /*4a660*/  @!P3 LDC.64 R20, c[0x0][0x5c0] ;  /* 0x00017000ff14bb82 */ /* 0x002e220000000a00 */
        /* <DEDUP_REMOVED lines=31> */
[----:B---3--:R-:W-:Y:S01]  /*4a860*/  FFMA R15, R195, UR8, R15 ;  /* 0x00000008c30f7c23 */ /* 0x008fe2000800000f */
[----:B-1----:R-:W-:Y:S01]  /*4a870*/  @!P3 IADD3 R21, P4, P5, R3, R16, R9 ;  /* 0x000000100315b210 */ /* 0x002fe20007d9e009 */
        /* <DEDUP_REMOVED lines=10> */
[----:B------:R-:W0:Y:S01]  /*4a920*/  @!P1 LDC.64 R24, c[0x0][0x5c0] ;  /* 0x00017000ff189b82 */ /* 0x000e220000000a00 */
        /* <DEDUP_REMOVED lines=1107> */
[----:B0-----:R-:W-:-:S04]  /*4ee60*/  @!P3 IADD3 R18, P1, P4, R16, R18, R9 ;  /* 0x000000121012b210 */ /* 0x001fc80007c3e009 */
[----:B------:R-:W-:Y:S01]  /*4ee70*/  @!P3 IADD3.X R19, R27, R19, R8, P1, P4 ;  /* 0x000000131b13b210 */ /* 0x000fe20000fe8408 */
[----:B-1----:R-:W0:Y:S01]  /*4ee80*/  @!P2 LDC.64 R20, c[0x0][0x5c0] ;  /* 0x00017000ff14ab82 */ /* 0x002e220000000a00 */
        /* <DEDUP_REMOVED lines=17> */
[----:B--2---:R-:W-:-:S05]  /*4efa0*/  FFMA R15, R194, UR8, R15 ;  /* 0x00000008c20f7c23 */ /* 0x004fca000800000f */
[----:B-1----:R-:W-:Y:S02]  /*4efb0*/  F2FP.SATFINITE.E4M3.F32.PACK_AB_MERGE_C R23, RZ, R15, RZ ;  /* 0x0000000fff17723e */ /* 0x002fe400048070ff */
[----:B------:R-:W-:-:S03]  /*4efc0*/  PRMT R15, RZ, 0x7610, R15 ;  /* 0x00007610ff0f7816 */ /* 0x000fc6000000000f */
[----:B------:R1:W-:Y:S04]  /*4efd0*/  @!P2 STG.E.U8 desc[UR26][R20.64+0x179], R23 ;  /* 0x000179171400a986 */ /* 0x0003e8000c10111a */
[----:B------:R-:W2:Y:S01]  /*4efe0*/  @!P1 LDG.E.U8 R15, desc[UR26][R32.64+0x178] ;  /* 0x0001781a200f9981 */ /* 0x000ea2000c1e1100 */
[----:B------:R-:W-:-:S04]  /*4eff0*/  @!P1 IADD3 R19, P2, P3, R3, R16, R9 ;  /* 0x0000001003139210 */ /* 0x000fc80007b5e009 */
[----:B0-----:R-:W-:Y:S02]  /*4f000*/  @!P1 IADD3 R18, P4, R19, R24, RZ ;  /* 0x0000001813129210 */ /* 0x001fe40007f9e0ff */
[----:B------:R-:W-:-:S05]  /*4f010*/  @!P1 IADD3.X R22, R4, R27, R8, P2, P3 ;  /* 0x0000001b04169210 */ /* 0x000fca00017e6408 */
[----:B------:R-:W-:Y:S01]  /*4f020*/  @!P1 IMAD.X R19, R22, 0x1, R25, P4 ;  /* 0x0000000116139824 */ /* 0x000fe200020e0619 */
[----:B------:R-:W-:Y:S01]  /*4f030*/  ISETP.LT.OR P0, PT, R26, 0x17a, !P0 ;  /* 0x0000017a1a00780c */ /* 0x000fe20004701670 */
[----:B------:R-:W-:Y:S01]  /*4f040*/  BSSY B1, `(.L_x_33) ;  /* 0x000000b000017945 */ /* 0x000fe20003800000 */
[----:B--2---:R-:W-:-:S04]  /*4f050*/  LOP3.LUT R15, R15, 0xff, RZ, 0xc0, !PT ;  /* 0x000000ff0f0f7812 */ /* 0x004fc800078ec0ff */
[----:B------:R-:W-:-:S05]  /*4f060*/  F2FP.F16.E4M3.UNPACK_B R15, R15 ;  /* 0x0000000fff0f723e */ /* 0x000fca00020006ff */
[----:B------:R-:W-:-:S05]  /*4f070*/  HADD2.F32 R15, -RZ, R15.H0_H0 ;  /* 0x2000000fff0f7230 */ /* 0x000fca0000004100 */
[----:B------:R-:W-:-:S04]  /*4f080*/  FMUL R15, R15, UR9 ;  /* 0x000000090f0f7c20 */ /* 0x000fc80008400000 */
[----:B---3--:R-:W-:-:S05]  /*4f090*/  FFMA R15, R195, UR8, R15 ;  /* 0x00000008c30f7c23 */ /* 0x008fca000800000f */
[----:B-1----:R-:W-:-:S05]  /*4f0a0*/  F2FP.SATFINITE.E4M3.F32.PACK_AB_MERGE_C R21, RZ, R15, RZ ;  /* 0x0000000fff15723e */ /* 0x002fca00048070ff */
[----:B------:R0:W-:Y:S01]  /*4f0b0*/  @!P1 STG.E.U8 desc[UR26][R18.64+0x178], R21 ;  /* 0x0001781512009986 */ /* 0x0001e2000c10111a */
[----:B------:R-:W-:Y:S01]  /*4f0c0*/  PRMT R15, RZ, 0x7610, R15 ;  /* 0x00007610ff0f7816 */ /* 0x000fe2000000000f */
[----:B------:R-:W-:Y:S06]  /*4f0d0*/  @P0 BRA `(.L_x_34) ;  /* 0x0000000000040947 */ /* 0x000fec0003800000 */
[----:B------:R1:W5:Y:S02]  /*4f0e0*/  LDG.E.U8 R15, desc[UR26][R32.64+0x179] ;  /* 0x0001791a200f7981 */ /* 0x000364000c1e1100 */
.L_x_34:
[----:B------:R-:W-:Y:S05]  /*4f0f0*/  BSYNC B1 ;  /* 0x0000000000017941 */ /* 0x000fea0003800000 */
.L_x_33:
[----:B------:R-:W-:Y:S05]  /*4f100*/  @P0 BRA `(.L_x_35) ;  /* 0x000001a000a80947 */ /* 0x000fea0003800000 */
[----:B0-----:R-:W2:Y:S01]  /*4f110*/  LDL.LU R18, [R1+0xe8c] ;  /* 0x000e8c0001127983 */ /* 0x001ea20000300800 */
[----:B-----5:R-:W-:Y:S01]  /*4f120*/  LOP3.LUT R15, R15, 0xff, RZ, 0xc0, !PT ;  /* 0x000000ff0f0f7812 */ /* 0x020fe200078ec0ff */
[----:B------:R-:W-:Y:S01]  /*4f130*/  ULDC.64 UR12, c[0x0][0x5c0] ;  /* 0x00017000000c7ab9 */ /* 0x000fe20000000a00 */
[----:B------:R-:W-:Y:S02]  /*4f140*/  IADD3 R16, P0, P1, R3, R16, R9 ;  /* 0x0000001003107210 */ /* 0x000fe4000791e009 */
[----:B------:R-:W-:Y:S02]  /*4f150*/  F2FP.F16.E4M3.UNPACK_B R15, R15 ;  /* 0x0000000fff0f723e */ /* 0x000fe400020006ff */
[----:B------:R-:W-:Y:S02]  /*4f160*/  IADD3.X R27, R4, R27, R8, P0, P1 ;  /* 0x0000001b041b7210 */ /* 0x000fe400007e2408 */
[----:B------:R-:W-:Y:S01]  /*4f170*/  IADD3 R16, P0, R16, UR12, RZ ;  /* 0x0000000c10107c10 */ /* 0x000fe2000ff1e0ff */
[----:B------:R-:W-:-:S03]  /*4f180*/  HADD2.F32 R15, -RZ, R15.H0_H0 ;  /* 0x2000000fff0f7230 */ /* 0x000fc60000004100 */
[----:B------:R-:W-:Y:S02]  /*4f190*/  IADD3.X R17, R27, UR13, RZ, P0, !PT ;  /* 0x0000000d1b117c10 */ /* 0x000fe400087fe4ff */
[----:B------:R-:W-:-:S04]  /*4f1a0*/  FMUL R15, R15, UR9 ;  /* 0x000000090f0f7c20 */ /* 0x000fc80008400000 */
[----:B--2---:R-:W-:-:S05]  /*4f1b0*/  FFMA R15, R18, UR8, R15 ;  /* 0x00000008120f7c23 */ /* 0x004fca000800000f */
[----:B------:R-:W-:-:S05]  /*4f1c0*/  F2FP.SATFINITE.E4M3.F32.PACK_AB_MERGE_C R15, RZ, R15, RZ ;  /* 0x0000000fff0f723e */ /* 0x000fca00048070ff */
[----:B------:R2:W-:Y:S01]  /*4f1d0*/  STG.E.U8 desc[UR26][R16.64+0x179], R15 ;  /* 0x0001790f10007986 */ /* 0x0005e2000c10111a */
[----:B------:R-:W-:Y:S05]  /*4f1e0*/  BRA `(.L_x_35) ;  /* 0x000001a000707947 */ /* 0x000fea0003800000 */
.L_x_32:
[----:B------:R-:W-:Y:S01]  /*4f1f0*/  ISETP.GE.AND P6, PT, R15, 0x1, PT ;  /* 0x000000010f00780c */ /* 0x000fe20003fc6270 */
[----:B------:R-:W2:Y:S03]  /*4f200*/  LDL.LU R55, [R1+0x600] ;  /* 0x0006000001377983 */ /* 0x000ea60000300800 */
[----:B------:R-:W-:Y:S01]  /*4f210*/  ISETP.LT.OR P0, PT, R26, 0x1, !P6 ;  /* 0x000000011a00780c */ /* 0x000fe20007701670 */
[----:B------:R-:W-:Y:S01]  /*4f220*/  FMUL R30, R18, UR8 ;  /* 0x00000008121e7c20 */ /* 0x000fe20008400000 */
[----:B------:R-:W-:Y:S01]  /*4f230*/  ISETP.LT.OR P3, PT, R26, 0x2, !P6 ;  /* 0x000000021a00780c */ /* 0x000fe20007761670 */
[----:B------:R-:W-:Y:S01]  /*4f240*/  FMUL R19, R19, UR8 ;  /* 0x0000000813137c20 */ /* 0x000fe20008400000 */
[----:B------:R-:W-:Y:S01]  /*4f250*/  FMUL R20, R20, UR8 ;  /* 0x0000000814147c20 */ /* 0x000fe20008400000 */
[----:B------:R-:W-:Y:S01]  /*4f260*/  FMUL R21, R21, UR8 ;  /* 0x0000000815157c20 */ /* 0x000fe20008400000 */
[----:B------:R-:W-:Y:S01]  /*4f270*/  FMUL R22, R22, UR8 ;  /* 0x0000000816167c20 */ /* 0x000fe20008400000 */
[----:B------:R-:W-:Y:S01]  /*4f280*/  FMUL R23, R23, UR8 ;  /* 0x0000000817177c20 */ /* 0x000fe20008400000 */
[----:B-----5:R-:W-:Y:S01]  /*4f290*/  LOP3.LUT R14, R14, 0xffffffdf, RZ, 0xc0, !PT ;  /* 0xffffffdf0e0e7812 */ /* 0x020fe200078ec0ff */
[----:B------:R-:W-:Y:S01]  /*4f2a0*/  FMUL R216, R216, UR8 ;  /* 0x00000008d8d87c20 */ /* 0x000fe20008400000 */
[----:B------:R-:W-:Y:S01]  /*4f2b0*/  FMUL R217, R217, UR8 ;  /* 0x00000008d9d97c20 */ /* 0x000fe20008400000 */
[----:B------:R-:W-:Y:S01]  /*4f2c0*/  FMUL R218, R218, UR8 ;  /* 0x00000008dada7c20 */ /* 0x000fe20008400000 */
[----:B------:R-:W-:Y:S01]  /*4f2d0*/  FMUL R219, R219, UR8 ;  /* 0x00000008dbdb7c20 */ /* 0x000fe20008400000 */
[----:B------:R-:W0:Y:S01]  /*4f2e0*/  @!P0 LDC.64 R24, c[0x0][0x5c0] ;  /* 0x00017000ff188b82 */ /* 0x000e220000000a00 */
[----:B------:R-:W-:Y:S01]  /*4f2f0*/  FMUL R220, R220, UR8 ;  /* 0x00000008dcdc7c20 */ /* 0x000fe20008400000 */
[----:B------:R-:W-:Y:S01]  /*4f300*/  FMUL R221, R221, UR8 ;  /* 0x00000008dddd7c20 */ /* 0x000fe20008400000 */
[----:B------:R-:W-:Y:S01]  /*4f310*/  FMUL R222, R222, UR8 ;  /* 0x00000008dede7c20 */ /* 0x000fe20008400000 */
[----:B------:R-:W-:Y:S01]  /*4f320*/  FMUL R223, R223, UR8 ;  /* 0x00000008dfdf7c20 */ /* 0x000fe20008400000 */
[----:B------:R-:W-:Y:S01]  /*4f330*/  FMUL R224, R224, UR8 ;  /* 0x00000008e0e07c20 */ /* 0x000fe20008400000 */
[----:B------:R-:W-:Y:S01]  /*4f340*/  FMUL R225, R225, UR8 ;  /* 0x00000008e1e17c20 */ /* 0x000fe20008400000 */
[----:B------:R-:W-:Y:S01]  /*4f350*/  FMUL R226, R226, UR8 ;  /* 0x00000008e2e27c20 */ /* 0x000fe20008400000 */
[----:B------:R-:W3:Y:S01]  /*4f360*/  @!P3 LDC.64 R28, c[0x0][0x5c0] ;  /* 0x00017000ff1cbb82 */ /* 0x000ee20000000a00 */
[----:B------:R-:W-:Y:S01]  /*4f370*/  F2FP.SATFINITE.E4M3.F32.PACK_AB_MERGE_C R30, RZ, R30, RZ ;  /* 0x0000001eff1e723e */ /* 0x000fe200048070ff */
[----:B------:R-:W-:Y:S01]  /*4f380*/  FMUL R227, R227, UR8 ;  /* 0x00000008e3e37c20 */ /* 0x000fe20008400000 */
[----:B------:R-:W-:Y:S01]  /*4f390*/  FMUL R228, R228, UR8 ;  /* 0x00000008e4e47c20 */ /* 0x000fe20008400000 */
[----:B------:R-:W-:Y:S01]  /*4f3a0*/  FMUL R229, R229, UR8 ;  /* 0x00000008e5e57c20 */ /* 0x000fe20008400000 */
[----:B------:R-:W-:Y:S01]  /*4f3b0*/  FMUL R230, R230, UR8 ;  /* 0x00000008e6e67c20 */ /* 0x000fe20008400000 */
[----:B------:R-:W-:Y:S01]  /*4f3c0*/  FMUL R231, R231, UR8 ;  /* 0x00000008e7e77c20 */ /* 0x000fe20008400000 */
[----:B------:R-:W-:Y:S01]  /*4f3d0*/  FMUL R232, R232, UR8 ;  /* 0x00000008e8e87c20 */ /* 0x000fe20008400000 */
[----:B------:R-:W-:Y:S01]  /*4f3e0*/  FMUL R233, R233, UR8 ;  /* 0x00000008e9e97c20 */ /* 0x000fe20008400000 */
[----:B------:R-:W4:Y:S01]  /*4f3f0*/  LDL.LU R54, [R1+0x604] ;  /* 0x0006040001367983 */ /* 0x000f220000300800 */
[----:B0-----:R-:W-:Y:S01]  /*4f400*/  @!P0 IADD3 R24, P1, R16, R24, RZ ;  /* 0x0000001810188210 */ /* 0x001fe20007f3e0ff */
[----:B------:R-:W-:Y:S01]  /*4f410*/  FMUL R234, R234, UR8 ;  /* 0x00000008eaea7c20 */ /* 0x000fe20008400000 */
[----:B------:R-:W-:Y:S01]  /*4f420*/  F2FP.SATFINITE.E4M3.F32.PACK_AB_MERGE_C R19, RZ, R19, RZ ;  /* 0x00000013ff13723e */ /* 0x000fe200048070ff */
[----:B------:R-:W4:Y:S01]  /*4f430*/  LDL.LU R60, [R1+0x608] ;  /* 0x00060800013c7983 */ /* 0x000f220000300800 */
[----:B------:R-:W-:Y:S01]  /*4f440*/  F2FP.SATFINITE.E4M3.F32.PACK_AB_MERGE_C R20, RZ, R20, RZ ;  /* 0x00000014ff14723e */ /* 0x000fe200048070ff */
[----:B------:R-:W-:Y:S01]  /*4f450*/  @!P0 IMAD.X R25, R27, 0x1, R25, P1 ;  /* 0x000000011b198824 */ /* 0x000fe200008e0619 */
[----:B------:R-:W-:Y:S01]  /*4f460*/  ISETP.GE.AND P1, PT, R15, 0x9, PT ;  /* 0x000000090f00780c */ /* 0x000fe20003f26270 */
[----:B------:R-:W4:Y:S01]  /*4f470*/  LDL.LU R59, [R1+0x60c] ;  /* 0x00060c00013b7983 */ /* 0x000f220000300800 */
[----:B------:R-:W-:Y:S01]  /*4f480*/  F2FP.SATFINITE.E4M3.F32.PACK_AB_MERGE_C R21, RZ, R21, RZ ;  /* 0x00000015ff15723e */ /* 0x000fe200048070ff */
[----:B------:R-:W-:Y:S01]  /*4f490*/  FMUL R235, R235, UR8 ;  /* 0x00000008ebeb7c20 */ /* 0x000fe20008400000 */
[C---:B------:R-:W-:Y:S01]  /*4f4a0*/  ISETP.LT.OR P2, PT, R26.reuse, 0x1, !P1 ;  /* 0x000000011a00780c */ /* 0x040fe20004f41670 */
[----:B------:R3:W-:Y:S01]  /*4f4b0*/  @!P0 STG.E.U8 desc[UR26][R24.64], R30 ;  /* 0x0000001e18008986 */ /* 0x0007e2000c10111a */
[----:B------:R-:W-:Y:S01]  /*4f4c0*/  ISETP.LT.OR P0, PT, R26, 0x2, !P1 ;  /* 0x000000021a00780c */ /* 0x000fe20004f01670 */
[----:B------:R-:W-:Y:S01]  /*4f4d0*/  FMUL R236, R236, UR8 ;  /* 0x00000008ecec7c20 */ /* 0x000fe20008400000 */
[----:B------:R-:W-:Y:S01]  /*4f4e0*/  F2FP.SATFINITE.E4M3.F32.PACK_AB_MERGE_C R22, RZ, R22, RZ ;  /* 0x00000016ff16723e */ /* 0x000fe200048070ff */
[----:B------:R-:W4:Y:S01]  /*4f4f0*/  LDL.LU R58, [R1+0x610] ;  /* 0x00061000013a7983 */ /* 0x000f220000300800 */
[----:B------:R-:W-:Y:S01]  /*4f500*/  F2FP.SATFINITE.E4M3.F32.PACK_AB_MERGE_C R23, RZ, R23, RZ ;  /* 0x00000017ff17723e */ /* 0x000fe200048070ff */
[----:B------:R-:W-:Y:S01]  /*4f510*/  FMUL R237, R237, UR8 ;  /* 0x00000008eded7c20 */ /* 0x000fe20008400000 */
[----:B------:R-:W-:-:S02]  /*4f520*/  F2FP.SATFINITE.E4M3.F32.PACK_AB_MERGE_C R216, RZ, R216, RZ ;  /* 0x000000d8ffd8723e */ /* 0x000fc400048070ff */
[----:B------:R-:W-:Y:S02]  /*4f530*/  F2FP.SATFINITE.E4M3.F32.PACK_AB_MERGE_C R217, RZ, R217, RZ ;  /* 0x000000d9ffd9723e */ /* 0x000fe400048070ff */
[----:B------:R-:W-:Y:S02]  /*4f540*/  F2FP.SATFINITE.E4M3.F32.PACK_AB_MERGE_C R218, RZ, R218, RZ ;  /* 0x000000daffda723e */ /* 0x000fe400048070ff */
[----:B---3--:R-:W-:Y:S02]  /*4f550*/  @!P3 IADD3 R24, P4, R16, R28, RZ ;  /* 0x0000001c1018b210 */ /* 0x008fe40007f9e0ff */
[----:B------:R-:W-:Y:S02]  /*4f560*/  F2FP.SATFINITE.E4M3.F32.PACK_AB_MERGE_C R219, RZ, R219, RZ ;  /* 0x000000dbffdb723e */ /* 0x000fe400048070ff */
[----:B------:R-:W-:Y:S01]  /*4f570*/  F2FP.SATFINITE.E4M3.F32.PACK_AB_MERGE_C R220, RZ, R220, RZ ;  /* 0x000000dcffdc723e */ /* 0x000fe200048070ff */
[----:B------:R-:W-:Y:S01]  /*4f580*/  @!P3 IMAD.X R25, R27, 0x1, R29, P4 ;  /* 0x000000011b19b824 */ /* 0x000fe200020e061d */
[----:B------:R-:W-:Y:S01]  /*4f590*/  F2FP.SATFINITE.E4M3.F32.PACK_AB_MERGE_C R221, RZ, R221, RZ ;  /* 0x000000ddffdd723e */ /* 0x000fe200048070ff */
[----:B------:R-:W0:Y:S01]  /*4f5a0*/  @!P2 LDC.64 R28, c[0x0][0x5c0] ;  /* 0x00017000ff1cab82 */ /* 0x000e220000000a00 */
[----:B------:R-:W-:-:S02]  /*4f5b0*/  F2FP.SATFINITE.E4M3.F32.PACK_AB_MERGE_C R222, RZ, R222, RZ ;  /* 0x000000deffde723e */ /* 0x000fc400048070ff */
[----:B------:R3:W-:Y:S01]  /*4f5c0*/  @!P3 STG.E.U8 desc[UR26][R24.64+0x1], R19 ;  /* 0x000001131800b986 */ /* 0x0007e2000c10111a */
[----:B------:R-:W-:Y:S02]  /*4f5d0*/  F2FP.SATFINITE.E4M3.F32.PACK_AB_MERGE_C R223, RZ, R223, RZ ;  /* 0x000000dfffdf723e */ /* 0x000fe400048070ff */
[----:B------:R-:W-:Y:S02]  /*4f5e0*/  F2FP.SATFINITE.E4M3.F32.PACK_AB_MERGE_C R224, RZ, R224, RZ ;  /* 0x000000e0ffe0723e */ /* 0x000fe400048070ff */
[----:B------:R-:W-:Y:S02]  /*4f5f0*/  F2FP.SATFINITE.E4M3.F32.PACK_AB_MERGE_C R225, RZ, R225, RZ ;  /* 0x000000e1ffe1723e */ /* 0x000fe400048070ff */
[----:B------:R-:W-:Y:S02]  /*4f600*/  F2FP.SATFINITE.E4M3.F32.PACK_AB_MERGE_C R226, RZ, R226, RZ ;  /* 0x000000e2ffe2723e */ /* 0x000fe400048070ff */
[----:B------:R-:W-:Y:S02]  /*4f610*/  F2FP.SATFINITE.E4M3.F32.PACK_AB_MERGE_C R227, RZ, R227, RZ ;  /* 0x000000e3ffe3723e */ /* 0x000fe400048070ff */
[----:B------:R-:W-:Y:S01]  /*4f620*/  F2FP.SATFINITE.E4M3.F32.PACK_AB_MERGE_C R228, RZ, R228, RZ ;  /* 0x000000e4ffe4723e */ /* 0x000fe200048070ff */
[----:B---3--:R-:W3:Y:S01]  /*4f630*/  @!P0 LDC.64 R24, c[0x0][0x5c0] ;  /* 0x00017000ff188b82 */ /* 0x008ee20000000a00 */
[----:B------:R-:W-:-:S02]  /*4f640*/  F2FP.SATFINITE.E4M3.F32.PACK_AB_MERGE_C R229, RZ, R229, RZ ;  /* 0x000000e5ffe5723e */ /* 0x000fc400048070ff */
[----:B------:R-:W-:Y:S02]  /*4f650*/  F2FP.SATFINITE.E4M3.F32.PACK_AB_MERGE_C R230, RZ, R230, RZ ;  /* 0x000000e6ffe6723e */ /* 0x000fe400048070ff */
[----:B------:R-:W-:Y:S02]  /*4f660*/  F2FP.SATFINITE.E4M3.F32.PACK_AB_MERGE_C R231, RZ, R231, RZ ;  /* 0x000000e7ffe7723e */ /* 0x000fe400048070ff */
[----:B------:R-:W-:Y:S02]  /*4f670*/  F2FP.SATFINITE.E4M3.F32.PACK_AB_MERGE_C R232, RZ, R232, RZ ;  /* 0x000000e8ffe8723e */ /* 0x000fe400048070ff */
[----:B0-----:R-:W-:Y:S02]  /*4f680*/  @!P2 IADD3 R30, P3, P4, R16, R28, R3 ;  /* 0x0000001c101ea210 */ /* 0x001fe40007c7e003 */
[----:B------:R-:W-:Y:S02]  /*4f690*/  F2FP.SATFINITE.E4M3.F32.PACK_AB_MERGE_C R233, RZ, R233, RZ ;  /* 0x000000e9ffe9723e */ /* 0x000fe400048070ff */
[----:B------:R-:W-:-:S02]  /*4f6a0*/  @!P2 IADD3.X R31, R27, R29, R4, P3, P4 ;  /* 0x0000001d1b1fa210 */ /* 0x000fc40001fe8404 */
[----:B------:R-:W-:Y:S02]  /*4f6b0*/  F2FP.SATFINITE.E4M3.F32.PACK_AB_MERGE_C R234, RZ, R234, RZ ;  /* 0x000000eaffea723e */ /* 0x000fe400048070ff */
[----:B------:R-:W-:Y:S01]  /*4f6c0*/  F2FP.SATFINITE.E4M3.F32.PACK_AB_MERGE_C R235, RZ, R235, RZ ;  /* 0x000000ebffeb723e */ /* 0x000fe200048070ff */
[----:B------:R-:W-:Y:S01]  /*4f6d0*/  @!P2 STG.E.U8 desc[UR26][R30.64], R20 ;  /* 0x000000141e00a986 */ /* 0x000fe2000c10111a */
[----:B------:R-:W-:Y:S02]  /*4f6e0*/  LOP3.LUT R0, R0, 0xfffffffd, RZ, 0xc0, !PT ;  /* 0xfffffffd00007812 */ /* 0x000fe400078ec0ff */
[----:B------:R-:W-:Y:S02]  /*4f6f0*/  F2FP.SATFINITE.E4M3.F32.PACK_AB_MERGE_C R236, RZ, R236, RZ ;  /* 0x000000ecffec723e */ /* 0x000fe400048070ff */
[----:B------:R-:W-:Y:S02]  /*4f700*/  F2FP.SATFINITE.E4M3.F32.PACK_AB_MERGE_C R237, RZ, R237, RZ ;  /* 0x000000edffed723e */ /* 0x000fe400048070ff */
[----:B---3--:R-:W-:-:S04]  /*4f710*/  @!P0 IADD3 R28, P3, P4, R16, R24, R3 ;  /* 0x00000018101c8210 */ /* 0x008fc80007c7e003 */
[----:B------:R-:W-:Y:S02]  /*4f720*/  @!P0 IADD3.X R29, R27, R25, R4, P3, P4 ;  /* 0x000000191b1d8210 */ /* 0x000fe40001fe8404 */
[----:B------:R-:W-:-:S03]  /*4f730*/  ISETP.LT.OR P4, PT, R26, 0x9, !P1 ;  /* 0x000000091a00780c */ /* 0x000fc60004f81670 */
[----:B------:R0:W-:Y:S10]  /*4f740*/  @!P0 STG.E.U8 desc[UR26][R28.64+0x1], R21 ;  /* 0x000001151c008986 */ /* 0x0001f4000c10111a */
[----:B------:R-:W3:Y:S02]  /*4f750*/  @!P4 LDC.64 R24, c[0x0][0x5c0] ;  /* 0x00017000ff18cb82 */ /* 0x000ee40000000a00 */
[----:B---3--:R-:W-:-:S04]  /*4f760*/  @!P4 IADD3 R32, P3, P5, R16, R24, R3 ;  /* 0x000000181020c210 */ /* 0x008fc80007d7e003 */
[----:B------:R-:W-:Y:S02]  /*4f770*/  @!P4 IADD3.X R33, R27, R25, R4, P3, P5 ;  /* 0x000000191b21c210 */ /* 0x000fe40001fea404 */
[----:B------:R-:W-:-:S13]  /*4f780*/  ISETP.LT.OR P3, PT, R26, 0xa, !P1 ;  /* 0x0000000a1a00780c */ /* 0x000fda0004f61670 */
[----:B------:R-:W3:Y:S02]  /*4f790*/  @!P3 LDC.64 R24, c[0x0][0x5c0] ;  /* 0x00017000ff18bb82 */ /* 0x000ee40000000a00 */
[----:B---3--:R-:W-:-:S04]  /*4f7a0*/  @!P3 IADD3 R24, P2, P5, R16, R24, R3 ;  /* 0x000000181018b210 */ /* 0x008fc80007d5e003 */
[----:B------:R-:W-:Y:S02]  /*4f7b0*/  @!P3 IADD3.X R25, R27, R25, R4, P2, P5 ;  /* 0x000000191b19b210 */ /* 0x000fe400017ea404 */
[----:B------:R-:W-:-:S13]  /*4f7c0*/  ISETP.LT.OR P2, PT, R26, 0x11, !P1 ;  /* 0x000000111a00780c */ /* 0x000fda0004f41670 */
[----:B0-----:R-:W0:Y:S01]  /*4f7d0*/  @!P2 LDC.64 R20, c[0x0][0x5c0] ;  /* 0x00017000ff14ab82 */ /* 0x001e220000000a00 */
[----:B------:R-:W-:Y:S02]  /*4f7e0*/  @P2 LOP3.LUT R14, R14, 0x20, RZ, 0xfc, !PT ;  /* 0x000000200e0e2812 */ /* 0x000fe400078efcff */
[----:B0-----:R-:W-:-:S04]  /*4f7f0*/  @!P2 IADD3 R30, P0, P5, R16, R20, R3 ;  /* 0x00000014101ea210 */ /* 0x001fc80007d1e003 */
[----:B------:R-:W-:Y:S02]  /*4f800*/  @!P2 IADD3.X R31, R27, R21, R4, P0, P5 ;  /* 0x000000151b1fa210 */ /* 0x000fe400007ea404 */
[C---:B------:R-:W-:Y:S02]  /*4f810*/  ISETP.LT.OR P0, PT, R26.reuse, 0x9, !P6 ;  /* 0x000000091a00780c */ /* 0x040fe40007701670 */
[----:B------:R-:W-:-:S11]  /*4f820*/  ISETP.LT.OR P2, PT, R26, 0x19, !P1 ;  /* 0x000000191a00780c */ /* 0x000fd60004f41670 */
[----:B------:R-:W0:Y:S02]  /*4f830*/  @!P0 LDC.64 R20, c[0x0][0x5c0] ;  /* 0x00017000ff148b82 */ /* 0x000e240000000a00 */
[----:B0-----:R-:W-:-:S05]  /*4f840*/  @!P0 IADD3 R20, P5, R16, R20, RZ ;  /* 0x0000001410148210 */ /* 0x001fca0007fbe0ff */
[----:B------:R-:W-:-:S05]  /*4f850*/  @!P0 IMAD.X R21, R27, 0x1, R21, P5 ;  /* 0x000000011b158824 */ /* 0x000fca00028e0615 */
[----:B------:R0:W-:Y:S01]  /*4f860*/  @!P0 STG.E.U8 desc[UR26][R20.64+0x8], R22 ;  /* 0x0000081614008986 */ /* 0x0001e2000c10111a */
[----:B------:R-:W-:Y:S01]  /*4f870*/  ISETP.LT.OR P0, PT, R26, 0xa, !P6 ;  /* 0x0000000a1a00780c */ /* 0x000fe20007701670 */
[----:B--2---:R-:W-:-:S12]  /*4f880*/  FMUL R19, R55, UR8 ;  /* 0x0000000837137c20 */ /* 0x004fd80008400000 */
[----:B0-----:R-:W0:Y:S02]  /*4f890*/  @!P0 LDC.64 R20, c[0x0][0x5c0] ;  /* 0x00017000ff148b82 */ /* 0x001e240000000a00 */
[----:B0-----:R-:W-:-:S05]  /*4f8a0*/  @!P0 IADD3 R20, P5, R16, R20, RZ ;  /* 0x0000001410148210 */ /* 0x001fca0007fbe0ff */
[----:B------:R-:W-:-:S05]  /*4f8b0*/  @!P0 IMAD.X R21, R27, 0x1, R21, P5 ;  /* 0x000000011b158824 */ /* 0x000fca00028e0615 */
[----:B------:R0:W-:Y:S01]  /*4f8c0*/  @!P0 STG.E.U8 desc[UR26][R20.64+0x9], R23 ;  /* 0x0000091714008986 */ /* 0x0001e2000c10111a */
[----:B------:R-:W-:-:S03]  /*4f8d0*/  ISETP.LT.OR P0, PT, R26, 0x12, !P1 ;  /* 0x000000121a00780c */ /* 0x000fc60004f01670 */
[----:B------:R2:W-:Y:S01]  /*4f8e0*/  @!P4 STG.E.U8 desc[UR26][R32.64+0x8], R216 ;  /* 0x000008d82000c986 */ /* 0x0005e2000c10111a */
[----:B------:R-:W-:-:S03]  /*4f8f0*/  ISETP.LT.OR P4, PT, R26, 0x1a, !P1 ;  /* 0x0000001a1a00780c */ /* 0x000fc60004f81670 */
[----:B------:R-:W-:Y:S06]  /*4f900*/  @!P3 STG.E.U8 desc[UR26][R24.64+0x9], R217 ;  /* 0x000009d91800b986 */ /* 0x000fec000c10111a */
[----:B0-----:R-:W0:Y:S02]  /*4f910*/  @!P0 LDC.64 R20, c[0x0][0x5c0] ;  /* 0x00017000ff148b82 */ /* 0x001e240000000a00 */
[----:B0-----:R-:W-:-:S04]  /*4f920*/  @!P0 IADD3 R22, P5, P6, R16, R20, R3 ;  /* 0x0000001410168210 */ /* 0x001fc80007ebe003 */
[----:B------:R-:W-:Y:S02]  /*4f930*/  @!P0 IADD3.X R23, R27, R21, R4, P5, P6 ;  /* 0x000000151b178210 */ /* 0x000fe40002fec404 */
[----:B------:R-:W0:Y:S02]  /*4f940*/  @!P2 LDC.64 R20, c[0x0][0x5c0] ;  /* 0x00017000ff14ab82 */ /* 0x000e240000000a00 */
[----:B0-----:R-:W-:-:S04]  /*4f950*/  @!P2 IADD3 R34, P5, P6, R16, R20, R3 ;  /* 0x000000141022a210 */ /* 0x001fc80007ebe003 */
[----:B------:R-:W-:Y:S02]  /*4f960*/  @!P2 IADD3.X R35, R27, R21, R4, P5, P6 ;  /* 0x000000151b23a210 */ /* 0x000fe40002fec404 */
[----:B------:R-:W0:Y:S01]  /*4f970*/  @!P4 LDC.64 R20, c[0x0][0x5c0] ;  /* 0x00017000ff14cb82 */ /* 0x000e220000000a00 */
[----:B------:R-:W-:Y:S02]  /*4f980*/  ISETP.LT.OR P2, PT, R26, 0x21, !P1 ;  /* 0x000000211a00780c */ /* 0x000fe40004f41670 */
[----:B0-----:R-:W-:-:S04]  /*4f990*/  @!P4 IADD3 R28, P5, P6, R16, R20, R3 ;  /* 0x00000014101cc210 */ /* 0x001fc80007ebe003 */
[----:B------:R-:W-:-:S07]  /*4f9a0*/  @!P4 IADD3.X R29, R27, R21, R4, P5, P6 ;  /* 0x000000151b1dc210 */ /* 0x000fce0002fec404 */
[----:B------:R-:W2:Y:S01]  /*4f9b0*/  @!P2 LDC.64 R20, c[0x0][0x5c0] ;  /* 0x00017000ff14ab82 */ /* 0x000ea20000000a00 */
[----:B------:R-:W-:Y:S02]  /*4f9c0*/  ISETP.GE.AND P6, PT, R15, 0x1, PT ;  /* 0x000000010f00780c */ /* 0x000fe40003fc6270 */
[----:B--2---:R-:W-:-:S04]  /*4f9d0*/  @!P2 IADD3 R32, P3, P5, R16, R20, R3 ;  /* 0x000000141020a210 */ /* 0x004fc80007d7e003 */
[----:B------:R-:W-:Y:S02]  /*4f9e0*/  @!P2 IADD3.X R33, R27, R21, R4, P3, P5 ;  /* 0x000000151b21a210 */ /* 0x000fe40001fea404 */
[----:B------:R-:W-:Y:S02]  /*4f9f0*/  ISETP.LT.OR P3, PT, R26, 0x11, !P6 ;  /* 0x000000111a00780c */ /* 0x000fe40007761670 */
[C---:B------:R-:W-:Y:S02]  /*4fa00*/  LOP3.LUT P2, RZ, R14.reuse, 0x20, RZ, 0xc0, !PT ;  /* 0x000000200eff7812 */ /* 0x040fe4000784c0ff */
[----:B------:R-:W-:-:S09]  /*4fa10*/  LOP3.LUT R14, R14, 0xfffffff7, RZ, 0xc0, !PT ;  /* 0xfffffff70e0e7812 */ /* 0x000fd200078ec0ff */
[----:B------:R-:W0:Y:S02]  /*4fa20*/  @!P3 LDC.64 R20, c[0x0][0x5c0] ;  /* 0x00017000ff14bb82 */ /* 0x000e240000000a00 */
[----:B0-----:R-:W-:-:S05]  /*4fa30*/  @!P3 IADD3 R20, P5, R16, R20, RZ ;  /* 0x000000141014b210 */ /* 0x001fca0007fbe0ff */
[----:B------:R-:W-:-:S05]  /*4fa40*/  @!P3 IMAD.X R21, R27, 0x1, R21, P5 ;  /* 0x000000011b15b824 */ /* 0x000fca00028e0615 */
[----:B------:R0:W-:Y:S01]  /*4fa50*/  @!P3 STG.E.U8 desc[UR26][R20.64+0x10], R218 ;  /* 0x000010da1400b986 */ /* 0x0001e2000c10111a */
[----:B------:R-:W-:-:S13]  /*4fa60*/  ISETP.LT.OR P3, PT, R26, 0x12, !P6 ;  /* 0x000000121a00780c */ /* 0x000fda0007761670 */
        /* <DEDUP_REMOVED lines=8> */
[----:B0-----:R-:W0:Y:S01]  /*4faf0*/  @!P3 LDC.64 R20, c[0x0][0x5c0] ;  /* 0x00017000ff14bb82 */ /* 0x001e220000000a00 */
[----:B------:R-:W-:-:S04]  /*4fb00*/  @P3 LOP3.LUT R14, R14, 0x8, RZ, 0xfc, !PT ;  /* 0x000000080e0e3812 */ /* 0x000fc800078efcff */
        /* <DEDUP_REMOVED lines=8> */
[----:B------:R-:W2:Y:S01]  /*4fb90*/  @!P2 LDC.64 R20, c[0x0][0x5c0] ;  /* 0x00017000ff14ab82 */ /* 0x000ea20000000a00 */
[----:B------:R-:W-:Y:S02]  /*4fba0*/  ISETP.GE.AND P3, PT, R15, 0x1, PT ;  /* 0x000000010f00780c */ /* 0x000fe40003f66270 */
[----:B--2---:R-:W-:-:S04]  /*4fbb0*/  @!P2 IADD3 R30, P5, P6, R16, R20, R3 ;  /* 0x00000014101ea210 */ /* 0x004fc80007ebe003 */
[----:B------:R-:W-:Y:S02]  /*4fbc0*/  @!P2 IADD3.X R31, R27, R21, R4, P5, P6 ;  /* 0x000000151b1fa210 */ /* 0x000fe40002fec404 */
[C---:B------:R-:W-:Y:S02]  /*4fbd0*/  ISETP.LT.OR P6, PT, R26.reuse, 0x31, !P1 ;  /* 0x000000311a00780c */ /* 0x040fe40004fc1670 */
[----:B------:R-:W-:-:S11]  /*4fbe0*/  ISETP.LT.OR P2, PT, R26, 0x39, !P1 ;  /* 0x000000391a00780c */ /* 0x000fd60004f41670 */
[----:B------:R-:W0:Y:S02]  /*4fbf0*/  @!P6 LDC.64 R20, c[0x0][0x5c0] ;  /* 0x00017000ff14eb82 */ /* 0x000e240000000a00 */
[----:B0-----:R-:W-:-:S04]  /*4fc00*/  @!P6 IADD3 R40, P0, P5, R16, R20, R3 ;  /* 0x000000141028e210 */ /* 0x001fc80007d1e003 */
[----:B------:R-:W-:Y:S02]  /*4fc10*/  @!P6 IADD3.X R41, R27, R21, R4, P0, P5 ;  /* 0x000000151b29e210 */ /* 0x000fe400007ea404 */
[----:B------:R-:W-:-:S13]  /*4fc20*/  ISETP.LT.OR P0, PT, R26, 0x19, !P3 ;  /* 0x000000191a00780c */ /* 0x000fda0005f01670 */
[----:B------:R-:W0:Y:S02]  /*4fc30*/  @!P0 LDC.64 R20, c[0x0][0x5c0] ;  /* 0x00017000ff148b82 */ /* 0x000e240000000a00 */
[----:B0-----:R-:W-:-:S05]  /*4fc40*/  @!P0 IADD3 R20, P5, R16, R20, RZ ;  /* 0x0000001410148210 */ /* 0x001fca0007fbe0ff */
[----:B------:R-:W-:-:S05]  /*4fc50*/  @!P0 IMAD.X R21, R27, 0x1, R21, P5 ;  /* 0x000000011b158824 */ /* 0x000fca00028e0615 */
[----:B------:R0:W-:Y:S01]  /*4fc60*/  @!P0 STG.E.U8 desc[UR26][R20.64+0x18], R222 ;  /* 0x000018de14008986 */ /* 0x0001e2000c10111a */
[C---:B------:R-:W-:Y:S02]  /*4fc70*/  ISETP.LT.OR P0, PT, R26.reuse, 0x1a, !P3 ;  /* 0x0000001a1a00780c */ /* 0x040fe40005f01670 */
[----:B------:R-:W-:-:S11]  /*4fc80*/  ISETP.LT.OR P3, PT, R26, 0x19, !P1 ;  /* 0x000000191a00780c */ /* 0x000fd60004f61670 */
        /* <DEDUP_REMOVED lines=14> */
[----:B------:R-:W-:-:S13]  /*4fd70*/  ISETP.LT.OR P2, PT, R26, 0x3a, !P1 ;  /* 0x0000003a1a00780c */ /* 0x000fda0004f41670 */
[----:B------:R-:W2:Y:S02]  /*4fd80*/  @!P2 LDC.64 R20, c[0x0][0x5c0] ;  /* 0x00017000ff14ab82 */ /* 0x000ea40000000a00 */
[----:B--2---:R-:W-:-:S04]  /*4fd90*/  @!P2 IADD3 R34, P5, P6, R16, R20, R3 ;  /* 0x000000141022a210 */ /* 0x004fc80007ebe003 */
[----:B------:R-:W-:Y:S02]  /*4fda0*/  @!P2 IADD3.X R35, R27, R21, R4, P5, P6 ;  /* 0x000000151b23a210 */ /* 0x000fe40002fec404 */
[----:B------:R-:W-:Y:S02]  /*4fdb0*/  ISETP.LT.OR P2, PT, R26, 0x41, !P1 ;  /* 0x000000411a00780c */ /* 0x000fe40004f41670 */
[----:B------:R-:W-:-:S11]  /*4fdc0*/  ISETP.GE.AND P6, PT, R15, 0x1, PT ;  /* 0x000000010f00780c */ /* 0x000fd60003fc6270 */
[----:B------:R-:W0:Y:S02]  /*4fdd0*/  @!P2 LDC.64 R20, c[0x0][0x5c0] ;  /* 0x00017000ff14ab82 */ /* 0x000e240000000a00 */
        /* <DEDUP_REMOVED lines=12> */
[----:B------:R0:W-:Y:S04]  /*4fea0*/  @!P4 STG.E.U8 desc[UR26][R20.64+0x21], R227 ;  /* 0x000021e31400c986 */ /* 0x0001e8000c10111a */
[----:B------:R2:W-:Y:S01]  /*4feb0*/  @!P3 STG.E.U8 desc[UR26][R32.64+0x20], R228 ;  /* 0x000020e42000b986 */ /* 0x0005e2000c10111a */
[----:B------:R-:W-:Y:S01]  /*4fec0*/  ISETP.LT.OR P3, PT, R26, 0x4a, !P1 ;  /* 0x0000004a1a00780c */ /* 0x000fe20004f61670 */
[----:B0-----:R-:W0:Y:S02]  /*4fed0*/  @!P2 LDC.64 R20, c[0x0][0x5c0] ;  /* 0x00017000ff14ab82 */ /* 0x001e240000000a00 */
[----:B0-----:R-:W-:-:S04]  /*4fee0*/  @!P2 IADD3 R28, P4, P5, R16, R20, R3 ;  /* 0x00000014101ca210 */ /* 0x001fc80007d9e003 */
[----:B------:R-:W-:Y:S02]  /*4fef0*/  @!P2 IADD3.X R29, R27, R21, R4, P4, P5 ;  /* 0x000000151b1da210 */ /* 0x000fe400027ea404 */
[----:B------:R-:W-:-:S13]  /*4ff00*/  ISETP.LT.OR P2, PT, R26, 0x49, !P1 ;  /* 0x000000491a00780c */ /* 0x000fda0004f41670 */
[----:B------:R-:W0:Y:S02]  /*4ff10*/  @!P2 LDC.64 R20, c[0x0][0x5c0] ;  /* 0x00017000ff14ab82 */ /* 0x000e240000000a00 */
[----:B0-----:R-:W-:-:S04]  /*4ff20*/  @!P2 IADD3 R42, P4, P5, R16, R20, R3 ;  /* 0x00000014102aa210 */ /* 0x001fc80007d9e003 */
[----:B------:R-:W-:Y:S02]  /*4ff30*/  @!P2 IADD3.X R43, R27, R21, R4, P4, P5 ;  /* 0x000000151b2ba210 */ /* 0x000fe400027ea404 */
[----:B------:R-:W2:Y:S01]  /*4ff40*/  @!P3 LDC.64 R20, c[0x0][0x5c0] ;  /* 0x00017000ff14bb82 */ /* 0x000ea20000000a00 */
[----:B------:R-:W-:Y:S02]  /*4ff50*/  LOP3.LUT P2, RZ, R14, 0x10, RZ, 0xc0, !PT ;  /* 0x000000100eff7812 */ /* 0x000fe4000784c0ff */
[----:B--2---:R-:W-:-:S04]  /*4ff60*/  @!P3 IADD3 R32, P4, P5, R16, R20, R3 ;  /* 0x000000141020b210 */ /* 0x004fc80007d9e003 */
[----:B------:R-:W-:Y:S02]  /*4ff70*/  @!P3 IADD3.X R33, R27, R21, R4, P4, P5 ;  /* 0x000000151b21b210 */ /* 0x000fe400027ea404 */
[----:B------:R-:W-:Y:S02]  /*4ff80*/  ISETP.LT.OR P5, PT, R26, 0x51, !P1 ;  /* 0x000000511a00780c */ /* 0x000fe40004fa1670 */
[C---:B------:R-:W-:Y:S02]  /*4ff90*/  LOP3.LUT P3, RZ, R14.reuse, 0x8, RZ, 0xc0, !PT ;  /* 0x000000080eff7812 */ /* 0x040fe4000786c0ff */
[----:B------:R-:W-:-:S09]  /*4ffa0*/  LOP3.LUT R14, R14, 0xfffffffd, RZ, 0xc0, !PT ;  /* 0xfffffffd0e0e7812 */ /* 0x000fd200078ec0ff */
[----:B------:R-:W0:Y:S02]  /*4ffb0*/  @!P5 LDC.64 R20, c[0x0][0x5c0] ;  /* 0x00017000ff14db82 */ /* 0x000e240000000a00 */
[----:B------:R-:W-:Y:S01]  /*4ffc0*/  @!P3 STG.E.U8 desc[UR26][R24.64+0x21], R229 ;  /* 0x000021e51800b986 */ /* 0x000fe2000c10111a */
        /* <DEDUP_REMOVED lines=13> */
[----:B------:R0:W-:Y:S04]  /*500a0*/  @!P3 STG.E.U8 desc[UR26][R20.64+0x29], R231 ;  /* 0x000029e71400b986 */ /* 0x0001e8000c10111a */
[----:B------:R2:W-:Y:S04]  /*500b0*/  @!P6 STG.E.U8 desc[UR26][R36.64+0x28], R232 ;  /* 0x000028e82400e986 */ /* 0x0005e8000c10111a */
[----:B------:R-:W-:Y:S01]  /*500c0*/  @!P2 STG.E.U8 desc[UR26][R30.64+0x29], R233 ;  /* 0x000029e91e00a986 */ /* 0x000fe2000c10111a */
[----:B0-----:R-:W0:Y:S02]  /*500d0*/  @!P5 LDC.64 R20, c[0x0][0x5c0] ;  /* 0x00017000ff14db82 */ /* 0x001e240000000a00 */
[----:B0-----:R-:W-:-:S04]  /*500e0*/  @!P5 IADD3 R24, P3, P4, R16, R20, R3 ;  /* 0x000000141018d210 */ /* 0x001fc80007c7e003 */
[----:B------:R-:W-:Y:S02]  /*500f0*/  @!P5 IADD3.X R25, R27, R21, R4, P3, P4 ;  /* 0x000000151b19d210 */ /* 0x000fe40001fe8404 */
[----:B------:R-:W-:-:S13]  /*50100*/  ISETP.LT.OR P3, PT, R26, 0x59, !P1 ;  /* 0x000000591a00780c */ /* 0x000fda0004f61670 */
[----:B------:R-:W0:Y:S01]  /*50110*/  @!P3 LDC.64 R20, c[0x0][0x5c0] ;  /* 0x00017000ff14bb82 */ /* 0x000e220000000a00 */
[----:B------:R-:W-:-:S04]  /*50120*/  @P3 LOP3.LUT R14, R14, 0x2, RZ, 0xfc, !PT ;  /* 0x000000020e0e3812 */ /* 0x000fc800078efcff */
[----:B------:R-:W-:Y:S02]  /*50130*/  LOP3.LUT R14, R14, 0xfffffffb, RZ, 0xc0, !PT ;  /* 0xfffffffb0e0e7812 */ /* 0x000fe400078ec0ff */
[----:B0-----:R-:W-:-:S04]  /*50140*/  @!P3 IADD3 R46, P4, P5, R16, R20, R3 ;  /* 0x00000014102eb210 */ /* 0x001fc80007d9e003 */
[----:B------:R-:W-:Y:S02]  /*50150*/  @!P3 IADD3.X R47, R27, R21, R4, P4, P5 ;  /* 0x000000151b2fb210 */ /* 0x000fe400027ea404 */
[----:B------:R-:W-:Y:S02]  /*50160*/  ISETP.LT.OR P4, PT, R26, 0x5a, !P1 ;  /* 0x0000005a1a00780c */ /* 0x000fe40004f81670 */
[----:B------:R-:W-:-:S11]  /*50170*/  ISETP.GE.AND P3, PT, R15, 0x1, PT ;  /* 0x000000010f00780c */ /* 0x000fd60003f66270 */
[----:B------:R-:W2:Y:S01]  /*50180*/  @!P4 LDC.64 R20, c[0x0][0x5c0] ;  /* 0x00017000ff14cb82 */ /* 0x000ea20000000a00 */
[----:B------:R-:W-:Y:S02]  /*50190*/  @P4 LOP3.LUT R14, R14, 0x4, RZ, 0xfc, !PT ;  /* 0x000000040e0e4812 */ /* 0x000fe400078efcff */
[----:B--2---:R-:W-:-:S04]  /*501a0*/  @!P4 IADD3 R36, P5, P6, R16, R20, R3 ;  /* 0x000000141024c210 */ /* 0x004fc80007ebe003 */
[----:B------:R-:W-:Y:S02]  /*501b0*/  @!P4 IADD3.X R37, R27, R21, R4, P5, P6 ;  /* 0x000000151b25c210 */ /* 0x000fe40002fec404 */
[C---:B------:R-:W-:Y:S02]  /*501c0*/  ISETP.LT.OR P6, PT, R26.reuse, 0x61, !P1 ;  /* 0x000000611a00780c */ /* 0x040fe40004fc1670 */
[----:B------:R-:W-:-:S11]  /*501d0*/  ISETP.LT.OR P4, PT, R26, 0x69, !P1 ;  /* 0x000000691a00780c */ /* 0x000fd60004f81670 */
[----:B------:R-:W0:Y:S01]  /*501e0*/  @!P6 LDC.64 R20, c[0x0][0x5c0] ;  /* 0x00017000ff14eb82 */ /* 0x000e220000000a00 */
[----:B------:R-:W-:-:S04]  /*501f0*/  @P6 LOP3.LUT R0, R0, 0x2, RZ, 0xfc, !PT ;  /* 0x0000000200006812 */ /* 0x000fc800078efcff */
[----:B------:R-:W-:-:S04]  /*50200*/  LOP3.LUT R0, R0, 0xfffff7ff, RZ, 0xc0, !PT ;  /* 0xfffff7ff00007812 */ /* 0x000fc800078ec0ff */
[----:B------:R-:W-:-:S04]  /*50210*/  @P4 LOP3.LUT R0, R0, 0x800, RZ, 0xfc, !PT ;  /* 0x0000080000004812 */ /* 0x000fc800078efcff */
[----:B------:R-:W-:Y:S02]  /*50220*/  LOP3.LUT R0, R0, 0xffffffef, RZ, 0xc0, !PT ;  /* 0xffffffef00007812 */ /* 0x000fe400078ec0ff */
        /* <DEDUP_REMOVED lines=11> */
[----:B------:R-:W-:Y:S01]  /*502e0*/  @!P2 IMAD.X R21, R27, 0x1, R21, P5 ;  /* 0x000000011b15a824 */ /* 0x000fe200028e0615 */
[----:B------:R-:W-:-:S04]  /*502f0*/  ISETP.LT.OR P5, PT, R26, 0x62, !P1 ;  /* 0x000000621a00780c */ /* 0x000fc80004fa1670 */
[----:B------:R0:W-:Y:S04]  /*50300*/  @!P2 STG.E.U8 desc[UR26][R20.64+0x31], R235 ;  /* 0x000031eb1400a986 */ /* 0x0001e8000c10111a */
[----:B------:R2:W-:Y:S01]  /*50310*/  @!P3 STG.E.U8 desc[UR26][R40.64+0x30], R236 ;  /* 0x000030ec2800b986 */ /* 0x0005e2000c10111a */
[----:B------:R-:W-:-:S03]  /*50320*/  ISETP.LT.OR P3, PT, R26, 0x6a, !P1 ;  /* 0x0000006a1a00780c */ /* 0x000fc60004f61670 */
[----:B------:R-:W-:Y:S01]  /*50330*/  @!P0 STG.E.U8 desc[UR26][R22.64+0x31], R237 ;  /* 0x000031ed16008986 */ /* 0x000fe2000c10111a */
[----:B0-----:R-:W0:Y:S09]  /*50340*/  @!P5 LDC.64 R20, c[0x0][0x5c0] ;  /* 0x00017000ff14db82 */ /* 0x001e320000000a00 */
[----:B------:R-:W-:-:S02]  /*50350*/  @P3 LOP3.LUT R0, R0, 0x10, RZ, 0xfc, !PT ;  /* 0x0000001000003812 */ /* 0x000fc400078efcff */
[----:B------:R-:W-:Y:S02]  /*50360*/  F2FP.SATFINITE.E4M3.F32.PACK_AB_MERGE_C R19, RZ, R19, RZ ;  /* 0x00000013ff13723e */ /* 0x000fe400048070ff */
[----:B------:R-:W-:Y:S02]  /*50370*/  LOP3.LUT R0, R0, 0xffffdfff, RZ, 0xc0, !PT ;  /* 0xffffdfff00007812 */ /* 0x000fe400078ec0ff */
[----:B0-----:R-:W-:-:S04]  /*50380*/  @!P5 IADD3 R30, P2, P6, R16, R20, R3 ;  /* 0x00000014101ed210 */ /* 0x001fc80007e5e003 */
[----:B------:R-:W-:Y:S02]  /*50390*/  @!P5 IADD3.X R31, R27, R21, R4, P2, P6 ;  /* 0x000000151b1fd210 */ /* 0x000fe400017ec404 */
[----:B------:R-:W0:Y:S02]  /*503a0*/  @!P4 LDC.64 R20, c[0x0][0x5c0] ;  /* 0x00017000ff14cb82 */ /* 0x000e240000000a00 */
[----:B0-----:R-:W-:-:S04]  /*503b0*/  @!P4 IADD3 R50, P2, P6, R16, R20, R3 ;  /* 0x000000141032c210 */ /* 0x001fc80007e5e003 */
[----:B------:R-:W-:Y:S02]  /*503c0*/  @!P4 IADD3.X R51, R27, R21, R4, P2, P6 ;  /* 0x000000151b33c210 */ /* 0x000fe400017ec404 */
[----:B------:R-:W2:Y:S02]  /*503d0*/  @!P3 LDC.64 R20, c[0x0][0x5c0] ;  /* 0x00017000ff14bb82 */ /* 0x000ea40000000a00 */
[----:B--2---:R-:W-:-:S04]  /*503e0*/  @!P3 IADD3 R40, P2, P6, R16, R20, R3 ;  /* 0x000000141028b210 */ /* 0x004fc80007e5e003 */
[----:B------:R-:W-:Y:S02]  /*503f0*/  @!P3 IADD3.X R41, R27, R21, R4, P2, P6 ;  /* 0x000000151b29b210 */ /* 0x000fe400017ec404 */
[----:B------:R-:W-:Y:S02]  /*50400*/  ISETP.LT.OR P3, PT, R26, 0x71, !P1 ;  /* 0x000000711a00780c */ /* 0x000fe40004f61670 */
[----:B------:R-:W-:-:S11]  /*50410*/  ISETP.GE.AND P6, PT, R15, 0x1, PT ;  /* 0x000000010f00780c */ /* 0x000fd60003fc6270 */
[----:B------:R-:W0:Y:S01]  /*50420*/  @!P3 LDC.64 R20, c[0x0][0x5c0] ;  /* 0x00017000ff14bb82 */ /* 0x000e220000000a00 */
[----:B------:R-:W-:Y:S02]  /*50430*/  @P3 LOP3.LUT R0, R0, 0x2000, RZ, 0xfc, !PT ;  /* 0x0000200000003812 */ /* 0x000fe400078efcff */
[----:B0-----:R-:W-:-:S04]  /*50440*/  @!P3 IADD3 R56, P0, P2, R16, R20, R3 ;  /* 0x000000141038b210 */ /* 0x001fc80007a1e003 */
[----:B------:R-:W-:Y:S02]  /*50450*/  @!P3 IADD3.X R57, R27, R21, R4, P0, P2 ;  /* 0x000000151b39b210 */ /* 0x000fe400007e4404 */
[----:B------:R-:W-:-:S13]  /*50460*/  ISETP.LT.OR P0, PT, R26, 0x39, !P6 ;  /* 0x000000391a00780c */ /* 0x000fda0007701670 */
[----:B------:R-:W0:Y:S02]  /*50470*/  @!P0 LDC.64 R20, c[0x0][0x5c0] ;  /* 0x00017000ff148b82 */ /* 0x000e240000000a00 */
[----:B0-----:R-:W-:-:S05]  /*50480*/  @!P0 IADD3 R20, P2, R16, R20, RZ ;  /* 0x0000001410148210 */ /* 0x001fca0007f5e0ff */
[----:B------:R-:W-:-:S05]  /*50490*/  @!P0 IMAD.X R21, R27, 0x1, R21, P2 ;  /* 0x000000011b158824 */ /* 0x000fca00010e0615 */
[----:B------:R0:W-:Y:S01]  /*504a0*/  @!P0 STG.E.U8 desc[UR26][R20.64+0x38], R19 ;  /* 0x0000381314008986 */ /* 0x0001e2000c10111a */
[----:B------:R-:W-:-:S13]  /*504b0*/  ISETP.LT.OR P0, PT, R26, 0x3a, !P6 ;  /* 0x0000003a1a00780c */ /* 0x000fda0007701670 */
[----:B0-----:R-:W0:Y:S01]  /*504c0*/  @!P0 LDC.64 R20, c[0x0][0x5c0] ;  /* 0x00017000ff148b82 */ /* 0x001e220000000a00 */
[----:B------:R-:W-:Y:S01]  /*504d0*/  ISETP.LT.OR P3, PT, R26, 0x72, !P1 ;  /* 0x000000721a00780c */ /* 0x000fe20004f61670 */
[----:B----4-:R-:W-:-:S05]  /*504e0*/  FMUL R19, R54, UR8 ;  /* 0x0000000836137c20 */ /* 0x010fca0008400000 */
[----:B------:R-:W-:Y:S02]  /*504f0*/  F2FP.SATFINITE.E4M3.F32.PACK_AB_MERGE_C R19, RZ, R19, RZ ;  /* 0x00000013ff13723e */ /* 0x000fe400048070ff */
[----:B0-----:R-:W-:-:S05]  /*50500*/  @!P0 IADD3 R20, P2, R16, R20, RZ ;  /* 0x0000001410148210 */ /* 0x001fca0007f5e0ff */
[----:B------:R-:W-:-:S05]  /*50510*/  @!P0 IMAD.X R21, R27, 0x1, R21, P2 ;  /* 0x000000011b158824 */ /* 0x000fca00010e0615 */
[----:B------:R0:W-:Y:S02]  /*50520*/  @!P0 STG.E.U8 desc[UR26][R20.64+0x39], R19 ;  /* 0x0000391314008986 */ /* 0x0001e4000c10111a */
[----:B0-----:R-:W0:Y:S01]  /*50530*/  @!P3 LDC.64 R20, c[0x0][0x5c0] ;  /* 0x00017000ff14bb82 */ /* 0x001e220000000a00 */
[----:B------:R-:W-:-:S04]  /*50540*/  LOP3.LUT R0, R0, 0xffffefff, RZ, 0xc0, !PT ;  /* 0xffffefff00007812 */ /* 0x000fc800078ec0ff */
[----:B------:R-:W-:Y:S01]  /*50550*/  @P3 LOP3.LUT R0, R0, 0x1000, RZ, 0xfc, !PT ;  /* 0x0000100000003812 */ /* 0x000fe200078efcff */
[----:B------:R-:W-:Y:S02]  /*50560*/  FMUL R19, R60, UR8 ;  /* 0x000000083c137c20 */ /* 0x000fe40008400000 */
[----:B------:R-:W2:Y:S03]  /*50570*/  LDL.LU R60, [R1+0x614] ;  /* 0x00061400013c7983 */ /* 0x000ea60000300800 */
[----:B------:R-:W-:Y:S02]  /*50580*/  F2FP.SATFINITE.E4M3.F32.PACK_AB_MERGE_C R19, RZ, R19, RZ ;  /* 0x00000013ff13723e */ /* 0x000fe400048070ff */
[----:B0-----:R-:W-:-:S04]  /*50590*/  @!P3 IADD3 R22, P0, P2, R16, R20, R3 ;  /* 0x000000141016b210 */ /* 0x001fc80007a1e003 */
[----:B------:R-:W-:Y:S02]  /*505a0*/  @!P3 IADD3.X R23, R27, R21, R4, P0, P2 ;  /* 0x000000151b17b210 */ /* 0x000fe400007e4404 */
[----:B------:R-:W-:-:S13]  /*505b0*/  ISETP.LT.OR P3, PT, R26, 0x39, !P1 ;  /* 0x000000391a00780c */ /* 0x000fda0004f61670 */
[----:B------:R0:W-:Y:S02]  /*505c0*/  @!P3 STG.E.U8 desc[UR26][R38.64+0x38], R19 ;  /* 0x000038132600b986 */ /* 0x0001e4000c10111a */
[----:B0-----:R-:W-:Y:S02]  /*505d0*/  FMUL R19, R59, UR8 ;  /* 0x000000083b137c20 */ /* 0x001fe40008400000 */
[----:B------:R-:W3:Y:S01]  /*505e0*/  LDL.LU R59, [R1+0x618] ;  /* 0x00061800013b7983 */ /* 0x000ee20000300800 */
[----:B------:R-:W-:Y:S02]  /*505f0*/  ISETP.LT.OR P3, PT, R26, 0x3a, !P1 ;  /* 0x0000003a1a00780c */ /* 0x000fe40004f61670 */
[----:B------:R-:W-:-:S11]  /*50600*/  F2FP.SATFINITE.E4M3.F32.PACK_AB_MERGE_C R19, RZ, R19, RZ ;  /* 0x00000013ff13723e */ /* 0x000fd600048070ff */
[----:B------:R0:W-:Y:S02]  /*50610*/  @!P3 STG.E.U8 desc[UR26][R34.64+0x39], R19 ;  /* 0x000039132200b986 */ /* 0x0001e4000c10111a */
[----:B0-----:R-:W-:Y:S02]  /*50620*/  FMUL R19, R58, UR8 ;  /* 0x000000083a137c20 */ /* 0x001fe40008400000 */
[----:B------:R-:W4:Y:S01]  /*50630*/  LDL.LU R58, [R1+0x61c] ;  /* 0x00061c00013a7983 */ /* 0x000f220000300800 */
[----:B------:R-:W-:Y:S02]  /*50640*/  ISETP.LT.OR P4, PT, R26, 0x79, !P1 ;  /* 0x000000791a00780c */ /* 0x000fe40004f81670 */
[----:B------:R-:W-:Y:S01]  /*50650*/  LOP3.LUT R0, R0, 0xffffbfff, RZ, 0xc0, !PT ;  /* 0xffffbfff00007812 */ /* 0x000fe200078ec0ff */
[----:B------:R-:W4:Y:S10]  /*50660*/  LDL.LU R64, [R1+0x620] ;  /* 0x0006200001407983 */ /* 0x000f340000300800 */
[----:B------:R-:W0:Y:S01]  /*50670*/  @!P4 LDC.64 R20, c[0x0][0x5c0] ;  /* 0x00017000ff14cb82 */ /* 0x000e220000000a00 */
[----:B------:R-:W-:-:S02]  /*50680*/  @P4 LOP3.LUT R0, R0, 0x4000, RZ, 0xfc, !PT ;  /* 0x0000400000004812 */ /* 0x000fc400078efcff */
[----:B0-----:R-:W-:-:S04]  /*50690*/  @!P4 IADD3 R54, P0, P2, R16, R20, R3 ;  /* 0x000000141036c210 */ /* 0x001fc80007a1e003 */
[----:B------:R-:W-:Y:S02]  /*506a0*/  @!P4 IADD3.X R55, R27, R21, R4, P0, P2 ;  /* 0x000000151b37c210 */ /* 0x000fe400007e4404 */
[----:B------:R-:W-:-:S13]  /*506b0*/  ISETP.LT.OR P4, PT, R26, 0x7a, !P1 ;  /* 0x0000007a1a00780c */ /* 0x000fda0004f81670 */
[----:B------:R-:W0:Y:S01]  /*506c0*/  @!P4 LDC.64 R20, c[0x0][0x5c0] ;  /* 0x00017000ff14cb82 */ /* 0x000e220000000a00 */
[----:B------:R-:W-:Y:S02]  /*506d0*/  ISETP.LT.OR P3, PT, R26, 0x81, !P1 ;  /* 0x000000811a00780c */ /* 0x000fe40004f61670 */
[----:B0-----:R-:W-:-:S04]  /*506e0*/  @!P4 IADD3 R38, P0, P2, R16, R20, R3 ;  /* 0x000000141026c210 */ /* 0x001fc80007a1e003 */
[----:B------:R-:W-:-:S07]  /*506f0*/  @!P4 IADD3.X R39, R27, R21, R4, P0, P2 ;  /* 0x000000151b27c210 */ /* 0x000fce00007e4404 */
[----:B------:R-:W0:Y:S02]  /*50700*/  @!P3 LDC.64 R20, c[0x0][0x5c0] ;  /* 0x00017000ff14bb82 */ /* 0x000e240000000a00 */
[----:B0-----:R-:W-:-:S04]  /*50710*/  @!P3 IADD3 R62, P0, P2, R16, R20, R3 ;  /* 0x00000014103eb210 */ /* 0x001fc80007a1e003 */
[----:B------:R-:W-:Y:S02]  /*50720*/  @!P3 IADD3.X R63, R27, R21, R4, P0, P2 ;  /* 0x000000151b3fb210 */ /* 0x000fe400007e4404 */
[----:B------:R-:W-:-:S13]  /*50730*/  ISETP.LT.OR P0, PT, R26, 0x41, !P6 ;  /* 0x000000411a00780c */ /* 0x000fda0007701670 */
[----:B------:R-:W0:Y:S01]  /*50740*/  @!P0 LDC.64 R20, c[0x0][0x5c0] ;  /* 0x00017000ff148b82 */ /* 0x000e220000000a00 */
[----:B------:R-:W-:Y:S02]  /*50750*/  F2FP.SATFINITE.E4M3.F32.PACK_AB_MERGE_C R19, RZ, R19, RZ ;  /* 0x00000013ff13723e */ /* 0x000fe400048070ff */
[----:B0-----:R-:W-:-:S05]  /*50760*/  @!P0 IADD3 R20, P2, R16, R20, RZ ;  /* 0x0000001410148210 */ /* 0x001fca0007f5e0ff */
[----:B------:R-:W-:-:S05]  /*50770*/  @!P0 IMAD.X R21, R27, 0x1, R21, P2 ;  /* 0x000000011b158824 */ /* 0x000fca00010e0615 */
[----:B------:R0:W-:Y:S01]  /*50780*/  @!P0 STG.E.U8 desc[UR26][R20.64+0x40], R19 ;  /* 0x0000401314008986 */ /* 0x0001e2000c10111a */
[----:B------:R-:W-:Y:S02]  /*50790*/  ISETP.LT.OR P0, PT, R26, 0x42, !P6 ;  /* 0x000000421a00780c */ /* 0x000fe40007701670 */
[----:B------:R-:W-:-:S11]  /*507a0*/  LOP3.LUT R0, R0, 0xffffffdf, RZ, 0xc0, !PT ;  /* 0xffffffdf00007812 */ /* 0x000fd600078ec0ff */
[----:B0-----:R-:W0:Y:S01]  /*507b0*/  @!P0 LDC.64 R20, c[0x0][0x5c0] ;  /* 0x00017000ff148b82 */ /* 0x001e220000000a00 */
[----:B------:R-:W-:-:S04]  /*507c0*/  @P4 LOP3.LUT R0, R0, 0x20, RZ, 0xfc, !PT ;  /* 0x0000002000004812 */ /* 0x000fc800078efcff */
[----:B------:R-:W-:-:S04]  /*507d0*/  LOP3.LUT R0, R0, 0xffff7fff, RZ, 0xc0, !PT ;  /* 0xffff7fff00007812 */ /* 0x000fc800078ec0ff */
[----:B------:R-:W-:Y:S02]  /*507e0*/  @P3 LOP3.LUT R0, R0, 0x8000, RZ, 0xfc, !PT ;  /* 0x0000800000003812 */ /* 0x000fe400078efcff */
[----:B------:R-:W-:Y:S02]  /*507f0*/  ISETP.LT.OR P3, PT, R26, 0x82, !P1 ;  /* 0x000000821a00780c */ /* 0x000fe40004f61670 */
[----:B0-----:R-:W-:-:S05]  /*50800*/  @!P0 IADD3 R20, P2, R16, R20, RZ ;  /* 0x0000001410148210 */ /* 0x001fca0007f5e0ff */
[----:B------:R-:W-:Y:S02]  /*50810*/  @!P0 IMAD.X R21, R27, 0x1, R21, P2 ;  /* 0x000000011b158824 */ /* 0x000fe400010e0615 */
[----:B--2---:R-:W-:-:S05]  /*50820*/  FMUL R19, R60, UR8 ;  /* 0x000000083c137c20 */ /* 0x004fca0008400000 */
[----:B------:R-:W-:-:S05]  /*50830*/  F2FP.SATFINITE.E4M3.F32.PACK_AB_MERGE_C R19, RZ, R19, RZ ;  /* 0x00000013ff13723e */ /* 0x000fca00048070ff */
[----:B------:R0:W-:Y:S02]  /*50840*/  @!P0 STG.E.U8 desc[UR26][R20.64+0x41], R19 ;  /* 0x0000411314008986 */ /* 0x0001e4000c10111a */
[----:B0-----:R-:W0:Y:S01]  /*50850*/  @!P3 LDC.64 R20, c[0x0][0x5c0] ;  /* 0x00017000ff14bb82 */ /* 0x001e220000000a00 */
[----:B------:R-:W-:Y:S01]  /*50860*/  LOP3.LUT R0, R0, 0xfffffffe, RZ, 0xc0, !PT ;  /* 0xfffffffe00007812 */ /* 0x000fe200078ec0ff */
[----:B---3--:R-:W-:Y:S02]  /*50870*/  FMUL R19, R59, UR8 ;  /* 0x000000083b137c20 */ /* 0x008fe40008400000 */
[----:B------:R-:W2:Y:S01]  /*50880*/  LDL.LU R59, [R1+0x624] ;  /* 0x00062400013b7983 */ /* 0x000ea20000300800 */
[----:B0-----:R-:W-:Y:S02]  /*50890*/  @!P3 IADD3 R34, P0, P2, R16, R20, R3 ;  /* 0x000000141022b210 */ /* 0x001fe40007a1e003 */
[----:B------:R-:W-:Y:S02]  /*508a0*/  @P3 LOP3.LUT R0, R0, 0x1, RZ, 0xfc, !PT ;  /* 0x0000000100003812 */ /* 0x000fe400078efcff */
[----:B------:R-:W-:-:S02]  /*508b0*/  @!P3 IADD3.X R35, R27, R21, R4, P0, P2 ;  /* 0x000000151b23b210 */ /* 0x000fc400007e4404 */
[----:B------:R-:W-:Y:S02]  /*508c0*/  ISETP.LT.OR P3, PT, R26, 0x41, !P1 ;  /* 0x000000411a00780c */ /* 0x000fe40004f61670 */
[----:B------:R-:W-:-:S11]  /*508d0*/  F2FP.SATFINITE.E4M3.F32.PACK_AB_MERGE_C R19, RZ, R19, RZ ;  /* 0x00000013ff13723e */ /* 0x000fd600048070ff */
[----:B------:R4:W-:Y:S02]  /*508e0*/  @!P3 STG.E.U8 desc[UR26][R44.64+0x40], R19 ;  /* 0x000040132c00b986 */ /* 0x0009e4000c10111a */
[----:B----4-:R-:W-:Y:S02]  /*508f0*/  FMUL R19, R58, UR8 ;  /* 0x000000083a137c20 */ /* 0x010fe40008400000 */
[----:B------:R-:W3:Y:S04]  /*50900*/  LDL.LU R58, [R1+0x628] ;  /* 0x00062800013a7983 */ /* 0x000ee80000300800 */
[----:B------:R-:W4:Y:S01]  /*50910*/  LDL.LU R69, [R1+0x62c] ;  /* 0x00062c0001457983 */ /* 0x000f220000300800 */
[----:B------:R-:W-:-:S03]  /*50920*/  ISETP.LT.OR P4, PT, R26, 0x89, !P1 ;  /* 0x000000891a00780c */ /* 0x000fc60004f81670 */
[----:B------:R-:W4:Y:S01]  /*50930*/  LDL.LU R68, [R1+0x630] ;  /* 0x0006300001447983 */ /* 0x000f220000300800 */
[----:B------:R-:W-:Y:S02]  /*50940*/  LOP3.LUT R0, R0, 0xfffeffff, RZ, 0xc0, !PT ;  /* 0xfffeffff00007812 */ /* 0x000fe400078ec0ff */
[----:B------:R-:W-:Y:S01]  /*50950*/  ISETP.LT.OR P3, PT, R26, 0x42, !P1 ;  /* 0x000000421a00780c */ /* 0x000fe20004f61670 */
[----:B------:R-:W4:Y:S06]  /*50960*/  LDL.LU R70, [R1+0x634] ;  /* 0x0006340001467983 */ /* 0x000f2c0000300800 */
[----:B------:R-:W0:Y:S01]  /*50970*/  @!P4 LDC.64 R20, c[0x0][0x5c0] ;  /* 0x00017000ff14cb82 */ /* 0x000e220000000a00 */
[----:B------:R-:W-:-:S02]  /*50980*/  @P4 LOP3.LUT R0, R0, 0x10000, RZ, 0xfc, !PT ;  /* 0x0001000000004812 */ /* 0x000fc400078efcff */
[----:B0-----:R-:W-:-:S04]  /*50990*/  @!P4 IADD3 R60, P0, P2, R16, R20, R3 ;  /* 0x00000014103cc210 */ /* 0x001fc80007a1e003 */
[----:B------:R-:W-:Y:S02]  /*509a0*/  @!P4 IADD3.X R61, R27, R21, R4, P0, P2 ;  /* 0x000000151b3dc210 */ /* 0x000fe400007e4404 */
[----:B------:R-:W-:Y:S02]  /*509b0*/  ISETP.LT.OR P4, PT, R26, 0x8a, !P1 ;  /* 0x0000008a1a00780c */ /* 0x000fe40004f81670 */
[----:B------:R-:W-:-:S11]  /*509c0*/  F2FP.SATFINITE.E4M3.F32.PACK_AB_MERGE_C R19, RZ, R19, RZ ;  /* 0x00000013ff13723e */ /* 0x000fd600048070ff */
[----:B------:R-:W0:Y:S01]  /*509d0*/  @!P4 LDC.64 R20, c[0x0][0x5c0] ;  /* 0x00017000ff14cb82 */ /* 0x000e220000000a00 */
[----:B------:R1:W-:Y:S01]  /*509e0*/  @!P3 STG.E.U8 desc[UR26][R28.64+0x41], R19 ;  /* 0x000041131c00b986 */ /* 0x0003e2000c10111a */
        /* <DEDUP_REMOVED lines=8> */
[----:B-1----:R-:W-:-:S05]  /*50a70*/  FMUL R19, R64, UR8 ;  /* 0x0000000840137c20 */ /* 0x002fca0008400000 */
        /* <DEDUP_REMOVED lines=12> */
[----:B------:R-:W-:Y:S01]  /*50b40*/  @!P0 IMAD.X R21, R27, 0x1, R21, P2 ;  /* 0x000000011b158824 */ /* 0x000fe200010e0615 */
[----:B------:R-:W-:-:S05]  /*50b50*/  LOP3.LUT R0, R0, 0xffffffbf, RZ, 0xc0, !PT ;  /* 0xffffffbf00007812 */ /* 0x000fca00078ec0ff */
[----:B------:R-:W-:Y:S01]  /*50b60*/  @P3 LOP3.LUT R0, R0, 0x40, RZ, 0xfc, !PT ;  /* 0x0000004000003812 */ /* 0x000fe200078efcff */
[----:B--2---:R-:W-:-:S05]  /*50b70*/  FMUL R19, R59, UR8 ;  /* 0x000000083b137c20 */ /* 0x004fca0008400000 */
[----:B------:R-:W-:-:S05]  /*50b80*/  F2FP.SATFINITE.E4M3.F32.PACK_AB_MERGE_C R19, RZ, R19, RZ ;  /* 0x00000013ff13723e */ /* 0x000fca00048070ff */
[----:B------:R0:W-:Y:S02]  /*50b90*/  @!P0 STG.E.U8 desc[UR26][R20.64+0x49], R19 ;  /* 0x0000491314008986 */ /* 0x0001e4000c10111a */
[----:B0-----:R-:W0:Y:S01]  /*50ba0*/  @!P3 LDC.64 R20, c[0x0][0x5c0] ;  /* 0x00017000ff14bb82 */ /* 0x001e220000000a00 */
[----:B---3--:R-:W-:Y:S01]  /*50bb0*/  FMUL R19, R58, UR8 ;  /* 0x000000083a137c20 */ /* 0x008fe20008400000 */
[----:B0-----:R-:W-:-:S04]  /*50bc0*/  @!P3 IADD3 R28, P0, P2, R16, R20, R3 ;  /* 0x00000014101cb210 */ /* 0x001fc80007a1e003 */
[----:B------:R-:W-:Y:S02]  /*50bd0*/  @!P3 IADD3.X R29, R27, R21, R4, P0, P2 ;  /* 0x000000151b1db210 */ /* 0x000fe400007e4404 */
[----:B------:R-:W-:Y:S02]  /*50be0*/  ISETP.LT.OR P3, PT, R26, 0x49, !P1 ;  /* 0x000000491a00780c */ /* 0x000fe40004f61670 */
[----:B------:R-:W-:-:S11]  /*50bf0*/  F2FP.SATFINITE.E4M3.F32.PACK_AB_MERGE_C R19, RZ, R19, RZ ;  /* 0x00000013ff13723e */ /* 0x000fd600048070ff */
[----:B------:R4:W-:Y:S02]  /*50c00*/  @!P3 STG.E.U8 desc[UR26][R42.64+0x48], R19 ;  /* 0x000048132a00b986 */ /* 0x0009e4000c10111a */
[----:B----4-:R-:W-:Y:S02]  /*50c10*/  FMUL R19, R69, UR8 ;  /* 0x0000000845137c20 */ /* 0x010fe40008400000 */
[----:B------:R-:W2:Y:S01]  /*50c20*/  LDL.LU R69, [R1+0x638] ;  /* 0x0006380001457983 */ /* 0x000ea20000300800 */
[----:B------:R-:W-:Y:S02]  /*50c30*/  ISETP.LT.OR P3, PT, R26, 0x4a, !P1 ;  /* 0x0000004a1a00780c */ /* 0x000fe40004f61670 */
[----:B------:R-:W-:-:S11]  /*50c40*/  F2FP.SATFINITE.E4M3.F32.PACK_AB_MERGE_C R19, RZ, R19, RZ ;  /* 0x00000013ff13723e */ /* 0x000fd600048070ff */
[----:B------:R0:W-:Y:S02]  /*50c50*/  @!P3 STG.E.U8 desc[UR26][R32.64+0x49], R19 ;  /* 0x000049132000b986 */ /* 0x0001e4000c10111a */
[----:B0-----:R-:W-:Y:S02]  /*50c60*/  FMUL R19, R68, UR8 ;  /* 0x0000000844137c20 */ /* 0x001fe40008400000 */
[----:B------:R-:W3:Y:S01]  /*50c70*/  LDL.LU R68, [R1+0x63c] ;  /* 0x00063c0001447983 */ /* 0x000ee20000300800 */
        /* <DEDUP_REMOVED lines=20> */
[----:B------:R-:W-:Y:S01]  /*50dc0*/  ISETP.LT.OR P0, PT, R26, 0x52, !P6 ;  /* 0x000000521a00780c */ /* 0x000fe20007701670 */
[----:B0-----:R-:W-:Y:S02]  /*50dd0*/  FMUL R19, R70, UR8 ;  /* 0x0000000846137c20 */ /* 0x001fe40008400000 */
[----:B------:R-:W4:Y:S10]  /*50de0*/  LDL.LU R70, [R1+0x640] ;  /* 0x0006400001467983 */ /* 0x000f340000300800 */
[----:B------:R-:W0:Y:S01]  /*50df0*/  @!P0 LDC.64 R20, c[0x0][0x5c0] ;  /* 0x00017000ff148b82 */ /* 0x000e220000000a00 */
[----:B------:R-:W-:-:S04]  /*50e00*/  LOP3.LUT R0, R0, 0xfffffeff, RZ, 0xc0, !PT ;  /* 0xfffffeff00007812 */ /* 0x000fc800078ec0ff */
[----:B------:R-:W-:-:S04]  /*50e10*/  @P4 LOP3.LUT R0, R0, 0x100, RZ, 0xfc, !PT ;  /* 0x0000010000004812 */ /* 0x000fc800078efcff */
[----:B------:R-:W-:-:S04]  /*50e20*/  LOP3.LUT R0, R0, 0xfff7ffff, RZ, 0xc0, !PT ;  /* 0xfff7ffff00007812 */ /* 0x000fc800078ec0ff */
[----:B------:R-:W-:Y:S02]  /*50e30*/  @P3 LOP3.LUT R0, R0, 0x80000, RZ, 0xfc, !PT ;  /* 0x0008000000003812 */ /* 0x000fe400078efcff */
[----:B------:R-:W-:Y:S02]  /*50e40*/  ISETP.LT.OR P3, PT, R26, 0xa2, !P1 ;  /* 0x000000a21a00780c */ /* 0x000fe40004f61670 */
[----:B------:R-:W-:Y:S02]  /*50e50*/  F2FP.SATFINITE.E4M3.F32.PACK_AB_MERGE_C R19, RZ, R19, RZ ;  /* 0x00000013ff13723e */ /* 0x000fe400048070ff */
[----:B0-----:R-:W-:-:S05]  /*50e60*/  @!P0 IADD3 R20, P2, R16, R20, RZ ;  /* 0x0000001410148210 */ /* 0x001fca0007f5e0ff */
[----:B------:R-:W-:-:S05]  /*50e70*/  @!P0 IMAD.X R21, R27, 0x1, R21, P2 ;  /* 0x000000011b158824 */ /* 0x000fca00010e0615 */
[----:B------:R0:W-:Y:S02]  /*50e80*/  @!P0 STG.E.U8 desc[UR26][R20.64+0x51], R19 ;  /* 0x0000511314008986 */ /* 0x0001e4000c10111a */
[----:B0-----:R-:W0:Y:S01]  /*50e90*/  @!P3 LDC.64 R20, c[0x0][0x5c0] ;  /* 0x00017000ff14bb82 */ /* 0x001e220000000a00 */
[----:B------:R-:W-:-:S04]  /*50ea0*/  LOP3.LUT R0, R0, 0xfffffff7, RZ, 0xc0, !PT ;  /* 0xfffffff700007812 */ /* 0x000fc800078ec0ff */
[----:B------:R-:W-:Y:S01]  /*50eb0*/  @P3 LOP3.LUT R0, R0, 0x8, RZ, 0xfc, !PT ;  /* 0x0000000800003812 */ /* 0x000fe200078efcff */
[----:B--2---:R-:W-:Y:S02]  /*50ec0*/  FMUL R19, R69, UR8 ;  /* 0x0000000845137c20 */ /* 0x004fe40008400000 */
[----:B------:R-:W2:Y:S01]  /*50ed0*/  LDL.LU R69, [R1+0x644] ;  /* 0x0006440001457983 */ /* 0x000ea20000300800 */
[----:B0-----:R-:W-:-:S04]  /*50ee0*/  @!P3 IADD3 R32, P0, P2, R16, R20, R3 ;  /* 0x000000141020b210 */ /* 0x001fc80007a1e003 */
[----:B------:R-:W-:Y:S02]  /*50ef0*/  @!P3 IADD3.X R33, R27, R21, R4, P0, P2 ;  /* 0x000000151b21b210 */ /* 0x000fe400007e4404 */
[----:B------:R-:W-:Y:S02]  /*50f00*/  ISETP.LT.OR P3, PT, R26, 0x51, !P1 ;  /* 0x000000511a00780c */ /* 0x000fe40004f61670 */
[----:B------:R-:W-:-:S11]  /*50f10*/  F2FP.SATFINITE.E4M3.F32.PACK_AB_MERGE_C R19, RZ, R19, RZ ;  /* 0x00000013ff13723e */ /* 0x000fd600048070ff */
[----:B------:R3:W-:Y:S02]  /*50f20*/  @!P3 STG.E.U8 desc[UR26][R48.64+0x50], R19 ;  /* 0x000050133000b986 */ /* 0x0007e4000c10111a */
[----:B---3--:R-:W-:Y:S02]  /*50f30*/  FMUL R19, R68, UR8 ;  /* 0x0000000844137c20 */ /* 0x008fe40008400000 */
[----:B------:R-:W3:Y:S01]  /*50f40*/  LDL.LU R68, [R1+0x648] ;  /* 0x0006480001447983 */ /* 0x000ee20000300800 */
[----:B------:R-:W-:-:S13]  /*50f50*/  ISETP.LT.OR P4, PT, R26, 0xa9, !P1 ;  /* 0x000000a91a00780c */ /* 0x000fda0004f81670 */
[----:B------:R-:W0:Y:S01]  /*50f60*/  @!P4 LDC.64 R20, c[0x0][0x5c0] ;  /* 0x00017000ff14cb82 */ /* 0x000e220000000a00 */
[----:B------:R-:W-:-:S04]  /*50f70*/  LOP3.LUT R0, R0, 0xffefffff, RZ, 0xc0, !PT ;  /* 0xffefffff00007812 */ /* 0x000fc800078ec0ff */
[----:B------:R-:W-:Y:S02]  /*50f80*/  @P4 LOP3.LUT R0, R0, 0x100000, RZ, 0xfc, !PT ;  /* 0x0010000000004812 */ /* 0x000fe400078efcff */
[----:B0-----:R-:W-:-:S04]  /*50f90*/  @!P4 IADD3 R74, P0, P2, R16, R20, R3 ;  /* 0x00000014104ac210 */ /* 0x001fc80007a1e003 */
[----:B------:R-:W-:Y:S02]  /*50fa0*/  @!P4 IADD3.X R75, R27, R21, R4, P0, P2 ;  /* 0x000000151b4bc210 */ /* 0x000fe400007e4404 */
[C---:B------:R-:W-:Y:S02]  /*50fb0*/  ISETP.LT.OR P4, PT, R26.reuse, 0xaa, !P1 ;  /* 0x000000aa1a00780c */ /* 0x040fe40004f81670 */
[----:B------:R-:W-:-:S11]  /*50fc0*/  ISETP.LT.OR P3, PT, R26, 0x52, !P1 ;  /* 0x000000521a00780c */ /* 0x000fd60004f61670 */
[----:B------:R-:W0:Y:S01]  /*50fd0*/  @!P4 LDC.64 R20, c[0x0][0x5c0] ;  /* 0x00017000ff14cb82 */ /* 0x000e220000000a00 */
[----:B------:R-:W-:-:S05]  /*50fe0*/  F2FP.SATFINITE.E4M3.F32.PACK_AB_MERGE_C R19, RZ, R19, RZ ;  /* 0x00000013ff13723e */ /* 0x000fca00048070ff */
        /* <DEDUP_REMOVED lines=9> */
[----:B----4-:R-:W-:Y:S02]  /*51080*/  FMUL R19, R70, UR8 ;  /* 0x0000000846137c20 */ /* 0x010fe40008400000 */
[----:B------:R-:W4:Y:S01]  /*51090*/  LDL.LU R70, [R1+0x64c] ;  /* 0x00064c0001467983 */ /* 0x000f220000300800 */
[----:B0-----:R-:W-:Y:S02]  /*510a0*/  @!P0 IADD3 R20, P2, R16, R20, RZ ;  /* 0x0000001410148210 */ /* 0x001fe40007f5e0ff */
[----:B------:R-:W-:-:S03]  /*510b0*/  F2FP.SATFINITE.E4M3.F32.PACK_AB_MERGE_C R19, RZ, R19, RZ ;  /* 0x00000013ff13723e */ /* 0x000fc600048070ff */
[----:B------:R-:W-:-:S05]  /*510c0*/  @!P0 IMAD.X R21, R27, 0x1, R21, P2 ;  /* 0x000000011b158824 */ /* 0x000fca00010e0615 */
[----:B------:R0:W-:Y:S01]  /*510d0*/  @!P0 STG.E.U8 desc[UR26][R20.64+0x58], R19 ;  /* 0x0000581314008986 */ /* 0x0001e2000c10111a */
[----:B------:R-:W-:-:S13]  /*510e0*/  ISETP.LT.OR P0, PT, R26, 0x5a, !P6 ;  /* 0x0000005a1a00780c */ /* 0x000fda0007701670 */
[----:B0-----:R-:W0:Y:S02]  /*510f0*/  @!P0 LDC.64 R20, c[0x0][0x5c0] ;  /* 0x00017000ff148b82 */ /* 0x001e240000000a00 */
[----:B0-----:R-:W-:Y:S01]  /*51100*/  @!P0 IADD3 R20, P2, R16, R20, RZ ;  /* 0x0000001410148210 */ /* 0x001fe20007f5e0ff */
[----:B--2---:R-:W-:Y:S02]  /*51110*/  FMUL R19, R69, UR8 ;  /* 0x0000000845137c20 */ /* 0x004fe40008400000 */
[----:B------:R-:W2:Y:S02]  /*51120*/  LDL.LU R69, [R1+0x650] ;  /* 0x0006500001457983 */ /* 0x000ea40000300800 */
[----:B------:R-:W-:Y:S01]  /*51130*/  @!P0 IMAD.X R21, R27, 0x1, R21, P2 ;  /* 0x000000011b158824 */ /* 0x000fe200010e0615 */
[----:B------:R-:W-:-:S05]  /*51140*/  F2FP.SATFINITE.E4M3.F32.PACK_AB_MERGE_C R19, RZ, R19, RZ ;  /* 0x00000013ff13723e */ /* 0x000fca00048070ff */
[----:B------:R3:W-:Y:S02]  /*51150*/  @!P0 STG.E.U8 desc[UR26][R20.64+0x59], R19 ;  /* 0x0000591314008986 */ /* 0x0007e4000c10111a */
[----:B---3--:R-:W-:Y:S02]  /*51160*/  FMUL R19, R68, UR8 ;  /* 0x0000000844137c20 */ /* 0x008fe40008400000 */
[----:B------:R-:W3:Y:S04]  /*51170*/  LDL.LU R68, [R1+0x654] ;  /* 0x0006540001447983 */ /* 0x000ee80000300800 */
[----:B------:R-:W3:Y:S01]  /*51180*/  LDL.LU R78, [R1+0x658] ;  /* 0x00065800014e7983 */ /* 0x000ee20000300800 */
[----:B------:R-:W-:Y:S02]  /*51190*/  ISETP.LT.OR P6, PT, R26, 0xb2, !P1 ;  /* 0x000000b21a00780c */ /* 0x000fe40004fc1670 */
[----:B------:R-:W-:Y:S01]  /*511a0*/  LOP3.LUT R0, R0, 0xfffffbff, RZ, 0xc0, !PT ;  /* 0xfffffbff00007812 */ /* 0x000fe200078ec0ff */
[----:B------:R-:W3:Y:S10]  /*511b0*/  LDL.LU R80, [R1+0x65c] ;  /* 0x00065c0001507983 */ /* 0x000ef40000300800 */
[----:B------:R-:W0:Y:S01]  /*511c0*/  @!P6 LDC.64 R20, c[0x0][0x5c0] ;  /* 0x00017000ff14eb82 */ /* 0x000e220000000a00 */
[----:B------:R-:W-:Y:S01]  /*511d0*/  @P4 LOP3.LUT R0, R0, 0x400, RZ, 0xfc, !PT ;  /* 0x0000040000004812 */ /* 0x000fe200078efcff */
[----:B------:R-:W3:Y:S03]  /*511e0*/  LDL.LU R79, [R1+0x660] ;  /* 0x00066000014f7983 */ /* 0x000ee60000300800 */
[----:B------:R-:W-:-:S04]  /*511f0*/  LOP3.LUT R0, R0, 0xffdfffff, RZ, 0xc0, !PT ;  /* 0xffdfffff00007812 */ /* 0x000fc800078ec0ff */
        /* <DEDUP_REMOVED lines=9> */
[----:B------:R-:W-:Y:S02]  /*51290*/  ISETP.LT.OR P0, PT, R26, 0xba, !P1 ;  /* 0x000000ba1a00780c */ /* 0x000fe40004f01670 */
[----:B------:R-:W-:-:S11]  /*512a0*/  LOP3.LUT P3, RZ, R14, 0x2, RZ, 0xc0, !PT ;  /* 0x000000020eff7812 */ /* 0x000fd6000786c0ff */
[----:B------:R-:W0:Y:S01]  /*512b0*/  @!P0 LDC.64 R20, c[0x0][0x5c0] ;  /* 0x00017000ff148b82 */ /* 0x000e220000000a00 */
[----:B------:R-:W-:-:S05]  /*512c0*/  F2FP.SATFINITE.E4M3.F32.PACK_AB_MERGE_C R19, RZ, R19, RZ ;  /* 0x00000013ff13723e */ /* 0x000fca00048070ff */
[----:B------:R4:W-:Y:S01]  /*512d0*/  @!P3 STG.E.U8 desc[UR26][R46.64+0x58], R19 ;  /* 0x000058132e00b986 */ /* 0x0009e2000c10111a */
[----:B------:R-:W-:-:S04]  /*512e0*/  LOP3.LUT R0, R0, 0xffbfffff, RZ, 0xc0, !PT ;  /* 0xffbfffff00007812 */ /* 0x000fc800078ec0ff */
[----:B------:R-:W-:Y:S02]  /*512f0*/  @P6 LOP3.LUT R0, R0, 0x400000, RZ, 0xfc, !PT ;  /* 0x0040000000006812 */ /* 0x000fe400078efcff */
[----:B0-----:R-:W-:-:S04]  /*51300*/  @!P0 IADD3 R72, P2, P3, R16, R20, R3 ;  /* 0x0000001410488210 */ /* 0x001fc80007b5e003 */
[----:B------:R-:W-:Y:S02]  /*51310*/  @!P0 IADD3.X R73, R27, R21, R4, P2, P3 ;  /* 0x000000151b498210 */ /* 0x000fe400017e6404 */
[----:B------:R-:W-:-:S04]  /*51320*/  ISETP.GE.AND P2, PT, R15, 0x81, PT ;  /* 0x000000810f00780c */ /* 0x000fc80003f46270 */
[----:B------:R-:W-:Y:S02]  /*51330*/  ISETP.LT.OR P6, PT, R26, 0x1, !P2 ;  /* 0x000000011a00780c */ /* 0x000fe400057c1670 */
[----:B------:R-:W-:-:S11]  /*51340*/  LOP3.LUT P4, RZ, R14, 0x4, RZ, 0xc0, !PT ;  /* 0x000000040eff7812 */ /* 0x000fd6000788c0ff */
[----:B------:R-:W0:Y:S01]  /*51350*/  @!P6 LDC.64 R20, c[0x0][0x5c0] ;  /* 0x00017000ff14eb82 */ /* 0x000e220000000a00 */
[----:B------:R-:W-:-:S04]  /*51360*/  LOP3.LUT R17, R17, 0xfff7ffff, RZ, 0xc0, !PT ;  /* 0xfff7ffff11117812 */ /* 0x000fc800078ec0ff */
[----:B------:R-:W-:-:S04]  /*51370*/  @P1 LOP3.LUT R17, R17, 0x80000, RZ, 0xfc, !PT ;  /* 0x0008000011111812 */ /* 0x000fc800078efcff */
[----:B------:R-:W-:Y:S01]  /*51380*/  LOP3.LUT R17, R17, 0x7fffffff, RZ, 0xc0, !PT ;  /* 0x7fffffff11117812 */ /* 0x000fe200078ec0ff */
[----:B----4-:R-:W-:-:S05]  /*51390*/  FMUL R19, R70, UR8 ;  /* 0x0000000846137c20 */ /* 0x010fca0008400000 */
[----:B------:R-:W-:Y:S02]  /*513a0*/  F2FP.SATFINITE.E4M3.F32.PACK_AB_MERGE_C R19, RZ, R19, RZ ;  /* 0x00000013ff13723e */ /* 0x000fe400048070ff */
[----:B------:R-:W-:-:S03]  /*513b0*/  @P0 LOP3.LUT R17, R17, 0x80000000, RZ, 0xfc, !PT ;  /* 0x8000000011110812 */ /* 0x000fc600078efcff */
[----:B------:R2:W-:Y:S01]  /*513c0*/  @!P4 STG.E.U8 desc[UR26][R36.64+0x59], R19 ;  /* 0x000059132400c986 */ /* 0x0005e2000c10111a */
[----:B0-----:R-:W-:Y:S02]  /*513d0*/  @!P6 IADD3 R70, P3, P4, R16, R20, R7 ;  /* 0x000000141046e210 */ /* 0x001fe40007c7e007 */
[----:B------:R-:W-:Y:S02]  /*513e0*/  ISETP.GE.AND P0, PT, R15, 0x1, PT ;  /* 0x000000010f00780c */ /* 0x000fe40003f06270 */
[----:B------:R-:W-:Y:S02]  /*513f0*/  @!P6 IADD3.X R71, R27, R21, R6, P3, P4 ;  /* 0x000000151b47e210 */ /* 0x000fe40001fe8406 */
[----:B------:R-:W-:-:S13]  /*51400*/  ISETP.LT.OR P3, PT, R26, 0x61, !P0 ;  /* 0x000000611a00780c */ /* 0x000fda0004761670 */
[----:B------:R-:W0:Y:S02]  /*51410*/  @!P3 LDC.64 R20, c[0x0][0x5c0] ;  /* 0x00017000ff14bb82 */ /* 0x000e240000000a00 */
[----:B0-----:R-:W-:-:S05]  /*51420*/  @!P3 IADD3 R20, P4, R16, R20, RZ ;  /* 0x000000141014b210 */ /* 0x001fca0007f9e0ff */
[----:B------:R-:W-:Y:S02]  /*51430*/  @!P3 IMAD.X R21, R27, 0x1, R21, P4 ;  /* 0x000000011b15b824 */ /* 0x000fe400020e0615 */
[----:B--2---:R-:W-:-:S05]  /*51440*/  FMUL R19, R69, UR8 ;  /* 0x0000000845137c20 */ /* 0x004fca0008400000 */
[----:B------:R-:W-:-:S05]  /*51450*/  F2FP.SATFINITE.E4M3.F32.PACK_AB_MERGE_C R19, RZ, R19, RZ ;  /* 0x00000013ff13723e */ /* 0x000fca00048070ff */
[----:B------:R0:W-:Y:S01]  /*51460*/  @!P3 STG.E.U8 desc[UR26][R20.64+0x60], R19 ;  /* 0x000060131400b986 */ /* 0x0001e2000c10111a */
[----:B------:R-:W-:-:S13]  /*51470*/  ISETP.LT.OR P3, PT, R26, 0x62, !P0 ;  /* 0x000000621a00780c */ /* 0x000fda0004761670 */
[----:B0-----:R-:W0:Y:S01]  /*51480*/  @!P3 LDC.64 R20, c[0x0][0x5c0] ;  /* 0x00017000ff14bb82 */ /* 0x001e220000000a00 */
[----:B---3--:R-:W-:-:S05]  /*51490*/  FMUL R19, R68, UR8 ;  /* 0x0000000844137c20 */ /* 0x008fca0008400000 */
[----:B------:R-:W-:Y:S02]  /*514a0*/  F2FP.SATFINITE.E4M3.F32.PACK_AB_MERGE_C R19, RZ, R19, RZ ;  /* 0x00000013ff13723e */ /* 0x000fe400048070ff */
[----:B0-----:R-:W-:-:S05]  /*514b0*/  @!P3 IADD3 R20, P4, R16, R20, RZ ;  /* 0x000000141014b210 */ /* 0x001fca0007f9e0ff */
[----:B------:R-:W-:-:S05]  /*514c0*/  @!P3 IMAD.X R21, R27, 0x1, R21, P4 ;  /* 0x000000011b15b824 */ /* 0x000fca00020e0615 */
[----:B------:R0:W-:Y:S02]  /*514d0*/  @!P3 STG.E.U8 desc[UR26][R20.64+0x61], R19 ;  /* 0x000061131400b986 */ /* 0x0001e4000c10111a */
[----:B0-----:R-:W-:Y:S02]  /*514e0*/  FMUL R19, R78, UR8 ;  /* 0x000000084e137c20 */ /* 0x001fe40008400000 */
[----:B------:R-:W2:Y:S04]  /*514f0*/  LDL.LU R78, [R1+0x664] ;  /* 0x00066400014e7983 */ /* 0x000ea80000300800 */
[----:B------:R-:W3:Y:S01]  /*51500*/  LDL.LU R86, [R1+0x668] ;  /* 0x0006680001567983 */ /* 0x000ee20000300800 */
[----:B------:R-:W-:Y:S02]  /*51510*/  ISETP.LT.OR P3, PT, R26, 0x2, !P2 ;  /* 0x000000021a00780c */ /* 0x000fe40005761670 */
[C---:B------:R-:W-:Y:S01]  /*51520*/  LOP3.LUT P1, RZ, R0.reuse, 0x2, RZ, 0xc0, !PT ;  /* 0x0000000200ff7812 */ /* 0x040fe2000782c0ff */
[----:B------:R-:W4:Y:S10]  /*51530*/  LDL.LU R88, [R1+0x66c] ;  /* 0x00066c0001587983 */ /* 0x000f340000300800 */
[----:B------:R-:W0:Y:S01]  /*51540*/  @!P3 LDC.64 R20, c[0x0][0x5c0] ;  /* 0x00017000ff14bb82 */ /* 0x000e220000000a00 */
[----:B------:R-:W-:Y:S01]  /*51550*/  LOP3.LUT R0, R0, 0xff7fffff, RZ, 0xc0, !PT ;  /* 0xff7fffff00007812 */ /* 0x000fe200078ec0ff */
[----:B------:R-:W4:Y:S01]  /*51560*/  LDL.LU R87, [R1+0x670] ;  /* 0x0006700001577983 */ /* 0x000f220000300800 */
[----:B------:R-:W-:-:S02]  /*51570*/  LOP3.LUT R14, R14, 0xfffffffe, RZ, 0xc0, !PT ;  /* 0xfffffffe0e0e7812 */ /* 0x000fc400078ec0ff */
[----:B------:R-:W-:Y:S02]  /*51580*/  @P6 LOP3.LUT R0, R0, 0x800000, RZ, 0xfc, !PT ;  /* 0x0080000000006812 */ /* 0x000fe400078efcff */
[----:B------:R-:W-:Y:S02]  /*51590*/  @P3 LOP3.LUT R14, R14, 0x1, RZ, 0xfc, !PT ;  /* 0x000000010e0e3812 */ /* 0x000fe400078efcff */
[----:B0-----:R-:W-:-:S04]  /*515a0*/  @!P3 IADD3 R24, P4, P6, R16, R20, R7 ;  /* 0x000000141018b210 */ /* 0x001fc80007e9e007 */
[----:B------:R-:W-:Y:S02]  /*515b0*/  @!P3 IADD3.X R25, R27, R21, R6, P4, P6 ;  /* 0x000000151b19b210 */ /* 0x000fe400027ec406 */
[----:B------:R-:W-:Y:S02]  /*515c0*/  ISETP.LT.OR P3, PT, R26, 0x9, !P2 ;  /* 0x000000091a00780c */ /* 0x000fe40005761670 */
[----:B------:R-:W-:-:S11]  /*515d0*/  F2FP.SATFINITE.E4M3.F32.PACK_AB_MERGE_C R19, RZ, R19, RZ ;  /* 0x00000013ff13723e */ /* 0x000fd600048070ff */
[----:B------:R-:W0:Y:S01]  /*515e0*/  @!P3 LDC.64 R20, c[0x0][0x5c0] ;  /* 0x00017000ff14bb82 */ /* 0x000e220000000a00 */
[----:B------:R1:W-:Y:S01]  /*515f0*/  @!P1 STG.E.U8 desc[UR26][R52.64+0x60], R19 ;  /* 0x0000601334009986 */ /* 0x0003e2000c10111a */
[----:B------:R-:W-:Y:S02]  /*51600*/  ISETP.LT.OR P1, PT, R26, 0xa, !P2 ;  /* 0x0000000a1a00780c */ /* 0x000fe40005721670 */
[----:B------:R-:W-:Y:S02]  /*51610*/  LOP3.LUT R0, R0, 0xfeffffff, RZ, 0xc0, !PT ;  /* 0xfeffffff00007812 */ /* 0x000fe400078ec0ff */
[----:B0-----:R-:W-:-:S04]  /*51620*/  @!P3 IADD3 R68, P4, P6, R16, R20, R7 ;  /* 0x000000141044b210 */ /* 0x001fc80007e9e007 */
[----:B------:R-:W-:-:S05]  /*51630*/  @!P3 IADD3.X R69, R27, R21, R6, P4, P6 ;  /* 0x000000151b45b210 */ /* 0x000fca00027ec406 */
[----:B------:R-:W0:Y:S01]  /*51640*/  @!P1 LDC.64 R20, c[0x0][0x5c0] ;  /* 0x00017000ff149b82 */ /* 0x000e220000000a00 */
[----:B------:R-:W-:Y:S02]  /*51650*/  @P3 LOP3.LUT R0, R0, 0x1000000, RZ, 0xfc, !PT ;  /* 0x0100000000003812 */ /* 0x000fe400078efcff */
[----:B------:R-:W-:Y:S01]  /*51660*/  ISETP.LT.OR P3, PT, R26, 0x11, !P2 ;  /* 0x000000111a00780c */ /* 0x000fe20005761670 */
[----:B-1----:R-:W-:Y:S01]  /*51670*/  FMUL R19, R80, UR8 ;  /* 0x0000000850137c20 */ /* 0x002fe20008400000 */
[----:B0-----:R-:W-:-:S04]  /*51680*/  @!P1 IADD3 R46, P4, P6, R16, R20, R7 ;  /* 0x00000014102e9210 */ /* 0x001fc80007e9e007 */
[----:B------:R-:W-:-:S07]  /*51690*/  @!P1 IADD3.X R47, R27, R21, R6, P4, P6 ;  /* 0x000000151b2f9210 */ /* 0x000fce00027ec406 */
[----:B------:R-:W0:Y:S01]  /*516a0*/  @!P3 LDC.64 R20, c[0x0][0x5c0] ;  /* 0x00017000ff14bb82 */ /* 0x000e220000000a00 */
[----:B------:R-:W-:-:S05]  /*516b0*/  F2FP.SATFINITE.E4M3.F32.PACK_AB_MERGE_C R19, RZ, R19, RZ ;  /* 0x00000013ff13723e */ /* 0x000fca00048070ff */
[----:B------:R1:W-:Y:S01]  /*516c0*/  @!P5 STG.E.U8 desc[UR26][R30.64+0x61], R19 ;  /* 0x000061131e00d986 */ /* 0x0003e2000c10111a */
        /* <DEDUP_REMOVED lines=9> */
[----:B------:R-:W-:-:S13]  /*51760*/  ISETP.LT.OR P4, PT, R26, 0x6a, !P0 ;  /* 0x0000006a1a00780c */ /* 0x000fda0004781670 */
[----:B0-----:R-:W0:Y:S02]  /*51770*/  @!P4 LDC.64 R20, c[0x0][0x5c0] ;  /* 0x00017000ff14cb82 */ /* 0x001e240000000a00 */
[----:B0-----:R-:W-:-:S05]  /*51780*/  @!P4 IADD3 R20, P5, R16, R20, RZ ;  /* 0x000000141014c210 */ /* 0x001fca0007fbe0ff */
[----:B------:R-:W-:Y:S02]  /*51790*/  @!P4 IMAD.X R21, R27, 0x1, R21, P5 ;  /* 0x000000011b15c824 */ /* 0x000fe400028e0615 */
[----:B--2---:R-:W-:-:S05]  /*517a0*/  FMUL R19, R78, UR8 ;  /* 0x000000084e137c20 */ /* 0x004fca0008400000 */
[----:B------:R-:W-:-:S05]  /*517b0*/  F2FP.SATFINITE.E4M3.F32.PACK_AB_MERGE_C R19, RZ, R19, RZ ;  /* 0x00000013ff13723e */ /* 0x000fca00048070ff */
[----:B------:R3:W-:Y:S02]  /*517c0*/  @!P4 STG.E.U8 desc[UR26][R20.64+0x69], R19 ;  /* 0x000069131400c986 */ /* 0x0007e4000c10111a */
[----:B---3--:R-:W-:Y:S02]  /*517d0*/  FMUL R19, R86, UR8 ;  /* 0x0000000856137c20 */ /* 0x008fe40008400000 */
[----:B------:R-:W2:Y:S04]  /*517e0*/  LDL.LU R86, [R1+0x674] ;  /* 0x0006740001567983 */ /* 0x000ea80000300800 */
[----:B------:R-:W3:Y:S01]  /*517f0*/  LDL.LU R90, [R1+0x678] ;  /* 0x00067800015a7983 */ /* 0x000ee20000300800 */
[----:B------:R-:W-:Y:S02]  /*51800*/  ISETP.LT.OR P6, PT, R26, 0x12, !P2 ;  /* 0x000000121a00780c */ /* 0x000fe400057c1670 */
[----:B------:R-:W-:Y:S01]  /*51810*/  LOP3.LUT R0, R0, 0xfffffffd, RZ, 0xc0, !PT ;  /* 0xfffffffd00007812 */ /* 0x000fe200078ec0ff */
[----:B------:R-:W3:Y:S10]  /*51820*/  LDL.LU R92, [R1+0x67c] ;  /* 0x00067c00015c7983 */ /* 0x000ef40000300800 */
[----:B------:R-:W0:Y:S01]  /*51830*/  @!P6 LDC.64 R20, c[0x0][0x5c0] ;  /* 0x00017000ff14eb82 */ /* 0x000e220000000a00 */
[----:B------:R-:W-:Y:S01]  /*51840*/  @P1 LOP3.LUT R0, R0, 0x2, RZ, 0xfc, !PT ;  /* 0x0000000200001812 */ /* 0x000fe200078efcff */
[----:B------:R-:W3:Y:S03]  /*51850*/  LDL.LU R91, [R1+0x680] ;  /* 0x00068000015b7983 */ /* 0x000ee60000300800 */
[----:B------:R-:W-:-:S02]  /*51860*/  LOP3.LUT P1, RZ, R0, 0x800, RZ, 0xc0, !PT ;  /* 0x0000080000ff7812 */ /* 0x000fc4000782c0ff */
[----:B------:R-:W-:-:S04]  /*51870*/  LOP3.LUT R0, R0, 0xfbffffff, RZ, 0xc0, !PT ;  /* 0xfbffffff00007812 */ /* 0x000fc800078ec0ff */
[----:B------:R-:W-:-:S04]  /*51880*/  @P3 LOP3.LUT R0, R0, 0x4000000, RZ, 0xfc, !PT ;  /* 0x0400000000003812 */ /* 0x000fc800078efcff */
[C---:B------:R-:W-:Y:S02]  /*51890*/  LOP3.LUT P3, RZ, R0.reuse, 0x10, RZ, 0xc0, !PT ;  /* 0x0000001000ff7812 */ /* 0x040fe4000786c0ff */
[----:B------:R-:W-:Y:S02]  /*518a0*/  LOP3.LUT R0, R0, 0xfdffffff, RZ, 0xc0, !PT ;  /* 0xfdffffff00007812 */ /* 0x000fe400078ec0ff */
[----:B0-----:R-:W-:Y:S02]  /*518b0*/  @!P6 IADD3 R30, P4, P5, R16, R20, R7 ;  /* 0x00000014101ee210 */ /* 0x001fe40007d9e007 */
[----:B------:R-:W-:Y:S02]  /*518c0*/  @P6 LOP3.LUT R0, R0, 0x2000000, RZ, 0xfc, !PT ;  /* 0x0200000000006812 */ /* 0x000fe400078efcff */
[----:B------:R-:W-:Y:S02]  /*518d0*/  @!P6 IADD3.X R31, R27, R21, R6, P4, P5 ;  /* 0x000000151b1fe210 */ /* 0x000fe400027ea406 */
[----:B------:R-:W-:-:S02]  /*518e0*/  ISETP.LT.OR P6, PT, R26, 0x19, !P2 ;  /* 0x000000191a00780c */ /* 0x000fc400057c1670 */
[----:B------:R-:W-:-:S11]  /*518f0*/  F2FP.SATFINITE.E4M3.F32.PACK_AB_MERGE_C R19, RZ, R19, RZ ;  /* 0x00000013ff13723e */ /* 0x000fd600048070ff */
[----:B------:R-:W0:Y:S01]  /*51900*/  @!P6 LDC.64 R20, c[0x0][0x5c0] ;  /* 0x00017000ff14eb82 */ /* 0x000e220000000a00 */
[----:B------:R4:W-:Y:S01]  /*51910*/  @!P1 STG.E.U8 desc[UR26][R50.64+0x68], R19 ;  /* 0x0000681332009986 */ /* 0x0009e2000c10111a */
[----:B------:R-:W-:Y:S01]  /*51920*/  ISETP.LT.OR P1, PT, R26, 0x1a, !P2 ;  /* 0x0000001a1a00780c */ /* 0x000fe20005721670 */
[----:B----4-:R-:W-:Y:S01]  /*51930*/  FMUL R19, R88, UR8 ;  /* 0x0000000858137c20 */ /* 0x010fe20008400000 */
[----:B0-----:R-:W-:-:S04]  /*51940*/  @!P6 IADD3 R78, P4, P5, R16, R20, R7 ;  /* 0x00000014104ee210 */ /* 0x001fc80007d9e007 */
[----:B------:R-:W-:-:S07]  /*51950*/  @!P6 IADD3.X R79, R27, R21, R6, P4, P5 ;  /* 0x000000151b4fe210 */ /* 0x000fce00027ea406 */
        /* <DEDUP_REMOVED lines=26> */
[----:B------:R-:W-:Y:S02]  /*51b00*/  LOP3.LUT R0, R0, 0xf7ffffff, RZ, 0xc0, !PT ;  /* 0xf7ffffff00007812 */ /* 0x000fe400078ec0ff */
[----:B------:R-:W-:Y:S01]  /*51b10*/  F2FP.SATFINITE.E4M3.F32.PACK_AB_MERGE_C R19, RZ, R19, RZ ;  /* 0x00000013ff13723e */ /* 0x000fe200048070ff */
[----:B------:R-:W4:Y:S01]  /*51b20*/  LDL.LU R96, [R1+0x68c] ;  /* 0x00068c0001607983 */ /* 0x000f220000300800 */
[----:B------:R-:W-:-:S02]  /*51b30*/  @P6 LOP3.LUT R0, R0, 0x8000000, RZ, 0xfc, !PT ;  /* 0x0800000000006812 */ /* 0x000fc400078efcff */
[----:B------:R-:W-:Y:S01]  /*51b40*/  ISETP.LT.OR P6, PT, R26, 0x22, !P2 ;  /* 0x000000221a00780c */ /* 0x000fe200057c1670 */
[----:B------:R-:W4:Y:S01]  /*51b50*/  LDL.LU R95, [R1+0x690] ;  /* 0x00069000015f7983 */ /* 0x000f220000300800 */
[----:B------:R-:W-:-:S11]  /*51b60*/  LOP3.LUT R0, R0, 0xfffff7ff, RZ, 0xc0, !PT ;  /* 0xfffff7ff00007812 */ /* 0x000fd600078ec0ff */
[----:B------:R-:W0:Y:S01]  /*51b70*/  @!P6 LDC.64 R20, c[0x0][0x5c0] ;  /* 0x00017000ff14eb82 */ /* 0x000e220000000a00 */
[----:B------:R-:W-:-:S04]  /*51b80*/  @P1 LOP3.LUT R0, R0, 0x800, RZ, 0xfc, !PT ;  /* 0x0000080000001812 */ /* 0x000fc800078efcff */
[C---:B------:R-:W-:Y:S02]  /*51b90*/  LOP3.LUT P1, RZ, R0.reuse, 0x2000, RZ, 0xc0, !PT ;  /* 0x0000200000ff7812 */ /* 0x040fe4000782c0ff */
[----:B------:R-:W-:-:S04]  /*51ba0*/  LOP3.LUT R0, R0, 0xefffffff, RZ, 0xc0, !PT ;  /* 0xefffffff00007812 */ /* 0x000fc800078ec0ff */
[----:B------:R-:W-:-:S04]  /*51bb0*/  @P3 LOP3.LUT R0, R0, 0x10000000, RZ, 0xfc, !PT ;  /* 0x1000000000003812 */ /* 0x000fc800078efcff */
[C---:B------:R-:W-:Y:S02]  /*51bc0*/  LOP3.LUT P3, RZ, R0.reuse, 0x1000, RZ, 0xc0, !PT ;  /* 0x0000100000ff7812 */ /* 0x040fe4000786c0ff */
[----:B------:R-:W-:Y:S02]  /*51bd0*/  LOP3.LUT R0, R0, 0xffffffef, RZ, 0xc0, !PT ;  /* 0xffffffef00007812 */ /* 0x000fe400078ec0ff */
[----:B0-----:R-:W-:Y:S02]  /*51be0*/  @!P6 IADD3 R36, P4, P5, R16, R20, R7 ;  /* 0x000000141024e210 */ /* 0x001fe40007d9e007 */
[----:B------:R-:W-:Y:S02]  /*51bf0*/  @P6 LOP3.LUT R0, R0, 0x10, RZ, 0xfc, !PT ;  /* 0x0000001000006812 */ /* 0x000fe400078efcff */
[----:B------:R-:W-:Y:S02]  /*51c00*/  @!P6 IADD3.X R37, R27, R21, R6, P4, P5 ;  /* 0x000000151b25e210 */ /* 0x000fe400027ea406 */
[----:B------:R-:W-:-:S13]  /*51c10*/  ISETP.LT.OR P6, PT, R26, 0x29, !P2 ;  /* 0x000000291a00780c */ /* 0x000fda00057c1670 */
[----:B------:R-:W0:Y:S01]  /*51c20*/  @!P6 LDC.64 R20, c[0x0][0x5c0] ;  /* 0x00017000ff14eb82 */ /* 0x000e220000000a00 */
[----:B------:R1:W-:Y:S01]  /*51c30*/  @!P1 STG.E.U8 desc[UR26][R56.64+0x70], R19 ;  /* 0x0000701338009986 */ /* 0x0003e2000c10111a */
[----:B------:R-:W-:Y:S01]  /*51c40*/  ISETP.LT.OR P1, PT, R26, 0x2a, !P2 ;  /* 0x0000002a1a00780c */ /* 0x000fe20005721670 */
[----:B-1----:R-:W-:Y:S01]  /*51c50*/  FMUL R19, R92, UR8 ;  /* 0x000000085c137c20 */ /* 0x002fe20008400000 */
        /* <DEDUP_REMOVED lines=28> */
[----:B------:R-:W-:-:S03]  /*51e20*/  LOP3.LUT R0, R0, 0xdfffffff, RZ, 0xc0, !PT ;  /* 0xdfffffff00007812 */ /* 0x000fc600078ec0ff */
[----:B------:R-:W3:Y:S01]  /*51e30*/  LDL.LU R100, [R1+0x69c] ;  /* 0x00069c0001647983 */ /* 0x000ee20000300800 */
[----:B------:R-:W-:Y:S02]  /*51e40*/  @P6 LOP3.LUT R0, R0, 0x20000000, RZ, 0xfc, !PT ;  /* 0x2000000000006812 */ /* 0x000fe400078efcff */
[----:B------:R-:W-:Y:S01]  /*51e50*/  ISETP.LT.OR P6, PT, R26, 0x32, !P2 ;  /* 0x000000321a00780c */ /* 0x000fe200057c1670 */
[----:B------:R-:W3:Y:S01]  /*51e60*/  LDL.LU R99, [R1+0x6a0] ;  /* 0x0006a00001637983 */ /* 0x000ee20000300800 */
        /* <DEDUP_REMOVED lines=43> */
[----:B------:R-:W2:Y:S01]  /*52120*/  LDL.LU R98, [R1+0x6a4] ;  /* 0x0006a40001627983 */ /* 0x000ea20000300800 */
[----:B------:R-:W-:-:S03]  /*52130*/  LOP3.LUT R0, R0, 0x7fffffff, RZ, 0xc0, !PT ;  /* 0x7fffffff00007812 */ /* 0x000fc600078ec0ff */
[----:B------:R-:W3:Y:S01]  /*52140*/  LDL.LU R101, [R1+0x6a8] ;  /* 0x0006a80001657983 */ /* 0x000ee20000300800 */
[----:B------:R-:W-:-:S04]  /*52150*/  @P6 LOP3.LUT R0, R0, 0x80000000, RZ, 0xfc, !PT ;  /* 0x8000000000006812 */ /* 0x000fc800078efcff */
[----:B------:R-:W-:-:S04]  /*52160*/  LOP3.LUT R0, R0, 0xffffbfff, RZ, 0xc0, !PT ;  /* 0xffffbfff00007812 */ /* 0x000fc800078ec0ff */
[----:B------:R-:W-:Y:S02]  /*52170*/  @P1 LOP3.LUT R0, R0, 0x4000, RZ, 0xfc, !PT ;  /* 0x0000400000001812 */ /* 0x000fe400078efcff */
[----:B------:R-:W-:Y:S02]  /*52180*/  ISETP.LT.OR P6, PT, R26, 0x42, !P2 ;  /* 0x000000421a00780c */ /* 0x000fe400057c1670 */
[----:B------:R-:W-:Y:S02]  /*52190*/  LOP3.LUT P1, RZ, R0, 0x8000, RZ, 0xc0, !PT ;  /* 0x0000800000ff7812 */ /* 0x000fe4000782c0ff */
[----:B------:R-:W-:-:S09]  /*521a0*/  F2FP.SATFINITE.E4M3.F32.PACK_AB_MERGE_C R19, RZ, R19, RZ ;  /* 0x00000013ff13723e */ /* 0x000fd200048070ff */
[----:B------:R-:W0:Y:S02]  /*521b0*/  @!P6 LDC.64 R20, c[0x0][0x5c0] ;  /* 0x00017000ff14eb82 */ /* 0x000e240000000a00 */
[----:B------:R1:W-:Y:S02]  /*521c0*/  @!P1 STG.E.U8 desc[UR26][R62.64+0x80], R19 ;  /* 0x000080133e009986 */ /* 0x0003e4000c10111a */
[----:B-1----:R-:W-:Y:S02]  /*521d0*/  FMUL R19, R100, UR8 ;  /* 0x0000000864137c20 */ /* 0x002fe40008400000 */
[----:B------:R-:W4:Y:S01]  /*521e0*/  LDL.LU R100, [R1+0x6ac] ;  /* 0x0006ac0001647983 */ /* 0x000f220000300800 */
[----:B------:R-:W-:Y:S02]  /*521f0*/  LOP3.LUT R2, R2, 0xfffffffe, RZ, 0xc0, !PT ;  /* 0xfffffffe02027812 */ /* 0x000fe400078ec0ff */
[----:B0-----:R-:W-:Y:S01]  /*52200*/  @!P6 IADD3 R38, P4, P5, R16, R20, R7 ;  /* 0x000000141026e210 */ /* 0x001fe20007d9e007 */
[----:B------:R-:W4:Y:S01]  /*52210*/  LDL.LU R103, [R1+0x6b0] ;  /* 0x0006b00001677983 */ /* 0x000f220000300800 */
[----:B------:R-:W-:-:S02]  /*52220*/  @P3 LOP3.LUT R2, R2, 0x1, RZ, 0xfc, !PT ;  /* 0x0000000102023812 */ /* 0x000fc400078efcff */
[C---:B------:R-:W-:Y:S01]  /*52230*/  LOP3.LUT P3, RZ, R0.reuse, 0x1, RZ, 0xc0, !PT ;  /* 0x0000000100ff7812 */ /* 0x040fe2000786c0ff */
[----:B------:R-:W4:Y:S01]  /*52240*/  LDL.LU R102, [R1+0x6b4] ;  /* 0x0006b40001667983 */ /* 0x000f220000300800 */
[----:B------:R-:W-:Y:S02]  /*52250*/  LOP3.LUT R0, R0, 0xffffffdf, RZ, 0xc0, !PT ;  /* 0xffffffdf00007812 */ /* 0x000fe400078ec0ff */
[----:B------:R-:W-:Y:S01]  /*52260*/  @!P6 IADD3.X R39, R27, R21, R6, P4, P5 ;  /* 0x000000151b27e210 */ /* 0x000fe200027ea406 */
[----:B------:R-:W4:Y:S01]  /*52270*/  LDL.LU R105, [R1+0x6b8] ;  /* 0x0006b80001697983 */ /* 0x000f220000300800 */
[----:B------:R-:W-:Y:S02]  /*52280*/  @P6 LOP3.LUT R0, R0, 0x20, RZ, 0xfc, !PT ;  /* 0x0000002000006812 */ /* 0x000fe400078efcff */
[C---:B------:R-:W-:Y:S01]  /*52290*/  ISETP.LT.OR P6, PT, R26.reuse, 0x49, !P2 ;  /* 0x000000491a00780c */ /* 0x040fe200057c1670 */
[----:B------:R-:W4:Y:S01]  /*522a0*/  LDL.LU R104, [R1+0x6bc] ;  /* 0x0006bc0001687983 */ /* 0x000f220000300800 */
[----:B------:R-:W-:-:S02]  /*522b0*/  ISETP.LT.OR P1, PT, R26, 0x4a, !P2 ;  /* 0x0000004a1a00780c */ /* 0x000fc40005721670 */
[----:B------:R-:W-:Y:S01]  /*522c0*/  F2FP.SATFINITE.E4M3.F32.PACK_AB_MERGE_C R19, RZ, R19, RZ ;  /* 0x00000013ff13723e */ /* 0x000fe200048070ff */
[----:B------:R-:W4:Y:S08]  /*522d0*/  LDL.LU R107, [R1+0x6c0] ;  /* 0x0006c000016b7983 */ /* 0x000f300000300800 */
[----:B------:R-:W0:Y:S01]  /*522e0*/  @!P6 LDC.64 R20, c[0x0][0x5c0] ;  /* 0x00017000ff14eb82 */ /* 0x000e220000000a00 */
[----:B------:R1:W-:Y:S01]  /*522f0*/  @!P3 STG.E.U8 desc[UR26][R34.64+0x81], R19 ;  /* 0x000081132200b986 */ /* 0x0003e2000c10111a */
[----:B------:R-:W-:-:S02]  /*52300*/  ISETP.LT.OR P3, PT, R26, 0x51, !P2 ;  /* 0x000000511a00780c */ /* 0x000fc40005761670 */
[----:B------:R-:W-:Y:S01]  /*52310*/  LOP3.LUT R2, R2, 0xfffffffd, RZ, 0xc0, !PT ;  /* 0xfffffffd02027812 */ /* 0x000fe200078ec0ff */
[----:B------:R-:W4:Y:S01]  /*52320*/  LDL.LU R106, [R1+0x6c4] ;  /* 0x0006c400016a7983 */ /* 0x000f220000300800 */
[----:B0-----:R-:W-:Y:S01]  /*52330*/  @!P6 IADD3 R94, P4, P5, R16, R20, R7 ;  /* 0x00000014105ee210 */ /* 0x001fe20007d9e007 */
[----:B-1----:R-:W-:Y:S01]  /*52340*/  FMUL R19, R99, UR8 ;  /* 0x0000000863137c20 */ /* 0x002fe20008400000 */
[----:B------:R-:W-:Y:S01]  /*52350*/  @P6 LOP3.LUT R2, R2, 0x2, RZ, 0xfc, !PT ;  /* 0x0000000202026812 */ /* 0x000fe200078efcff */
[----:B------:R-:W4:Y:S01]  /*52360*/  LDL.LU R109, [R1+0x6c8] ;  /* 0x0006c800016d7983 */ /* 0x000f220000300800 */
[----:B------:R-:W-:Y:S02]  /*52370*/  @!P6 IADD3.X R95, R27, R21, R6, P4, P5 ;  /* 0x000000151b5fe210 */ /* 0x000fe400027ea406 */
[----:B------:R-:W0:Y:S01]  /*52380*/  @!P1 LDC.64 R20, c[0x0][0x5c0] ;  /* 0x00017000ff149b82 */ /* 0x000e220000000a00 */
[----:B------:R-:W-:Y:S01]  /*52390*/  F2FP.SATFINITE.E4M3.F32.PACK_AB_MERGE_C R19, RZ, R19, RZ ;  /* 0x00000013ff13723e */ /* 0x000fe200048070ff */
[----:B------:R-:W4:Y:S01]  /*523a0*/  LDL.LU R108, [R1+0x6cc] ;  /* 0x0006cc00016c7983 */ /* 0x000f220000300800 */
[----:B------:R-:W-:-:S02]  /*523b0*/  ISETP.LT.OR P6, PT, R26, 0x52, !P2 ;  /* 0x000000521a00780c */ /* 0x000fc400057c1670 */
[----:B------:R-:W-:Y:S01]  /*523c0*/  LOP3.LUT R2, R2, 0xfffffff7, RZ, 0xc0, !PT ;  /* 0xfffffff702027812 */ /* 0x000fe200078ec0ff */
[----:B------:R-:W4:Y:S01]  /*523d0*/  LDL.LU R111, [R1+0x6d0] ;  /* 0x0006d000016f7983 */ /* 0x000f220000300800 */
[----:B0-----:R-:W-:-:S03]  /*523e0*/  @!P1 IADD3 R56, P4, P5, R16, R20, R7 ;  /* 0x0000001410389210 */ /* 0x001fc60007d9e007 */
[----:B------:R-:W4:Y:S01]  /*523f0*/  LDL.LU R110, [R1+0x6d4] ;  /* 0x0006d400016e7983 */ /* 0x000f220000300800 */
[----:B------:R-:W-:-:S03]  /*52400*/  @!P1 IADD3.X R57, R27, R21, R6, P4, P5 ;  /* 0x000000151b399210 */ /* 0x000fc600027ea406 */
[----:B------:R-:W4:Y:S01]  /*52410*/  LDL.LU R113, [R1+0x6d8] ;  /* 0x0006d80001717983 */ /* 0x000f220000300800 */
[----:B------:R-:W0:Y:S01]  /*52420*/  @!P3 LDC.64 R20, c[0x0][0x5c0] ;  /* 0x00017000ff14bb82 */ /* 0x000e220000000a00 */
[----:B------:R-:W-:Y:S02]  /*52430*/  @P3 LOP3.LUT R2, R2, 0x8, RZ, 0xfc, !PT ;  /* 0x0000000802023812 */ /* 0x000fe400078efcff */
[----:B------:R-:W-:Y:S01]  /*52440*/  LOP3.LUT R0, R0, 0xffff7fff, RZ, 0xc0, !PT ;  /* 0xffff7fff00007812 */ /* 0x000fe200078ec0ff */
[----:B------:R-:W4:Y:S01]  /*52450*/  LDL.LU R112, [R1+0x6dc] ;  /* 0x0006dc0001707983 */ /* 0x000f220000300800 */
[----:B0-----:R-:W-:-:S03]  /*52460*/  @!P3 IADD3 R62, P4, P5, R16, R20, R7 ;  /* 0x00000014103eb210 */ /* 0x001fc60007d9e007 */
[----:B------:R-:W4:Y:S01]  /*52470*/  LDL.LU R115, [R1+0x6e0] ;  /* 0x0006e00001737983 */ /* 0x000f220000300800 */
[----:B------:R-:W-:-:S03]  /*52480*/  @!P3 IADD3.X R63, R27, R21, R6, P4, P5 ;  /* 0x000000151b3fb210 */ /* 0x000fc600027ea406 */
[----:B------:R-:W4:Y:S01]  /*52490*/  LDL.LU R114, [R1+0x6e4] ;  /* 0x0006e40001727983 */ /* 0x000f220000300800 */
[----:B------:R-:W-:Y:S02]  /*524a0*/  ISETP.LT.OR P4, PT, R26, 0x89, !P0 ;  /* 0x000000891a00780c */ /* 0x000fe40004781670 */
[----:B------:R-:W-:Y:S01]  /*524b0*/  LOP3.LUT R2, R2, 0xfffffffb, RZ, 0xc0, !PT ;  /* 0xfffffffb02027812 */ /* 0x000fe200078ec0ff */
[----:B------:R-:W4:Y:S10]  /*524c0*/  LDL.LU R117, [R1+0x6e8] ;  /* 0x0006e80001757983 */ /* 0x000f340000300800 */
[----:B------:R-:W0:Y:S01]  /*524d0*/  @!P4 LDC.64 R20, c[0x0][0x5c0] ;  /* 0x00017000ff14cb82 */ /* 0x000e220000000a00 */
[----:B------:R-:W-:Y:S01]  /*524e0*/  @P6 LOP3.LUT R2, R2, 0x4, RZ, 0xfc, !PT ;  /* 0x0000000402026812 */ /* 0x000fe200078efcff */
[----:B------:R-:W4:Y:S01]  /*524f0*/  LDL.LU R116, [R1+0x6ec] ;  /* 0x0006ec0001747983 */ /* 0x000f220000300800 */
[----:B0-----:R-:W-:-:S03]  /*52500*/  @!P4 IADD3 R20, P5, R16, R20, RZ ;  /* 0x000000141014c210 */ /* 0x001fc60007fbe0ff */
[----:B------:R-:W4:Y:S02]  /*52510*/  LDL.LU R119, [R1+0x6f0] ;  /* 0x0006f00001777983 */ /* 0x000f240000300800 */
[----:B------:R-:W-:Y:S01]  /*52520*/  @!P4 IMAD.X R21, R27, 0x1, R21, P5 ;  /* 0x000000011b15c824 */ /* 0x000fe200028e0615 */
[----:B------:R-:W-:Y:S01]  /*52530*/  @P1 LOP3.LUT R0, R0, 0x8000, RZ, 0xfc, !PT ;  /* 0x0000800000001812 */ /* 0x000fe200078efcff */
[----:B------:R-:W4:Y:S04]  /*52540*/  LDL.LU R118, [R1+0x6f4] ;  /* 0x0006f40001767983 */ /* 0x000f280000300800 */
[----:B------:R0:W-:Y:S01]  /*52550*/  @!P4 STG.E.U8 desc[UR26][R20.64+0x88], R19 ;  /* 0x000088131400c986 */ /* 0x0001e2000c10111a */
[----:B------:R-:W-:Y:S02]  /*52560*/  ISETP.LT.OR P4, PT, R26, 0x8a, !P0 ;  /* 0x0000008a1a00780c */ /* 0x000fe40004781670 */
[C---:B------:R-:W-:Y:S01]  /*52570*/  LOP3.LUT P1, RZ, R0.reuse, 0x10000, RZ, 0xc0, !PT ;  /* 0x0001000000ff7812 */ /* 0x040fe2000782c0ff */
[----:B------:R-:W4:Y:S01]  /*52580*/  LDL.LU R121, [R1+0x6f8] ;  /* 0x0006f80001797983 */ /* 0x000f220000300800 */
[----:B------:R-:W-:-:S09]  /*52590*/  LOP3.LUT P3, RZ, R0, 0x80, RZ, 0xc0, !PT ;  /* 0x0000008000ff7812 */ /* 0x000fd2000786c0ff */
[----:B0-----:R-:W0:Y:S01]  /*525a0*/  @!P4 LDC.64 R20, c[0x0][0x5c0] ;  /* 0x00017000ff14cb82 */ /* 0x001e220000000a00 */
[----:B------:R-:W-:Y:S01]  /*525b0*/  LOP3.LUT R2, R2, 0xffffffef, RZ, 0xc0, !PT ;  /* 0xffffffef02027812 */ /* 0x000fe200078ec0ff */
[----:B------:R-:W4:Y:S01]  /*525c0*/  LDL.LU R120, [R1+0x6fc] ;  /* 0x0006fc0001787983 */ /* 0x000f220000300800 */
[----:B--2---:R-:W-:Y:S01]  /*525d0*/  FMUL R19, R98, UR8 ;  /* 0x0000000862137c20 */ /* 0x004fe20008400000 */
[----:B0-----:R-:W-:Y:S02]  /*525e0*/  @!P4 IADD3 R20, P5, R16, R20, RZ ;  /* 0x000000141014c210 */ /* 0x001fe40007fbe0ff */
[----:B------:R-:W2:Y:S02]  /*525f0*/  LDL.LU R123, [R1+0x700] ;  /* 0x00070000017b7983 */ /* 0x000ea40000300800 */
[----:B------:R-:W-:Y:S01]  /*52600*/  F2FP.SATFINITE.E4M3.F32.PACK_AB_MERGE_C R19, RZ, R19, RZ ;  /* 0x00000013ff13723e */ /* 0x000fe200048070ff */
[----:B------:R-:W-:-:S05]  /*52610*/  @!P4 IMAD.X R21, R27, 0x1, R21, P5 ;  /* 0x000000011b15c824 */ /* 0x000fca00028e0615 */
[----:B------:R0:W-:Y:S02]  /*52620*/  @!P4 STG.E.U8 desc[UR26][R20.64+0x89], R19 ;  /* 0x000089131400c986 */ /* 0x0001e4000c10111a */
[----:B0-----:R-:W0:Y:S01]  /*52630*/  @!P6 LDC.64 R20, c[0x0][0x5c0] ;  /* 0x00017000ff14eb82 */ /* 0x001e220000000a00 */
[----:B---3--:R-:W-:Y:S01]  /*52640*/  FMUL R19, R101, UR8 ;  /* 0x0000000865137c20 */ /* 0x008fe20008400000 */
[----:B0-----:R-:W-:-:S04]  /*52650*/  @!P6 IADD3 R34, P4, P5, R16, R20, R7 ;  /* 0x000000141022e210 */ /* 0x001fc80007d9e007 */
[----:B------:R-:W-:Y:S02]  /*52660*/  @!P6 IADD3.X R35, R27, R21, R6, P4, P5 ;  /* 0x000000151b23e210 */ /* 0x000fe400027ea406 */
[----:B------:R-:W-:Y:S02]  /*52670*/  ISETP.LT.OR P6, PT, R26, 0x59, !P2 ;  /* 0x000000591a00780c */ /* 0x000fe400057c1670 */
        /* <DEDUP_REMOVED lines=24> */
[----:B0-----:R-:W0:Y:S01]  /*52800*/  @!P4 LDC.64 R20, c[0x0][0x5c0] ;  /* 0x00017000ff14cb82 */ /* 0x001e220000000a00 */
[----:B------:R-:W-:Y:S02]  /*52810*/  @P6 LOP3.LUT R2, R2, 0x10, RZ, 0xfc, !PT ;  /* 0x0000001002026812 */ /* 0x000fe400078efcff */
[----:B------:R-:W-:Y:S01]  /*52820*/  ISETP.LT.OR P6, PT, R26, 0x62, !P2 ;  /* 0x000000621a00780c */ /* 0x000fe200057c1670 */
[----:B------:R-:W-:-:S05]  /*52830*/  FMUL R19, R102, UR8 ;  /* 0x0000000866137c20 */ /* 0x000fca0008400000 */
[----:B------:R-:W-:Y:S02]  /*52840*/  F2FP.SATFINITE.E4M3.F32.PACK_AB_MERGE_C R19, RZ, R19, RZ ;  /* 0x00000013ff13723e */ /* 0x000fe400048070ff */
[----:B0-----:R-:W-:-:S05]  /*52850*/  @!P4 IADD3 R20, P5, R16, R20, RZ ;  /* 0x000000141014c210 */ /* 0x001fca0007fbe0ff */
[----:B------:R-:W-:-:S05]  /*52860*/  @!P4 IMAD.X R21, R27, 0x1, R21, P5 ;  /* 0x000000011b15c824 */ /* 0x000fca00028e0615 */
[----:B------:R0:W-:Y:S02]  /*52870*/  @!P4 STG.E.U8 desc[UR26][R20.64+0x91], R19 ;  /* 0x000091131400c986 */ /* 0x0001e4000c10111a */
[----:B0-----:R-:W0:Y:S01]  /*52880*/  @!P6 LDC.64 R20, c[0x0][0x5c0] ;  /* 0x00017000ff14eb82 */ /* 0x001e220000000a00 */
[----:B------:R-:W-:Y:S02]  /*52890*/  LOP3.LUT R0, R0, 0xfffeffff, RZ, 0xc0, !PT ;  /* 0xfffeffff00007812 */ /* 0x000fe400078ec0ff */
[----:B------:R-:W-:Y:S02]  /*528a0*/  LOP3.LUT R2, R2, 0xffffffdf, RZ, 0xc0, !PT ;  /* 0xffffffdf02027812 */ /* 0x000fe400078ec0ff */
[----:B------:R-:W-:Y:S02]  /*528b0*/  @P1 LOP3.LUT R0, R0, 0x10000, RZ, 0xfc, !PT ;  /* 0x0001000000001812 */ /* 0x000fe400078efcff */
[----:B------:R-:W-:Y:S02]  /*528c0*/  @P3 LOP3.LUT R2, R2, 0x20, RZ, 0xfc, !PT ;  /* 0x0000002002023812 */ /* 0x000fe400078efcff */
[----:B------:R-:W-:-:S02]  /*528d0*/  LOP3.LUT P1, RZ, R0, 0x20000, RZ, 0xc0, !PT ;  /* 0x0002000000ff7812 */ /* 0x000fc4000782c0ff */
[C---:B------:R-:W-:Y:S02]  /*528e0*/  LOP3.LUT P3, RZ, R0.reuse, 0x40, RZ, 0xc0, !PT ;  /* 0x0000004000ff7812 */ /* 0x040fe4000786c0ff */
[----:B------:R-:W-:-:S04]  /*528f0*/  LOP3.LUT R0, R0, 0xffffff7f, RZ, 0xc0, !PT ;  /* 0xffffff7f00007812 */ /* 0x000fc800078ec0ff */
[----:B------:R-:W-:Y:S02]  /*52900*/  @P6 LOP3.LUT R0, R0, 0x80, RZ, 0xfc, !PT ;  /* 0x0000008000006812 */ /* 0x000fe400078efcff */
[----:B0-----:R-:W-:-:S04]  /*52910*/  @!P6 IADD3 R44, P4, P5, R16, R20, R7 ;  /* 0x00000014102ce210 */ /* 0x001fc80007d9e007 */
[----:B------:R-:W-:Y:S02]  /*52920*/  @!P6 IADD3.X R45, R27, R21, R6, P4, P5 ;  /* 0x000000151b2de210 */ /* 0x000fe400027ea406 */
[----:B------:R-:W-:Y:S01]  /*52930*/  ISETP.LT.OR P6, PT, R26, 0x69, !P2 ;  /* 0x000000691a00780c */ /* 0x000fe200057c1670 */
[----:B------:R-:W-:-:S12]  /*52940*/  FMUL R19, R105, UR8 ;  /* 0x0000000869137c20 */ /* 0x000fd80008400000 */
[----:B------:R-:W0:Y:S01]  /*52950*/  @!P6 LDC.64 R20, c[0x0][0x5c0] ;  /* 0x00017000ff14eb82 */ /* 0x000e220000000a00 */
[----:B------:R-:W-:-:S05]  /*52960*/  F2FP.SATFINITE.E4M3.F32.PACK_AB_MERGE_C R19, RZ, R19, RZ ;  /* 0x00000013ff13723e */ /* 0x000fca00048070ff */
[----:B------:R1:W-:Y:S01]  /*52970*/  @!P1 STG.E.U8 desc[UR26][R66.64+0x90], R19 ;  /* 0x0000901342009986 */ /* 0x0003e2000c10111a */
[----:B------:R-:W-:Y:S02]  /*52980*/  ISETP.LT.OR P1, PT, R26, 0x6a, !P2 ;  /* 0x0000006a1a00780c */ /* 0x000fe40005721670 */
[----:B0-----:R-:W-:-:S04]  /*52990*/  @!P6 IADD3 R102, P4, P5, R16, R20, R7 ;  /* 0x000000141066e210 */ /* 0x001fc80007d9e007 */
[----:B------:R-:W-:-:S07]  /*529a0*/  @!P6 IADD3.X R103, R27, R21, R6, P4, P5 ;  /* 0x000000151b67e210 */ /* 0x000fce00027ea406 */
[----:B------:R-:W0:Y:S01]  /*529b0*/  @!P1 LDC.64 R20, c[0x0][0x5c0] ;  /* 0x00017000ff149b82 */ /* 0x000e220000000a00 */
[----:B-1----:R-:W-:-:S05]  /*529c0*/  FMUL R19, R104, UR8 ;  /* 0x0000000868137c20 */ /* 0x002fca0008400000 */
        /* <DEDUP_REMOVED lines=17> */
[----:B------:R-:W-:Y:S01]  /*52ae0*/  LOP3.LUT R2, R2, 0xffffffbf, RZ, 0xc0, !PT ;  /* 0xffffffbf02027812 */ /* 0x000fe200078ec0ff */
[----:B------:R-:W-:-:S03]  /*52af0*/  FMUL R19, R106, UR8 ;  /* 0x000000086a137c20 */ /* 0x000fc60008400000 */
[----:B------:R-:W-:Y:S02]  /*52b00*/  @P6 LOP3.LUT R2, R2, 0x40, RZ, 0xfc, !PT ;  /* 0x0000004002026812 */ /* 0x000fe400078efcff */
[----:B------:R-:W-:Y:S02]  /*52b10*/  ISETP.LT.OR P6, PT, R26, 0x72, !P2 ;  /* 0x000000721a00780c */ /* 0x000fe400057c1670 */
        /* <DEDUP_REMOVED lines=122> */
[----:B------:R-:W0:Y:S01]  /*532c0*/  @!P3 LDC.64 R20, c[0x0][0x5c0] ;  /* 0x00017000ff14bb82 */ /* 0x000e220000000a00 */
[----:B------:R-:W-:Y:S04]  /*532d0*/  STL [R1+0xea4], R14 ;  /* 0x000ea40e01007387 */ /* 0x000fe80000100800 */
[----:B------:R-:W3:Y:S01]  /*532e0*/  LDL.LU R122, [R1+0x704] ;  /* 0x00070400017a7983 */ /* 0x000ee20000300800 */
[----:B-1----:R-:W-:Y:S01]  /*532f0*/  FMUL R19, R119, UR8 ;  /* 0x0000000877137c20 */ /* 0x002fe20008400000 */
[----:B------:R-:W-:Y:S02]  /*53300*/  LOP3.LUT R2, R2, 0xffffefff, RZ, 0xc0, !PT ;  /* 0xffffefff02027812 */ /* 0x000fe400078ec0ff */
[----:B------:R-:W4:Y:S01]  /*53310*/  LDL.LU R125, [R1+0x708] ;  /* 0x00070800017d7983 */ /* 0x000f220000300800 */
[----:B0-----:R-:W-:-:S03]  /*53320*/  @!P3 IADD3 R116, P4, P5, R16, R20, R7 ;  /* 0x000000141074b210 */ /* 0x001fc60007d9e007 */
[----:B------:R-:W4:Y:S01]  /*53330*/  LDL.LU R124, [R1+0x70c] ;  /* 0x00070c00017c7983 */ /* 0x000f220000300800 */
[----:B------:R-:W-:-:S03]  /*53340*/  @!P3 IADD3.X R117, R27, R21, R6, P4, P5 ;  /* 0x000000151b75b210 */ /* 0x000fc600027ea406 */
[----:B------:R-:W4:Y:S01]  /*53350*/  LDL.LU R126, [R1+0x710] ;  /* 0x00071000017e7983 */ /* 0x000f220000300800 */
[----:B------:R-:W-:Y:S02]  /*53360*/  ISETP.LT.OR P4, PT, R26, 0xb1, !P0 ;  /* 0x000000b11a00780c */ /* 0x000fe40004781670 */
[----:B------:R-:W-:Y:S01]  /*53370*/  F2FP.SATFINITE.E4M3.F32.PACK_AB_MERGE_C R19, RZ, R19, RZ ;  /* 0x00000013ff13723e */ /* 0x000fe200048070ff */
[----:B------:R-:W4:Y:S01]  /*53380*/  LDL.LU R130, [R1+0x714] ;  /* 0x0007140001827983 */ /* 0x000f220000300800 */
[----:B------:R-:W-:Y:S02]  /*53390*/  @P6 LOP3.LUT R2, R2, 0x1000, RZ, 0xfc, !PT ;  /* 0x0000100002026812 */ /* 0x000fe400078efcff */
[----:B------:R-:W-:Y:S01]  /*533a0*/  LOP3.LUT R0, R0, 0xffefffff, RZ, 0xc0, !PT ;  /* 0xffefffff00007812 */ /* 0x000fe200078ec0ff */
[----:B------:R-:W4:Y:S06]  /*533b0*/  LDL.LU R127, [R1+0x718] ;  /* 0x00071800017f7983 */ /* 0x000f2c0000300800 */
[----:B------:R-:W0:Y:S02]  /*533c0*/  @!P4 LDC.64 R20, c[0x0][0x5c0] ;  /* 0x00017000ff14cb82 */ /* 0x000e240000000a00 */
        /* <DEDUP_REMOVED lines=14> */
[----:B------:R-:W-:-:S04]  /*534b0*/  @P1 LOP3.LUT R0, R0, 0x100000, RZ, 0xfc, !PT ;  /* 0x0010000000001812 */ /* 0x000fc800078efcff */
[C---:B------:R-:W-:Y:S02]  /*534c0*/  LOP3.LUT P1, RZ, R0.reuse, 0x200000, RZ, 0xc0, !PT ;  /* 0x0020000000ff7812 */ /* 0x040fe4000782c0ff */
        /* <DEDUP_REMOVED lines=25> */
[----:B--2---:R-:W-:-:S05]  /*53660*/  FMUL R19, R123, UR8 ;  /* 0x000000087b137c20 */ /* 0x004fca0008400000 */
[----:B------:R-:W-:Y:S02]  /*53670*/  F2FP.SATFINITE.E4M3.F32.PACK_AB_MERGE_C R19, RZ, R19, RZ ;  /* 0x00000013ff13723e */ /* 0x000fe400048070ff */
[----:B0-----:R-:W-:-:S05]  /*53680*/  @!P4 IADD3 R20, P5, R16, R20, RZ ;  /* 0x000000141014c210 */ /* 0x001fca0007fbe0ff */
[----:B------:R-:W-:-:S05]  /*53690*/  @!P4 IMAD.X R21, R27, 0x1, R21, P5 ;  /* 0x000000011b15c824 */ /* 0x000fca00028e0615 */
[----:B------:R0:W-:Y:S01]  /*536a0*/  @!P4 STG.E.U8 desc[UR26][R20.64+0xb8], R19 ;  /* 0x0000b8131400c986 */ /* 0x0001e2000c10111a */
[----:B------:R-:W-:-:S13]  /*536b0*/  ISETP.LT.OR P4, PT, R26, 0xba, !P0 ;  /* 0x000000ba1a00780c */ /* 0x000fda0004781670 */
[----:B0-----:R-:W0:Y:S01]  /*536c0*/  @!P4 LDC.64 R20, c[0x0][0x5c0] ;  /* 0x00017000ff14cb82 */ /* 0x001e220000000a00 */
[----:B------:R-:W-:Y:S01]  /*536d0*/  ISETP.LT.OR P0, PT, R26, 0xb2, !P2 ;  /* 0x000000b21a00780c */ /* 0x000fe20005701670 */
[----:B---3--:R-:W-:-:S05]  /*536e0*/  FMUL R19, R122, UR8 ;  /* 0x000000087a137c20 */ /* 0x008fca0008400000 */
[----:B------:R-:W-:Y:S02]  /*536f0*/  F2FP.SATFINITE.E4M3.F32.PACK_AB_MERGE_C R19, RZ, R19, RZ ;  /* 0x00000013ff13723e */ /* 0x000fe400048070ff */
[----:B0-----:R-:W-:-:S05]  /*53700*/  @!P4 IADD3 R20, P5, R16, R20, RZ ;  /* 0x000000141014c210 */ /* 0x001fca0007fbe0ff */
[----:B------:R-:W-:-:S05]  /*53710*/  @!P4 IMAD.X R21, R27, 0x1, R21, P5 ;  /* 0x000000011b15c824 */ /* 0x000fca00028e0615 */
[----:B------:R0:W-:Y:S02]  /*53720*/  @!P4 STG.E.U8 desc[UR26][R20.64+0xb9], R19 ;  /* 0x0000b9131400c986 */ /* 0x0001e4000c10111a */
[----:B0-----:R-:W0:Y:S01]  /*53730*/  @!P0 LDC.64 R20, c[0x0][0x5c0] ;  /* 0x00017000ff148b82 */ /* 0x001e220000000a00 */
[----:B------:R-:W-:-:S04]  /*53740*/  LOP3.LUT R0, R0, 0xffdfffff, RZ, 0xc0, !PT ;  /* 0xffdfffff00007812 */ /* 0x000fc800078ec0ff */
[----:B------:R-:W-:-:S04]  /*53750*/  @P1 LOP3.LUT R0, R0, 0x200000, RZ, 0xfc, !PT ;  /* 0x0020000000001812 */ /* 0x000fc800078efcff */
[C---:B------:R-:W-:Y:S02]  /*53760*/  LOP3.LUT P1, RZ, R0.reuse, 0x400000, RZ, 0xc0, !PT ;  /* 0x0040000000ff7812 */ /* 0x040fe4000782c0ff */
[----:B------:R-:W-:-:S04]  /*53770*/  LOP3.LUT R0, R0, 0xfffffdff, RZ, 0xc0, !PT ;  /* 0xfffffdff00007812 */ /* 0x000fc800078ec0ff */
[----:B------:R-:W-:Y:S02]  /*53780*/  @P0 LOP3.LUT R0, R0, 0x200, RZ, 0xfc, !PT ;  /* 0x0000020000000812 */ /* 0x000fe400078efcff */
[----:B0-----:R-:W-:-:S04]  /*53790*/  @!P0 IADD3 R42, P4, P5, R16, R20, R7 ;  /* 0x00000014102a8210 */ /* 0x001fc80007d9e007 */
[----:B------:R-:W-:Y:S02]  /*537a0*/  @!P0 IADD3.X R43, R27, R21, R6, P4, P5 ;  /* 0x000000151b2b8210 */ /* 0x000fe400027ea406 */
[----:B------:R-:W-:Y:S02]  /*537b0*/  ISETP.LT.OR P0, PT, R26, 0xb9, !P2 ;  /* 0x000000b91a00780c */ /* 0x000fe40005701670 */
[----:B------:R-:W-:-:S11]  /*537c0*/  LOP3.LUT R2, R2, 0xffffbfff, RZ, 0xc0, !PT ;  /* 0xffffbfff02027812 */ /* 0x000fd600078ec0ff */
[----:B------:R-:W0:Y:S01]  /*537d0*/  @!P0 LDC.64 R20, c[0x0][0x5c0] ;  /* 0x00017000ff148b82 */ /* 0x000e220000000a00 */
[----:B------:R-:W-:-:S04]  /*537e0*/  @P3 LOP3.LUT R2, R2, 0x4000, RZ, 0xfc, !PT ;  /* 0x0000400002023812 */ /* 0x000fc800078efcff */
[----:B------:R-:W-:Y:S01]  /*537f0*/  LOP3.LUT R2, R2, 0xffff7fff, RZ, 0xc0, !PT ;  /* 0xffff7fff02027812 */ /* 0x000fe200078ec0ff */
[----:B----4-:R-:W-:-:S03]  /*53800*/  FMUL R19, R125, UR8 ;  /* 0x000000087d137c20 */ /* 0x010fc60008400000 */
[----:B------:R-:W-:Y:S02]  /*53810*/  @P6 LOP3.LUT R2, R2, 0x8000, RZ, 0xfc, !PT ;  /* 0x0000800002026812 */ /* 0x000fe400078efcff */
[----:B------:R-:W-:Y:S02]  /*53820*/  F2FP.SATFINITE.E4M3.F32.PACK_AB_MERGE_C R19, RZ, R19, RZ ;  /* 0x00000013ff13723e */ /* 0x000fe400048070ff */
[----:B------:R-:W-:-:S04]  /*53830*/  LOP3.LUT R2, R2, 0xfffeffff, RZ, 0xc0, !PT ;  /* 0xfffeffff02027812 */ /* 0x000fc800078ec0ff */
[----:B------:R-:W-:Y:S02]  /*53840*/  @P0 LOP3.LUT R2, R2, 0x10000, RZ, 0xfc, !PT ;  /* 0x0001000002020812 */ /* 0x000fe400078efcff */
[----:B0-----:R-:W-:Y:S01]  /*53850*/  @!P0 IADD3 R122, P4, P5, R16, R20, R7 ;  /* 0x00000014107a8210 */ /* 0x001fe20007d9e007 */
[----:B------:R0:W-:Y:S03]  /*53860*/  @!P1 STG.E.U8 desc[UR26][R82.64+0xb8], R19 ;  /* 0x0000b81352009986 */ /* 0x0001e6000c10111a */
[----:B------:R-:W-:Y:S02]  /*53870*/  @!P0 IADD3.X R123, R27, R21, R6, P4, P5 ;  /* 0x000000151b7b8210 */ /* 0x000fe400027ea406 */
[----:B------:R-:W-:Y:S01]  /*53880*/  LOP3.LUT P0, RZ, R17, 0x80000000, RZ, 0xc0, !PT ;  /* 0x8000000011ff7812 */ /* 0x000fe2000780c0ff */
[----:B0-----:R-:W-:-:S05]  /*53890*/  FMUL R19, R124, UR8 ;  /* 0x000000087c137c20 */ /* 0x001fca0008400000 */
[----:B------:R-:W-:-:S07]  /*538a0*/  F2FP.SATFINITE.E4M3.F32.PACK_AB_MERGE_C R19, RZ, R19, RZ ;  /* 0x00000013ff13723e */ /* 0x000fce00048070ff */
[----:B------:R0:W-:Y:S02]  /*538b0*/  @!P0 STG.E.U8 desc[UR26][R72.64+0xb9], R19 ;  /* 0x0000b91348008986 */ /* 0x0001e4000c10111a */
[----:B0-----:R-:W-:Y:S02]  /*538c0*/  FMUL R19, R126, UR8 ;  /* 0x000000087e137c20 */ /* 0x001fe40008400000 */
[----:B------:R-:W2:Y:S04]  /*538d0*/  LDL.LU R126, [R1+0x71c] ;  /* 0x00071c00017e7983 */ /* 0x000ea80000300800 */
[----:B------:R-:W3:Y:S04]  /*538e0*/  LDL.LU R132, [R1+0x720] ;  /* 0x0007200001847983 */ /* 0x000ee80000300800 */
[----:B------:R-:W4:Y:S01]  /*538f0*/  LDL.LU R134, [R1+0x724] ;  /* 0x0007240001867983 */ /* 0x000f220000300800 */
[----:B------:R-:W-:-:S02]  /*53900*/  ISETP.LT.OR P1, PT, R26, 0xba, !P2 ;  /* 0x000000ba1a00780c */ /* 0x000fc40005721670 */
[C---:B------:R-:W-:Y:S01]  /*53910*/  LOP3.LUT P6, RZ, R0.reuse, 0x800000, RZ, 0xc0, !PT ;  /* 0x0080000000ff7812 */ /* 0x040fe200078cc0ff */
[----:B------:R-:W4:Y:S01]  /*53920*/  LDL.LU R135, [R1+0x728] ;  /* 0x0007280001877983 */ /* 0x000f220000300800 */
[----:B------:R-:W-:Y:S02]  /*53930*/  LOP3.LUT R0, R0, 0xffbfffff, RZ, 0xc0, !PT ;  /* 0xffbfffff00007812 */ /* 0x000fe400078ec0ff */
[----:B------:R-:W-:-:S04]  /*53940*/  LOP3.LUT R17, R17, 0xffffff7f, RZ, 0xc0, !PT ;  /* 0xffffff7f11117812 */ /* 0x000fc800078ec0ff */
[----:B------:R-:W-:-:S03]  /*53950*/  @P2 LOP3.LUT R17, R17, 0x80, RZ, 0xfc, !PT ;  /* 0x0000008011112812 */ /* 0x000fc600078efcff */
[----:B------:R-:W-:-:S04]  /*53960*/  @P1 LOP3.LUT R0, R0, 0x400000, RZ, 0xfc, !PT ;  /* 0x0040000000001812 */ /* 0x000fc800078efcff */
[----:B------:R-:W-:-:S13]  /*53970*/  LOP3.LUT P2, RZ, R0, 0x400000, RZ, 0xc0, !PT ;  /* 0x0040000000ff7812 */ /* 0x000fda000784c0ff */
[----:B------:R-:W0:Y:S01]  /*53980*/  @!P2 LDC.64 R20, c[0x0][0x5c0] ;  /* 0x00017000ff14ab82 */ /* 0x000e220000000a00 */
[----:B------:R-:W-:Y:S02]  /*53990*/  ISETP.GE.AND P1, PT, R15, 0x101, PT ;  /* 0x000001010f00780c */ /* 0x000fe40003f26270 */
[----:B0-----:R-:W-:-:S04]  /*539a0*/  @!P2 IADD3 R82, P4, P5, R16, R20, R7 ;  /* 0x000000141052a210 */ /* 0x001fc80007d9e007 */
[----:B------:R-:W-:Y:S02]  /*539b0*/  @!P2 IADD3.X R83, R27, R21, R6, P4, P5 ;  /* 0x000000151b53a210 */ /* 0x000fe400027ea406 */
[----:B------:R-:W-:Y:S02]  /*539c0*/  ISETP.LT.OR P5, PT, R26, 0x1, !P1 ;  /* 0x000000011a00780c */ /* 0x000fe40004fa1670 */
[----:B------:R-:W-:-:S11]  /*539d0*/  LOP3.LUT R17, R17, 0xfffffeff, RZ, 0xc0, !PT ;  /* 0xfffffeff11117812 */ /* 0x000fd600078ec0ff */
[----:B------:R-:W0:Y:S01]  /*539e0*/  @!P5 LDC.64 R20, c[0x0][0x5c0] ;  /* 0x00017000ff14db82 */ /* 0x000e220000000a00 */
[----:B------:R-:W-:Y:S02]  /*539f0*/  @P2 LOP3.LUT R17, R17, 0x100, RZ, 0xfc, !PT ;  /* 0x0000010011112812 */ /* 0x000fe400078efcff */
[----:B------:R-:W-:Y:S02]  /*53a00*/  ISETP.LT.OR P2, PT, R26, 0x2, !P1 ;  /* 0x000000021a00780c */ /* 0x000fe40004f41670 */
[----:B0-----:R-:W-:-:S04]  /*53a10*/  @!P5 IADD3 R72, P0, P4, R16, R20, R9 ;  /* 0x000000141048d210 */ /* 0x001fc80007c1e009 */
[----:B------:R-:W-:-:S07]  /*53a20*/  @!P5 IADD3.X R73, R27, R21, R8, P0, P4 ;  /* 0x000000151b49d210 */ /* 0x000fce00007e8408 */
[----:B------:R-:W0:Y:S01]  /*53a30*/  @!P2 LDC.64 R20, c[0x0][0x5c0] ;  /* 0x00017000ff14ab82 */ /* 0x000e220000000a00 */
        /* <DEDUP_REMOVED lines=10> */
[----:B------:R-:W-:-:S04]  /*53ae0*/  ISETP.GE.AND P0, PT, R15, 0x89, PT ;  /* 0x000000890f00780c */ /* 0x000fc80003f06270 */
[----:B------:R-:W-:Y:S02]  /*53af0*/  ISETP.LT.OR P4, PT, R26, 0x1, !P0 ;  /* 0x000000011a00780c */ /* 0x000fe40004781670 */
[----:B------:R-:W-:Y:S02]  /*53b00*/  F2FP.SATFINITE.E4M3.F32.PACK_AB_MERGE_C R19, RZ, R19, RZ ;  /* 0x00000013ff13723e */ /* 0x000fe400048070ff */
[----:B------:R-:W-:-:S09]  /*53b10*/  LOP3.LUT P3, RZ, R14, 0x1, RZ, 0xc0, !PT ;  /* 0x000000010eff7812 */ /* 0x000fd2000786c0ff */
[----:B------:R-:W0:Y:S01]  /*53b20*/  @!P4 LDC.64 R20, c[0x0][0x5c0] ;  /* 0x00017000ff14cb82 */ /* 0x000e220000000a00 */
[----:B------:R1:W-:Y:S01]  /*53b30*/  @!P6 STG.E.U8 desc[UR26][R70.64], R19 ;  /* 0x000000134600e986 */ /* 0x0003e2000c10111a */
[----:B------:R-:W-:Y:S01]  /*53b40*/  LOP3.LUT R2, R2, 0xfff7ffff, RZ, 0xc0, !PT ;  /* 0xfff7ffff02027812 */ /* 0x000fe200078ec0ff */
[----:B-1----:R-:W-:-:S05]  /*53b50*/  FMUL R19, R130, UR8 ;  /* 0x0000000882137c20 */ /* 0x002fca0008400000 */
[----:B------:R-:W-:Y:S02]  /*53b60*/  F2FP.SATFINITE.E4M3.F32.PACK_AB_MERGE_C R19, RZ, R19, RZ ;  /* 0x00000013ff13723e */ /* 0x000fe400048070ff */
[----:B------:R-:W-:Y:S02]  /*53b70*/  @P2 LOP3.LUT R2, R2, 0x80000, RZ, 0xfc, !PT ;  /* 0x0008000002022812 */ /* 0x000fe400078efcff */
[----:B------:R-:W-:Y:S01]  /*53b80*/  LOP3.LUT P2, RZ, R0, 0x2, RZ, 0xc0, !PT ;  /* 0x0000000200ff7812 */ /* 0x000fe2000784c0ff */
[----:B------:R1:W-:Y:S01]  /*53b90*/  @!P3 STG.E.U8 desc[UR26][R24.64+0x1], R19 ;  /* 0x000001131800b986 */ /* 0x0003e2000c10111a */
[----:B------:R-:W-:Y:S02]  /*53ba0*/  LOP3.LUT R17, R17, 0xbfffffff, RZ, 0xc0, !PT ;  /* 0xbfffffff11117812 */ /* 0x000fe400078ec0ff */
[----:B-1----:R-:W-:-:S04]  /*53bb0*/  @!P4 IADD3 R19, P3, P5, R3, R16, R7 ;  /* 0x000000100313c210 */ /* 0x002fc80007d7e007 */
[----:B------:R-:W-:Y:S02]  /*53bc0*/  @!P4 IADD3.X R22, R4, R27, R6, P3, P5 ;  /* 0x0000001b0416c210 */ /* 0x000fe40001fea406 */
[----:B0-----:R-:W-:-:S03]  /*53bd0*/  @!P4 IADD3 R20, P3, R19, R20, RZ ;  /* 0x000000141314c210 */ /* 0x001fc60007f7e0ff */
[----:B------:R-:W-:Y:S02]  /*53be0*/  @P2 LOP3.LUT R17, R17, 0x40000000, RZ, 0xfc, !PT ;  /* 0x4000000011112812 */ /* 0x000fe400078efcff */
[----:B------:R-:W-:Y:S01]  /*53bf0*/  @!P4 IMAD.X R21, R22, 0x1, R21, P3 ;  /* 0x000000011615c824 */ /* 0x000fe200018e0615 */
[C---:B------:R-:W-:Y:S02]  /*53c00*/  ISETP.LT.OR P3, PT, R26.reuse, 0x2, !P0 ;  /* 0x000000021a00780c */ /* 0x040fe40004761670 */
[----:B------:R-:W-:Y:S01]  /*53c10*/  ISETP.LT.OR P2, PT, R26, 0xa, !P1 ;  /* 0x0000000a1a00780c */ /* 0x000fe20004f41670 */
[----:B------:R-:W-:-:S05]  /*53c20*/  FMUL R19, R127, UR8 ;  /* 0x000000087f137c20 */ /* 0x000fca0008400000 */
[----:B------:R-:W-:-:S05]  /*53c30*/  F2FP.SATFINITE.E4M3.F32.PACK_AB_MERGE_C R19, RZ, R19, RZ ;  /* 0x00000013ff13723e */ /* 0x000fca00048070ff */
[----:B------:R-:W0:Y:S01]  /*53c40*/  @!P3 LDC.64 R22, c[0x0][0x5c0] ;  /* 0x00017000ff16bb82 */ /* 0x000e220000000a00 */
[----:B------:R1:W-:Y:S07]  /*53c50*/  @!P4 STG.E.U8 desc[UR26][R20.64], R19 ;  /* 0x000000131400c986 */ /* 0x0003ee000c10111a */
[----:B-1----:R-:W1:Y:S01]  /*53c60*/  @!P2 LDC.64 R20, c[0x0][0x5c0] ;  /* 0x00017000ff14ab82 */ /* 0x002e620000000a00 */
[----:B------:R-:W-:Y:S02]  /*53c70*/  @!P3 IADD3 R24, P5, P6, R3, R16, R7 ;  /* 0x000000100318b210 */ /* 0x000fe40007ebe007 */
[----:B------:R-:W-:-:S02]  /*53c80*/  LOP3.LUT R0, R0, 0xff7fffff, RZ, 0xc0, !PT ;  /* 0xff7fffff00007812 */ /* 0x000fc400078ec0ff */
[----:B------:R-:W-:Y:S02]  /*53c90*/  @!P3 IADD3.X R25, R4, R27, R6, P5, P6 ;  /* 0x0000001b0419b210 */ /* 0x000fe40002fec406 */
[----:B------:R-:W-:Y:S02]  /*53ca0*/  @P2 LOP3.LUT R0, R0, 0x800000, RZ, 0xfc, !PT ;  /* 0x0080000000002812 */ /* 0x000fe400078efcff */
[----:B0-----:R-:W-:-:S05]  /*53cb0*/  @!P3 IADD3 R22, P4, R24, R22, RZ ;  /* 0x000000161816b210 */ /* 0x001fca0007f9e0ff */
[----:B------:R-:W-:Y:S02]  /*53cc0*/  @!P3 IMAD.X R23, R25, 0x1, R23, P4 ;  /* 0x000000011917b824 */ /* 0x000fe400020e0617 */
[----:B--2---:R-:W-:Y:S01]  /*53cd0*/  FMUL R19, R126, UR8 ;  /* 0x000000087e137c20 */ /* 0x004fe20008400000 */
[----:B-1----:R-:W-:-:S04]  /*53ce0*/  @!P2 IADD3 R70, P5, P6, R16, R20, R9 ;  /* 0x000000141046a210 */ /* 0x002fc80007ebe009 */
[----:B------:R-:W-:Y:S02]  /*53cf0*/  F2FP.SATFINITE.E4M3.F32.PACK_AB_MERGE_C R19, RZ, R19, RZ ;  /* 0x00000013ff13723e */ /* 0x000fe400048070ff */
[----:B------:R-:W-:Y:S02]  /*53d00*/  @!P2 IADD3.X R71, R27, R21, R8, P5, P6 ;  /* 0x000000151b47a210 */ /* 0x000fe40002fec408 */
[----:B------:R-:W-:Y:S01]  /*53d10*/  LOP3.LUT P6, RZ, R0, 0x1000000, RZ, 0xc0, !PT ;  /* 0x0100000000ff7812 */ /* 0x000fe200078cc0ff */
[----:B------:R3:W-:Y:S02]  /*53d20*/  @!P3 STG.E.U8 desc[UR26][R22.64+0x1], R19 ;  /* 0x000001131600b986 */ /* 0x0007e4000c10111a */
[----:B---3--:R-:W-:-:S05]  /*53d30*/  FMUL R19, R132, UR8 ;  /* 0x0000000884137c20 */ /* 0x008fca0008400000 */
[----:B------:R-:W-:-:S05]  /*53d40*/  F2FP.SATFINITE.E4M3.F32.PACK_AB_MERGE_C R19, RZ, R19, RZ ;  /* 0x00000013ff13723e */ /* 0x000fca00048070ff */
[----:B------:R4:W-:Y:S02]  /*53d50*/  @!P6 STG.E.U8 desc[UR26][R68.64+0x8], R19 ;  /* 0x000008134400e986 */ /* 0x0009e4000c10111a */
[----:B----4-:R-:W-:Y:S02]  /*53d60*/  FMUL R19, R134, UR8 ;  /* 0x0000000886137c20 */ /* 0x010fe40008400000 */
[----:B------:R-:W2:Y:S04]  /*53d70*/  LDL.LU R134, [R1+0x72c] ;  /* 0x00072c0001867983 */ /* 0x000ea80000300800 */
[----:B------:R-:W3:Y:S04]  /*53d80*/  LDL.LU R136, [R1+0x730] ;  /* 0x0007300001887983 */ /* 0x000ee80000300800 */
[----:B------:R-:W4:Y:S01]  /*53d90*/  LDL.LU R138, [R1+0x734] ;  /* 0x00073400018a7983 */ /* 0x000f220000300800 */
[----:B------:R-:W-:-:S02]  /*53da0*/  ISETP.LT.OR P5, PT, R26, 0x11, !P1 ;  /* 0x000000111a00780c */ /* 0x000fc40004fa1670 */
        /* <DEDUP_REMOVED lines=14> */
[----:B------:R-:W-:Y:S02]  /*53e90*/  LOP3.LUT P2, RZ, R17, 0x40000000, RZ, 0xc0, !PT ;  /* 0x4000000011ff7812 */ /* 0x000fe4000784c0ff */
[----:B0-----:R-:W-:-:S04]  /*53ea0*/  @!P5 IADD3 R132, P3, P4, R16, R20, R9 ;  /* 0x000000141084d210 */ /* 0x001fc80007c7e009 */
[----:B------:R-:W-:Y:S02]  /*53eb0*/  @!P5 IADD3.X R133, R27, R21, R8, P3, P4 ;  /* 0x000000151b85d210 */ /* 0x000fe40001fe8408 */
[----:B------:R-:W-:Y:S02]  /*53ec0*/  ISETP.LT.OR P4, PT, R26, 0x9, !P0 ;  /* 0x000000091a00780c */ /* 0x000fe40004781670 */
[----:B------:R-:W-:-:S11]  /*53ed0*/  LOP3.LUT R0, R0, 0xfeffffff, RZ, 0xc0, !PT ;  /* 0xfeffffff00007812 */ /* 0x000fd600078ec0ff */
[----:B------:R-:W0:Y:S01]  /*53ee0*/  @!P4 LDC.64 R20, c[0x0][0x5c0] ;  /* 0x00017000ff14cb82 */ /* 0x000e220000000a00 */
[----:B------:R-:W-:Y:S02]  /*53ef0*/  F2FP.SATFINITE.E4M3.F32.PACK_AB_MERGE_C R19, RZ, R19, RZ ;  /* 0x00000013ff13723e */ /* 0x000fe400048070ff */
[----:B------:R-:W-:-:S03]  /*53f00*/  @P5 LOP3.LUT R0, R0, 0x1000000, RZ, 0xfc, !PT ;  /* 0x0100000000005812 */ /* 0x000fc600078efcff */
[----:B------:R1:W-:Y:S01]  /*53f10*/  @!P2 STG.E.U8 desc[UR26][R46.64+0x9], R19 ;  /* 0x000009132e00a986 */ /* 0x0003e2000c10111a */
[----:B------:R-:W-:Y:S02]  /*53f20*/  LOP3.LUT P2, RZ, R0, 0x2000000, RZ, 0xc0, !PT ;  /* 0x0200000000ff7812 */ /* 0x000fe4000784c0ff */
        /* <DEDUP_REMOVED lines=18> */
[----:B------:R-:W-:Y:S01]  /*54050*/  @!P3 IMAD.X R23, R25, 0x1, R23, P4 ;  /* 0x000000011917b824 */ /* 0x000fe200020e0617 */
[----:B-1----:R-:W-:-:S04]  /*54060*/  @!P2 IADD3 R46, P5, P6, R16, R20, R9 ;  /* 0x00000014102ea210 */ /* 0x002fc80007ebe009 */
[----:B------:R-:W-:Y:S02]  /*54070*/  @!P2 IADD3.X R47, R27, R21, R8, P5, P6 ;  /* 0x000000151b2fa210 */ /* 0x000fe40002fec408 */
[----:B------:R-:W-:Y:S01]  /*54080*/  LOP3.LUT P6, RZ, R0, 0x4000000, RZ, 0xc0, !PT ;  /* 0x0400000000ff7812 */ /* 0x000fe200078cc0ff */
[----:B--2---:R-:W-:-:S05]  /*54090*/  FMUL R19, R134, UR8 ;  /* 0x0000000886137c20 */ /* 0x004fca0008400000 */
[----:B------:R-:W-:-:S05]  /*540a0*/  F2FP.SATFINITE.E4M3.F32.PACK_AB_MERGE_C R19, RZ, R19, RZ ;  /* 0x00000013ff13723e */ /* 0x000fca00048070ff */
        /* <DEDUP_REMOVED lines=291> */
[----:B------:R-:W3:Y:S01]  /*552e0*/  LDL.LU R164, [R1+0x790] ;  /* 0x0007900001a47983 */ /* 0x000ee20000300800 */
[----:B------:R-:W-:-:S03]  /*552f0*/  ISETP.LT.OR P5, PT, R26, 0x71, !P1 ;  /* 0x000000711a00780c */ /* 0x000fc60004fa1670 */
[----:B------:R-:W4:Y:S01]  /*55300*/  LDL.LU R163, [R1+0x794] ;  /* 0x0007940001a37983 */ /* 0x000f220000300800 */
[----:B------:R-:W-:-:S03]  /*55310*/  LOP3.LUT R5, R5, 0xfffffffe, RZ, 0xc0, !PT ;  /* 0xfffffffe05057812 */ /* 0x000fc600078ec0ff */
[----:B------:R-:W4:Y:S06]  /*55320*/  LDL.LU R162, [R1+0x798] ;  /* 0x0007980001a27983 */ /* 0x000f2c0000300800 */
[----:B------:R-:W0:Y:S01]  /*55330*/  @!P5 LDC.64 R20, c[0x0][0x5c0] ;  /* 0x00017000ff14db82 */ /* 0x000e220000000a00 */
[----:B------:R-:W-:Y:S02]  /*55340*/  @P5 LOP3.LUT R5, R5, 0x1, RZ, 0xfc, !PT ;  /* 0x0000000105055812 */ /* 0x000fe400078efcff */
        /* <DEDUP_REMOVED lines=11> */
[----:B------:R-:W-:Y:S02]  /*55400*/  F2FP.SATFINITE.E4M3.F32.PACK_AB_MERGE_C R19, RZ, R19, RZ ;  /* 0x00000013ff13723e */ /* 0x000fe400048070ff */
[----:B0-----:R-:W-:-:S04]  /*55410*/  @!P5 IADD3 R156, P3, P4, R16, R20, R9 ;  /* 0x00000014109cd210 */ /* 0x001fc80007c7e009 */
[----:B------:R-:W-:Y:S02]  /*55420*/  @!P5 IADD3.X R157, R27, R21, R8, P3, P4 ;  /* 0x000000151b9dd210 */ /* 0x000fe40001fe8408 */
[----:B------:R-:W-:-:S03]  /*55430*/  ISETP.LT.OR P4, PT, R26, 0x39, !P0 ;  /* 0x000000391a00780c */ /* 0x000fc60004781670 */
[----:B------:R0:W-:Y:S01]  /*55440*/  @!P2 STG.E.U8 desc[UR26][R54.64+0x39], R19 ;  /* 0x000039133600a986 */ /* 0x0001e2000c10111a */
[----:B------:R-:W-:-:S09]  /*55450*/  LOP3.LUT P2, RZ, R0, 0x20, RZ, 0xc0, !PT ;  /* 0x0000002000ff7812 */ /* 0x000fd2000784c0ff */
[----:B------:R-:W1:Y:S01]  /*55460*/  @!P4 LDC.64 R20, c[0x0][0x5c0] ;  /* 0x00017000ff14cb82 */ /* 0x000e620000000a00 */
[----:B------:R-:W-:Y:S02]  /*55470*/  LOP3.LUT R5, R5, 0xfffffffb, RZ, 0xc0, !PT ;  /* 0xfffffffb05057812 */ /* 0x000fe400078ec0ff */
[----:B------:R-:W-:Y:S02]  /*55480*/  LOP3.LUT R17, R17, 0xff7fffff, RZ, 0xc0, !PT ;  /* 0xff7fffff11117812 */ /* 0x000fe400078ec0ff */
[----:B------:R-:W-:Y:S02]  /*55490*/  @P5 LOP3.LUT R5, R5, 0x4, RZ, 0xfc, !PT ;  /* 0x0000000405055812 */ /* 0x000fe400078efcff */
[----:B0-----:R-:W-:Y:S02]  /*554a0*/  @!P4 IADD3 R19, P3, P5, R3, R16, R7 ;  /* 0x000000100313c210 */ /* 0x001fe40007d7e007 */
[----:B------:R-:W-:Y:S02]  /*554b0*/  @P2 LOP3.LUT R17, R17, 0x800000, RZ, 0xfc, !PT ;  /* 0x0080000011112812 */ /* 0x000fe400078efcff */
[----:B------:R-:W-:-:S02]  /*554c0*/  @!P4 IADD3.X R22, R4, R27, R6, P3, P5 ;  /* 0x0000001b0416c210 */ /* 0x000fc40001fea406 */
[----:B------:R-:W-:Y:S02]  /*554d0*/  ISETP.LT.OR P2, PT, R26, 0x7a, !P1 ;  /* 0x0000007a1a00780c */ /* 0x000fe40004f41670 */
[----:B-1----:R-:W-:Y:S01]  /*554e0*/  @!P4 IADD3 R20, P3, R19, R20, RZ ;  /* 0x000000141314c210 */ /* 0x002fe20007f7e0ff */
[----:B------:R-:W-:-:S04]  /*554f0*/  FMUL R19, R159, UR8 ;  /* 0x000000089f137c20 */ /* 0x000fc80008400000 */
[----:B------:R-:W-:Y:S01]  /*55500*/  @!P4 IMAD.X R21, R22, 0x1, R21, P3 ;  /* 0x000000011615c824 */ /* 0x000fe200018e0615 */
[----:B------:R-:W-:-:S05]  /*55510*/  F2FP.SATFINITE.E4M3.F32.PACK_AB_MERGE_C R19, RZ, R19, RZ ;  /* 0x00000013ff13723e */ /* 0x000fca00048070ff */
[----:B------:R0:W-:Y:S01]  /*55520*/  @!P4 STG.E.U8 desc[UR26][R20.64+0x38], R19 ;  /* 0x000038131400c986 */ /* 0x0001e2000c10111a */
[----:B------:R-:W-:Y:S01]  /*55530*/  ISETP.LT.OR P3, PT, R26, 0x3a, !P0 ;  /* 0x0000003a1a00780c */ /* 0x000fe20004761670 */
[----:B0-----:R-:W0:-:S12]  /*55540*/  @!P2 LDC.64 R20, c[0x0][0x5c0] ;  /* 0x00017000ff14ab82 */ /* 0x001e180000000a00 */
[----:B------:R-:W-:-:S04]  /*55550*/  @!P3 IADD3 R24, P5, P6, R3, R16, R7 ;  /* 0x000000100318b210 */ /* 0x000fc80007ebe007 */
[----:B------:R-:W-:Y:S01]  /*55560*/  @!P3 IADD3.X R25, R4, R27, R6, P5, P6 ;  /* 0x0000001b0419b210 */ /* 0x000fe20002fec406 */
[----:B------:R-:W1:Y:S01]  /*55570*/  @!P3 LDC.64 R22, c[0x0][0x5c0] ;  /* 0x00017000ff16bb82 */ /* 0x000e620000000a00 */
[----:B0-----:R-:W-:-:S04]  /*55580*/  @!P2 IADD3 R54, P5, P6, R16, R20, R9 ;  /* 0x000000141036a210 */ /* 0x001fc80007ebe009 */
[----:B------:R-:W-:Y:S02]  /*55590*/  @!P2 IADD3.X R55, R27, R21, R8, P5, P6 ;  /* 0x000000151b37a210 */ /* 0x000fe40002fec408 */
[----:B------:R-:W-:-:S13]  /*555a0*/  ISETP.LT.OR P5, PT, R26, 0x81, !P1 ;  /* 0x000000811a00780c */ /* 0x000fda0004fa1670 */
[----:B------:R-:W0:Y:S01]  /*555b0*/  @!P5 LDC.64 R20, c[0x0][0x5c0] ;  /* 0x00017000ff14db82 */ /* 0x000e220000000a00 */
[----:B-1----:R-:W-:Y:S02]  /*555c0*/  @!P3 IADD3 R22, P4, R24, R22, RZ ;  /* 0x000000161816b210 */ /* 0x002fe40007f9e0ff */
[----:B------:R-:W-:-:S03]  /*555d0*/  LOP3.LUT R0, R0, 0xffffbfff, RZ, 0xc0, !PT ;  /* 0xffffbfff00007812 */ /* 0x000fc600078ec0ff */
[----:B------:R-:W-:Y:S01]  /*555e0*/  @!P3 IMAD.X R23, R25, 0x1, R23, P4 ;  /* 0x000000011917b824 */ /* 0x000fe200020e0617 */
[----:B------:R-:W-:-:S04]  /*555f0*/  @P2 LOP3.LUT R0, R0, 0x4000, RZ, 0xfc, !PT ;  /* 0x0000400000002812 */ /* 0x000fc800078efcff */
[----:B------:R-:W-:-:S04]  /*55600*/  LOP3.LUT R0, R0, 0x7fffffff, RZ, 0xc0, !PT ;  /* 0x7fffffff00007812 */ /* 0x000fc800078ec0ff */
[----:B------:R-:W-:Y:S01]  /*55610*/  @P5 LOP3.LUT R0, R0, 0x80000000, RZ, 0xfc, !PT ;  /* 0x8000000000005812 */ /* 0x000fe200078efcff */
[----:B--2---:R-:W-:-:S05]  /*55620*/  FMUL R19, R158, UR8 ;  /* 0x000000089e137c20 */ /* 0x004fca0008400000 */
[----:B------:R-:W-:-:S05]  /*55630*/  F2FP.SATFINITE.E4M3.F32.PACK_AB_MERGE_C R19, RZ, R19, RZ ;  /* 0x00000013ff13723e */ /* 0x000fca00048070ff */
[----:B------:R3:W-:Y:S01]  /*55640*/  @!P3 STG.E.U8 desc[UR26][R22.64+0x39], R19 ;  /* 0x000039131600b986 */ /* 0x0007e2000c10111a */
[----:B0-----:R-:W-:-:S04]  /*55650*/  @!P5 IADD3 R158, P3, P4, R16, R20, R9 ;  /* 0x00000014109ed210 */ /* 0x001fc80007c7e009 */
[----:B------:R-:W-:Y:S02]  /*55660*/  @!P5 IADD3.X R159, R27, R21, R8, P3, P4 ;  /* 0x000000151b9fd210 */ /* 0x000fe40001fe8408 */
[----:B------:R-:W-:-:S13]  /*55670*/  ISETP.LT.OR P5, PT, R26, 0x82, !P1 ;  /* 0x000000821a00780c */ /* 0x000fda0004fa1670 */
[----:B------:R-:W0:Y:S01]  /*55680*/  @!P5 LDC.64 R20, c[0x0][0x5c0] ;  /* 0x00017000ff14db82 */ /* 0x000e220000000a00 */
[----:B------:R-:W-:Y:S02]  /*55690*/  LOP3.LUT R5, R5, 0xfffffff7, RZ, 0xc0, !PT ;  /* 0xfffffff705057812 */ /* 0x000fe400078ec0ff */
[----:B------:R-:W-:Y:S02]  /*556a0*/  LOP3.LUT P6, RZ, R2, 0x1, RZ, 0xc0, !PT ;  /* 0x0000000102ff7812 */ /* 0x000fe400078cc0ff */
[----:B------:R-:W-:Y:S01]  /*556b0*/  @P5 LOP3.LUT R5, R5, 0x8, RZ, 0xfc, !PT ;  /* 0x0000000805055812 */ /* 0x000fe200078efcff */
[----:B---3--:R-:W-:-:S05]  /*556c0*/  FMUL R19, R164, UR8 ;  /* 0x00000008a4137c20 */ /* 0x008fca0008400000 */
[----:B------:R-:W-:Y:S02]  /*556d0*/  F2FP.SATFINITE.E4M3.F32.PACK_AB_MERGE_C R19, RZ, R19, RZ ;  /* 0x00000013ff13723e */ /* 0x000fe400048070ff */
[----:B0-----:R-:W-:-:S04]  /*556e0*/  @!P5 IADD3 R160, P3, P4, R16, R20, R9 ;  /* 0x0000001410a0d210 */ /* 0x001fc80007c7e009 */
[----:B------:R-:W-:Y:S02]  /*556f0*/  @!P5 IADD3.X R161, R27, R21, R8, P3, P4 ;  /* 0x000000151ba1d210 */ /* 0x000fe40001fe8408 */
[----:B------:R-:W-:Y:S01]  /*55700*/  ISETP.LT.OR P5, PT, R26, 0x89, !P1 ;  /* 0x000000891a00780c */ /* 0x000fe20004fa1670 */
[----:B------:R4:W-:-:S12]  /*55710*/  @!P6 STG.E.U8 desc[UR26][R96.64+0x40], R19 ;  /* 0x000040136000e986 */ /* 0x0009d8000c10111a */
[----:B------:R-:W0:Y:S01]  /*55720*/  @!P5 LDC.64 R20, c[0x0][0x5c0] ;  /* 0x00017000ff14db82 */ /* 0x000e220000000a00 */
[----:B----4-:R-:W-:Y:S02]  /*55730*/  FMUL R19, R163, UR8 ;  /* 0x00000008a3137c20 */ /* 0x010fe40008400000 */
[----:B------:R-:W2:Y:S01]  /*55740*/  LDL.LU R163, [R1+0x79c] ;  /* 0x00079c0001a37983 */ /* 0x000ea20000300800 */
[----:B0-----:R-:W-:-:S03]  /*55750*/  @!P5 IADD3 R164, P3, P4, R16, R20, R9 ;  /* 0x0000001410a4d210 */ /* 0x001fc60007c7e009 */
[----:B------:R-:W3:Y:S01]  /*55760*/  LDL.LU R166, [R1+0x7a0] ;  /* 0x0007a00001a67983 */ /* 0x000ee20000300800 */
[----:B------:R-:W-:Y:S02]  /*55770*/  @!P5 IADD3.X R165, R27, R21, R8, P3, P4 ;  /* 0x000000151ba5d210 */ /* 0x000fe40001fe8408 */
[----:B------:R-:W-:Y:S02]  /*55780*/  ISETP.LT.OR P4, PT, R26, 0x41, !P0 ;  /* 0x000000411a00780c */ /* 0x000fe40004781670 */
[----:B------:R-:W-:-:S11]  /*55790*/  LOP3.LUT P2, RZ, R17, 0x800000, RZ, 0xc0, !PT ;  /* 0x0080000011ff7812 */ /* 0x000fd6000784c0ff */
[----:B------:R-:W0:Y:S01]  /*557a0*/  @!P4 LDC.64 R20, c[0x0][0x5c0] ;  /* 0x00017000ff14cb82 */ /* 0x000e220000000a00 */
[----:B------:R-:W-:Y:S02]  /*557b0*/  F2FP.SATFINITE.E4M3.F32.PACK_AB_MERGE_C R19, RZ, R19, RZ ;  /* 0x00000013ff13723e */ /* 0x000fe400048070ff */
[----:B------:R-:W-:-:S03]  /*557c0*/  LOP3.LUT R2, R2, 0xfffffffe, RZ, 0xc0, !PT ;  /* 0xfffffffe02027812 */ /* 0x000fc600078ec0ff */
[----:B------:R1:W-:Y:S01]  /*557d0*/  @!P2 STG.E.U8 desc[UR26][R38.64+0x41], R19 ;  /* 0x000041132600a986 */ /* 0x0003e2000c10111a */
[----:B------:R-:W-:Y:S02]  /*557e0*/  @P5 LOP3.LUT R2, R2, 0x1, RZ, 0xfc, !PT ;  /* 0x0000000102025812 */ /* 0x000fe400078efcff */
[----:B-1----:R-:W-:-:S04]  /*557f0*/  @!P4 IADD3 R19, P3, P5, R3, R16, R7 ;  /* 0x000000100313c210 */ /* 0x002fc80007d7e007 */
[----:B------:R-:W-:Y:S02]  /*55800*/  @!P4 IADD3.X R22, R4, R27, R6, P3, P5 ;  /* 0x0000001b0416c210 */ /* 0x000fe40001fea406 */
[----:B0-----:R-:W-:Y:S01]  /*55810*/  @!P4 IADD3 R20, P3, R19, R20, RZ ;  /* 0x000000141314c210 */ /* 0x001fe20007f7e0ff */
[----:B------:R-:W-:Y:S02]  /*55820*/  FMUL R19, R162, UR8 ;  /* 0x00000008a2137c20 */ /* 0x000fe40008400000 */
[----:B------:R-:W4:Y:S02]  /*55830*/  LDL.LU R162, [R1+0x7a4] ;  /* 0x0007a40001a27983 */ /* 0x000f240000300800 */
[----:B------:R-:W-:Y:S01]  /*55840*/  @!P4 IMAD.X R21, R22, 0x1, R21, P3 ;  /* 0x000000011615c824 */ /* 0x000fe200018e0615 */
[----:B------:R-:W-:Y:S02]  /*55850*/  F2FP.SATFINITE.E4M3.F32.PACK_AB_MERGE_C R19, RZ, R19, RZ ;  /* 0x00000013ff13723e */ /* 0x000fe400048070ff */
[----:B------:R-:W-:-:S03]  /*55860*/  LOP3.LUT P2, RZ, R0, 0x8000, RZ, 0xc0, !PT ;  /* 0x0000800000ff7812 */ /* 0x000fc6000784c0ff */
[----:B------:R0:W-:Y:S01]  /*55870*/  @!P4 STG.E.U8 desc[UR26][R20.64+0x40], R19 ;  /* 0x000040131400c986 */ /* 0x0001e2000c10111a */
[----:B------:R-:W-:Y:S02]  /*55880*/  LOP3.LUT R17, R17, 0xffbfffff, RZ, 0xc0, !PT ;  /* 0xffbfffff11117812 */ /* 0x000fe400078ec0ff */
[----:B------:R-:W-:-:S07]  /*55890*/  ISETP.LT.OR P3, PT, R26, 0x42, !P0 ;  /* 0x000000421a00780c */ /* 0x000fce0004761670 */
[----:B------:R-:W-:Y:S02]  /*558a0*/  @P2 LOP3.LUT R17, R17, 0x400000, RZ, 0xfc, !PT ;  /* 0x0040000011112812 */ /* 0x000fe400078efcff */
[----:B------:R-:W-:-:S04]  /*558b0*/  ISETP.LT.OR P2, PT, R26, 0x8a, !P1 ;  /* 0x0000008a1a00780c */ /* 0x000fc80004f41670 */
[----:B------:R-:W1:Y:S09]  /*558c0*/  @!P3 LDC.64 R22, c[0x0][0x5c0] ;  /* 0x00017000ff16bb82 */ /* 0x000e720000000a00 */
[----:B0-----:R-:W0:Y:S01]  /*558d0*/  @!P2 LDC.64 R20, c[0x0][0x5c0] ;  /* 0x00017000ff14ab82 */ /* 0x001e220000000a00 */
[----:B------:R-:W-:-:S04]  /*558e0*/  @!P3 IADD3 R24, P5, P6, R3, R16, R7 ;  /* 0x000000100318b210 */ /* 0x000fc80007ebe007 */
[----:B------:R-:W-:Y:S02]  /*558f0*/  @!P3 IADD3.X R25, R4, R27, R6, P5, P6 ;  /* 0x0000001b0419b210 */ /* 0x000fe40002fec406 */
[----:B-1----:R-:W-:-:S05]  /*55900*/  @!P3 IADD3 R22, P4, R24, R22, RZ ;  /* 0x000000161816b210 */ /* 0x002fca0007f9e0ff */
[----:B------:R-:W-:Y:S01]  /*55910*/  @!P3 IMAD.X R23, R25, 0x1, R23, P4 ;  /* 0x000000011917b824 */ /* 0x000fe200020e0617 */
[----:B0-----:R-:W-:-:S04]  /*55920*/  @!P2 IADD3 R38, P5, P6, R16, R20, R9 ;  /* 0x000000141026a210 */ /* 0x001fc80007ebe009 */
[----:B------:R-:W-:Y:S02]  /*55930*/  @!P2 IADD3.X R39, R27, R21, R8, P5, P6 ;  /* 0x000000151b27a210 */ /* 0x000fe40002fec408 */
[----:B------:R-:W-:Y:S02]  /*55940*/  LOP3.LUT P6, RZ, R2, 0x2, RZ, 0xc0, !PT ;  /* 0x0000000202ff7812 */ /* 0x000fe400078cc0ff */
[----:B------:R-:W-:-:S13]  /*55950*/  ISETP.LT.OR P5, PT, R26, 0x91, !P1 ;  /* 0x000000911a00780c */ /* 0x000fda0004fa1670 */
[----:B------:R-:W0:Y:S01]  /*55960*/  @!P5 LDC.64 R20, c[0x0][0x5c0] ;  /* 0x00017000ff14db82 */ /* 0x000e220000000a00 */
[----:B--2---:R-:W-:Y:S02]  /*55970*/  FMUL R19, R163, UR8 ;  /* 0x00000008a3137c20 */ /* 0x004fe40008400000 */
[----:B------:R-:W2:Y:S03]  /*55980*/  LDL.LU R163, [R1+0x7a8] ;  /* 0x0007a80001a37983 */ /* 0x000ea60000300800 */
[----:B------:R-:W-:-:S05]  /*55990*/  F2FP.SATFINITE.E4M3.F32.PACK_AB_MERGE_C R19, RZ, R19, RZ ;  /* 0x00000013ff13723e */ /* 0x000fca00048070ff */
[----:B------:R3:W-:Y:S02]  /*559a0*/  @!P3 STG.E.U8 desc[UR26][R22.64+0x41], R19 ;  /* 0x000041131600b986 */ /* 0x0007e4000c10111a */
[----:B---3--:R-:W-:-:S05]  /*559b0*/  FMUL R19, R166, UR8 ;  /* 0x00000008a6137c20 */ /* 0x008fca0008400000 */
[----:B------:R-:W-:-:S05]  /*559c0*/  F2FP.SATFINITE.E4M3.F32.PACK_AB_MERGE_C R19, RZ, R19, RZ ;  /* 0x00000013ff13723e */ /* 0x000fca00048070ff */
[----:B------:R4:W-:Y:S02]  /*559d0*/  @!P6 STG.E.U8 desc[UR26][R94.64+0x48], R19 ;  /* 0x000048135e00e986 */ /* 0x0009e4000c10111a */
[----:B----4-:R-:W-:Y:S02]  /*559e0*/  FMUL R19, R162, UR8 ;  /* 0x00000008a2137c20 */ /* 0x010fe40008400000 */
[----:B------:R-:W3:Y:S01]  /*559f0*/  LDL.LU R162, [R1+0x7ac] ;  /* 0x0007ac0001a27983 */ /* 0x000ee20000300800 */
[----:B------:R-:W-:Y:S02]  /*55a00*/  LOP3.LUT R5, R5, 0xffffffef, RZ, 0xc0, !PT ;  /* 0xffffffef05057812 */ /* 0x000fe400078ec0ff */
[----:B0-----:R-:W-:Y:S02]  /*55a10*/  @!P5 IADD3 R176, P3, P4, R16, R20, R9 ;  /* 0x0000001410b0d210 */ /* 0x001fe40007c7e009 */
[----:B------:R-:W-:Y:S02]  /*55a20*/  @P5 LOP3.LUT R5, R5, 0x10, RZ, 0xfc, !PT ;  /* 0x0000001005055812 */ /* 0x000fe400078efcff */
[----:B------:R-:W-:-:S02]  /*55a30*/  @!P5 IADD3.X R177, R27, R21, R8, P3, P4 ;  /* 0x000000151bb1d210 */ /* 0x000fc40001fe8408 */
        /* <DEDUP_REMOVED lines=8> */
[----:B------:R-:W-:Y:S02]  /*55ac0*/  LOP3.LUT R0, R0, 0xffffffdf, RZ, 0xc0, !PT ;  /* 0xffffffdf00007812 */ /* 0x000fe400078ec0ff */
[----:B0-----:R-:W-:-:S04]  /*55ad0*/  @!P5 IADD3 R22, P3, P4, R16, R20, R9 ;  /* 0x000000141016d210 */ /* 0x001fc80007c7e009 */
[----:B------:R-:W-:Y:S02]  /*55ae0*/  @!P5 IADD3.X R23, R27, R21, R8, P3, P4 ;  /* 0x000000151b17d210 */ /* 0x000fe40001fe8408 */
[----:B------:R-:W-:Y:S02]  /*55af0*/  ISETP.LT.OR P4, PT, R26, 0x49, !P0 ;  /* 0x000000491a00780c */ /* 0x000fe40004781670 */
[----:B------:R-:W-:Y:S02]  /*55b00*/  @P2 LOP3.LUT R0, R0, 0x20, RZ, 0xfc, !PT ;  /* 0x0000002000002812 */ /* 0x000fe400078efcff */
[----:B------:R-:W-:-:S09]  /*55b10*/  LOP3.LUT P2, RZ, R17, 0x400000, RZ, 0xc0, !PT ;  /* 0x0040000011ff7812 */ /* 0x000fd2000784c0ff */
[----:B------:R-:W0:Y:S01]  /*55b20*/  @!P4 LDC.64 R20, c[0x0][0x5c0] ;  /* 0x00017000ff14cb82 */ /* 0x000e220000000a00 */
[----:B------:R-:W-:Y:S01]  /*55b30*/  F2FP.SATFINITE.E4M3.F32.PACK_AB_MERGE_C R19, RZ, R19, RZ ;  /* 0x00000013ff13723e */ /* 0x000fe200048070ff */
[----:B------:R-:W-:Y:S01]  /*55b40*/  @!P5 STL.64 [R1+0x68], R22 ;  /* 0x000068160100d387 */ /* 0x000fe20000100a00 */
[----:B------:R-:W-:-:S03]  /*55b50*/  LOP3.LUT R2, R2, 0xfffffffd, RZ, 0xc0, !PT ;  /* 0xfffffffd02027812 */ /* 0x000fc600078ec0ff */
[----:B------:R-:W4:Y:S01]  /*55b60*/  LDL.LU R166, [R1+0x7b0] ;  /* 0x0007b00001a67983 */ /* 0x000f220000300800 */
[----:B------:R-:W-:-:S03]  /*55b70*/  @P5 LOP3.LUT R2, R2, 0x2, RZ, 0xfc, !PT ;  /* 0x0000000202025812 */ /* 0x000fc600078efcff */
[----:B------:R1:W-:Y:S02]  /*55b80*/  @!P2 STG.E.U8 desc[UR26][R56.64+0x49], R19 ;  /* 0x000049133800a986 */ /* 0x0003e4000c10111a */
[----:B-1----:R-:W-:-:S04]  /*55b90*/  @!P4 IADD3 R19, P3, P5, R3, R16, R7 ;  /* 0x000000100313c210 */ /* 0x002fc80007d7e007 */
[----:B------:R-:W-:Y:S02]  /*55ba0*/  @!P4 IADD3.X R22, R4, R27, R6, P3, P5 ;  /* 0x0000001b0416c210 */ /* 0x000fe40001fea406 */
[----:B0-----:R-:W-:-:S05]  /*55bb0*/  @!P4 IADD3 R20, P3, R19, R20, RZ ;  /* 0x000000141314c210 */ /* 0x001fca0007f7e0ff */
[----:B------:R-:W-:Y:S02]  /*55bc0*/  @!P4 IMAD.X R21, R22, 0x1, R21, P3 ;  /* 0x000000011615c824 */ /* 0x000fe400018e0615 */
[----:B--2---:R-:W-:Y:S02]  /*55bd0*/  FMUL R19, R163, UR8 ;  /* 0x00000008a3137c20 */ /* 0x004fe40008400000 */
[----:B------:R-:W2:Y:S03]  /*55be0*/  LDL.LU R163, [R1+0x7b4] ;  /* 0x0007b40001a37983 */ /* 0x000ea60000300800 */
[----:B------:R-:W-:-:S05]  /*55bf0*/  F2FP.SATFINITE.E4M3.F32.PACK_AB_MERGE_C R19, RZ, R19, RZ ;  /* 0x00000013ff13723e */ /* 0x000fca00048070ff */
[----:B------:R3:W-:Y:S02]  /*55c00*/  @!P4 STG.E.U8 desc[UR26][R20.64+0x48], R19 ;  /* 0x000048131400c986 */ /* 0x0007e4000c10111a */
[----:B---3--:R-:W-:Y:S02]  /*55c10*/  FMUL R19, R162, UR8 ;  /* 0x00000008a2137c20 */ /* 0x008fe40008400000 */
[----:B------:R-:W3:Y:S01]  /*55c20*/  LDL.LU R162, [R1+0x7b8] ;  /* 0x0007b80001a27983 */ /* 0x000ee20000300800 */
[----:B------:R-:W-:Y:S02]  /*55c30*/  LOP3.LUT P2, RZ, R2, 0x4, RZ, 0xc0, !PT ;  /* 0x0000000402ff7812 */ /* 0x000fe4000784c0ff */
[----:B------:R-:W-:-:S11]  /*55c40*/  LOP3.LUT R17, R17, 0xffdfffff, RZ, 0xc0, !PT ;  /* 0xffdfffff11117812 */ /* 0x000fd600078ec0ff */
[----:B------:R-:W-:Y:S02]  /*55c50*/  @P2 LOP3.LUT R17, R17, 0x200000, RZ, 0xfc, !PT ;  /* 0x0020000011112812 */ /* 0x000fe400078efcff */
[C---:B------:R-:W-:Y:S02]  /*55c60*/  ISETP.LT.OR P2, PT, R26.reuse, 0x9a, !P1 ;  /* 0x0000009a1a00780c */ /* 0x040fe40004f41670 */
[----:B------:R-:W-:-:S11]  /*55c70*/  ISETP.LT.OR P3, PT, R26, 0x4a, !P0 ;  /* 0x0000004a1a00780c */ /* 0x000fd60004761670 */
[----:B------:R-:W0:Y:S02]  /*55c80*/  @!P2 LDC.64 R20, c[0x0][0x5c0] ;  /* 0x00017000ff14ab82 */ /* 0x000e240000000a00 */
[----:B------:R-:W-:-:S04]  /*55c90*/  @!P3 IADD3 R24, P5, P6, R3, R16, R7 ;  /* 0x000000100318b210 */ /* 0x000fc80007ebe007 */
[----:B------:R-:W-:Y:S02]  /*55ca0*/  @!P3 IADD3.X R25, R4, R27, R6, P5, P6 ;  /* 0x0000001b0419b210 */ /* 0x000fe40002fec406 */
[----:B------:R-:W1:Y:S01]  /*55cb0*/  @!P3 LDC.64 R22, c[0x0][0x5c0] ;  /* 0x00017000ff16bb82 */ /* 0x000e620000000a00 */
[----:B0-----:R-:W-:-:S04]  /*55cc0*/  @!P2 IADD3 R56, P5, P6, R16, R20, R9 ;  /* 0x000000141038a210 */ /* 0x001fc80007ebe009 */
[----:B------:R-:W-:Y:S02]  /*55cd0*/  @!P2 IADD3.X R57, R27, R21, R8, P5, P6 ;  /* 0x000000151b39a210 */ /* 0x000fe40002fec408 */
[----:B------:R-:W-:-:S13]  /*55ce0*/  ISETP.LT.OR P5, PT, R26, 0xa1, !P1 ;  /* 0x000000a11a00780c */ /* 0x000fda0004fa1670 */
[----:B------:R-:W0:Y:S01]  /*55cf0*/  @!P5 LDC.64 R20, c[0x0][0x5c0] ;  /* 0x00017000ff14db82 */ /* 0x000e220000000a00 */
[----:B-1----:R-:W-:Y:S02]  /*55d00*/  @!P3 IADD3 R22, P4, R24, R22, RZ ;  /* 0x000000161816b210 */ /* 0x002fe40007f9e0ff */
[----:B------:R-:W-:-:S03]  /*55d10*/  F2FP.SATFINITE.E4M3.F32.PACK_AB_MERGE_C R19, RZ, R19, RZ ;  /* 0x00000013ff13723e */ /* 0x000fc600048070ff */
[----:B------:R-:W-:-:S05]  /*55d20*/  @!P3 IMAD.X R23, R25, 0x1, R23, P4 ;  /* 0x000000011917b824 */ /* 0x000fca00020e0617 */
[----:B------:R4:W-:Y:S01]  /*55d30*/  @!P3 STG.E.U8 desc[UR26][R22.64+0x49], R19 ;  /* 0x000049131600b986 */ /* 0x0009e2000c10111a */
[----:B------:R-:W-:Y:S02]  /*55d40*/  LOP3.LUT R5, R5, 0xffffffbf, RZ, 0xc0, !PT ;  /* 0xffffffbf05057812 */ /* 0x000fe400078ec0ff */
[----:B0-----:R-:W-:-:S04]  /*55d50*/  @!P5 IADD3 R24, P3, P4, R16, R20, R9 ;  /* 0x000000141018d210 */ /* 0x001fc80007c7e009 */
[----:B------:R-:W-:Y:S02]  /*55d60*/  @!P5 IADD3.X R25, R27, R21, R8, P3, P4 ;  /* 0x000000151b19d210 */ /* 0x000fe40001fe8408 */
[----:B------:R-:W-:-:S03]  /*55d70*/  @P5 LOP3.LUT R5, R5, 0x40, RZ, 0xfc, !PT ;  /* 0x0000004005055812 */ /* 0x000fc600078efcff */
[----:B------:R-:W-:Y:S01]  /*55d80*/  @!P5 STL.64 [R1+0xb0], R24 ;  /* 0x0000b0180100d387 */ /* 0x000fe20000100a00 */
[----:B------:R-:W-:-:S13]  /*55d90*/  ISETP.LT.OR P5, PT, R26, 0xa2, !P1 ;  /* 0x000000a21a00780c */ /* 0x000fda0004fa1670 */
[----:B------:R-:W0:Y:S01]  /*55da0*/  @!P5 LDC.64 R20, c[0x0][0x5c0] ;  /* 0x00017000ff14db82 */ /* 0x000e220000000a00 */
[----:B------:R-:W-:Y:S02]  /*55db0*/  LOP3.LUT R5, R5, 0xffffff7f, RZ, 0xc0, !PT ;  /* 0xffffff7f05057812 */ /* 0x000fe400078ec0ff */
[----:B------:R-:W-:Y:S02]  /*55dc0*/  LOP3.LUT P6, RZ, R2, 0x8, RZ, 0xc0, !PT ;  /* 0x0000000802ff7812 */ /* 0x000fe400078cc0ff */
[----:B------:R-:W-:Y:S01]  /*55dd0*/  @P5 LOP3.LUT R5, R5, 0x80, RZ, 0xfc, !PT ;  /* 0x0000008005055812 */ /* 0x000fe200078efcff */
[----:B----4-:R-:W-:Y:S01]  /*55de0*/  FMUL R19, R166, UR8 ;  /* 0x00000008a6137c20 */ /* 0x010fe20008400000 */
[----:B0-----:R-:W-:-:S04]  /*55df0*/  @!P5 IADD3 R22, P3, P4, R16, R20, R9 ;  /* 0x000000141016d210 */ /* 0x001fc80007c7e009 */
[----:B------:R-:W-:-:S05]  /*55e00*/  @!P5 IADD3.X R23, R27, R21, R8, P3, P4 ;  /* 0x000000151b17d210 */ /* 0x000fca0001fe8408 */
[----:B------:R0:W-:Y:S01]  /*55e10*/  @!P5 STL.64 [R1+0xe8], R22 ;  /* 0x0000e8160100d387 */ /* 0x0001e20000100a00 */
[----:B------:R-:W-:Y:S02]  /*55e20*/  ISETP.LT.OR P5, PT, R26, 0xa9, !P1 ;  /* 0x000000a91a00780c */ /* 0x000fe40004fa1670 */
[----:B------:R-:W-:-:S05]  /*55e30*/  F2FP.SATFINITE.E4M3.F32.PACK_AB_MERGE_C R19, RZ, R19, RZ ;  /* 0x00000013ff13723e */ /* 0x000fca00048070ff */
[----:B------:R2:W-:Y:S06]  /*55e40*/  @!P6 STG.E.U8 desc[UR26][R62.64+0x50], R19 ;  /* 0x000050133e00e986 */ /* 0x0005ec000c10111a */
[----:B------:R-:W0:Y:S01]  /*55e50*/  @!P5 LDC.64 R20, c[0x0][0x5c0] ;  /* 0x00017000ff14db82 */ /* 0x000e220000000a00 */
[----:B------:R-:W-:Y:S02]  /*55e60*/  LOP3.LUT R0, R0, 0xffff7fff, RZ, 0xc0, !PT ;  /* 0xffff7fff00007812 */ /* 0x000fe400078ec0ff */
[----:B0-----:R-:W-:-:S04]  /*55e70*/  @!P5 IADD3 R22, P3, P4, R16, R20, R9 ;  /* 0x000000141016d210 */ /* 0x001fc80007c7e009 */
[----:B------:R-:W-:Y:S02]  /*55e80*/  @!P5 IADD3.X R23, R27, R21, R8, P3, P4 ;  /* 0x000000151b17d210 */ /* 0x000fe40001fe8408 */
[----:B------:R-:W-:Y:S01]  /*55e90*/  ISETP.LT.OR P4, PT, R26, 0x51, !P0 ;  /* 0x000000511a00780c */ /* 0x000fe20004781670 */
[----:B--2---:R-:W-:-:S12]  /*55ea0*/  FMUL R19, R163, UR8 ;  /* 0x00000008a3137c20 */ /* 0x004fd80008400000 */
[----:B------:R-:W0:Y:S01]  /*55eb0*/  @!P4 LDC.64 R20, c[0x0][0x5c0] ;  /* 0x00017000ff14cb82 */ /* 0x000e220000000a00 */
[----:B------:R-:W2:Y:S01]  /*55ec0*/  LDL.LU R163, [R1+0x7bc] ;  /* 0x0007bc0001a37983 */ /* 0x000ea20000300800 */
[----:B------:R-:W-:Y:S02]  /*55ed0*/  @P2 LOP3.LUT R0, R0, 0x8000, RZ, 0xfc, !PT ;  /* 0x0000800000002812 */ /* 0x000fe400078efcff */
[----:B------:R-:W-:Y:S02]  /*55ee0*/  LOP3.LUT P2, RZ, R17, 0x200000, RZ, 0xc0, !PT ;  /* 0x0020000011ff7812 */ /* 0x000fe4000784c0ff */
[----:B------:R-:W-:Y:S02]  /*55ef0*/  F2FP.SATFINITE.E4M3.F32.PACK_AB_MERGE_C R19, RZ, R19, RZ ;  /* 0x00000013ff13723e */ /* 0x000fe400048070ff */
[----:B------:R-:W-:Y:S01]  /*55f00*/  LOP3.LUT R2, R2, 0xfffffff7, RZ, 0xc0, !PT ;  /* 0xfffffff702027812 */ /* 0x000fe200078ec0ff */
[----:B------:R-:W-:Y:S03]  /*55f10*/  @!P5 STL.64 [R1+0x128], R22 ;  /* 0x000128160100d387 */ /* 0x000fe60000100a00 */
[----:B------:R-:W-:-:S05]  /*55f20*/  @P5 LOP3.LUT R2, R2, 0x8, RZ, 0xfc, !PT ;  /* 0x0000000802025812 */ /* 0x000fca00078efcff */
[----:B------:R1:W-:Y:S02]  /*55f30*/  @!P2 STG.E.U8 desc[UR26][R34.64+0x51], R19 ;  /* 0x000051132200a986 */ /* 0x0003e4000c10111a */
[----:B-1----:R-:W-:-:S04]  /*55f40*/  @!P4 IADD3 R19, P3, P5, R3, R16, R7 ;  /* 0x000000100313c210 */ /* 0x002fc80007d7e007 */
[----:B------:R-:W-:Y:S02]  /*55f50*/  @!P4 IADD3.X R22, R4, R27, R6, P3, P5 ;  /* 0x0000001b0416c210 */ /* 0x000fe40001fea406 */
[----:B0-----:R-:W-:Y:S01]  /*55f60*/  @!P4 IADD3 R20, P3, R19, R20, RZ ;  /* 0x000000141314c210 */ /* 0x001fe20007f7e0ff */
[----:B---3--:R-:W-:Y:S02]  /*55f70*/  FMUL R19, R162, UR8 ;  /* 0x00000008a2137c20 */ /* 0x008fe40008400000 */
[----:B------:R-:W3:Y:S01]  /*55f80*/  LDL.LU R162, [R1+0x7c0] ;  /* 0x0007c00001a27983 */ /* 0x000ee20000300800 */
[----:B------:R-:W-:Y:S02]  /*55f90*/  LOP3.LUT P2, RZ, R0, 0x10000, RZ, 0xc0, !PT ;  /* 0x0001000000ff7812 */ /* 0x000fe4000784c0ff */
[----:B------:R-:W-:Y:S01]  /*55fa0*/  LOP3.LUT R17, R17, 0xffefffff, RZ, 0xc0, !PT ;  /* 0xffefffff11117812 */ /* 0x000fe200078ec0ff */
[----:B------:R-:W4:Y:S01]  /*55fb0*/  LDL.LU R166, [R1+0x7c4] ;  /* 0x0007c40001a67983 */ /* 0x000f220000300800 */
[----:B------:R-:W-:Y:S01]  /*55fc0*/  @!P4 IMAD.X R21, R22, 0x1, R21, P3 ;  /* 0x000000011615c824 */ /* 0x000fe200018e0615 */
[----:B------:R-:W-:-:S08]  /*55fd0*/  F2FP.SATFINITE.E4M3.F32.PACK_AB_MERGE_C R19, RZ, R19, RZ ;  /* 0x00000013ff13723e */ /* 0x000fd000048070ff */
[----:B------:R-:W-:Y:S02]  /*55fe0*/  @P2 LOP3.LUT R17, R17, 0x100000, RZ, 0xfc, !PT ;  /* 0x0010000011112812 */ /* 0x000fe400078efcff */
[C---:B------:R-:W-:Y:S01]  /*55ff0*/  ISETP.LT.OR P2, PT, R26.reuse, 0xaa, !P1 ;  /* 0x000000aa1a00780c */ /* 0x040fe20004f41670 */
[----:B------:R0:W-:Y:S01]  /*56000*/  @!P4 STG.E.U8 desc[UR26][R20.64+0x50], R19 ;  /* 0x000050131400c986 */ /* 0x0001e2000c10111a */
[----:B------:R-:W-:-:S11]  /*56010*/  ISETP.LT.OR P3, PT, R26, 0x52, !P0 ;  /* 0x000000521a00780c */ /* 0x000fd60004761670 */
[----:B0-----:R-:W0:Y:S02]  /*56020*/  @!P2 LDC.64 R20, c[0x0][0x5c0] ;  /* 0x00017000ff14ab82 */ /* 0x001e240000000a00 */
[----:B------:R-:W-:-:S04]  /*56030*/  @!P3 IADD3 R24, P5, P6, R3, R16, R7 ;  /* 0x000000100318b210 */ /* 0x000fc80007ebe007 */
[----:B------:R-:W-:Y:S02]  /*56040*/  @!P3 IADD3.X R25, R4, R27, R6, P5, P6 ;  /* 0x0000001b0419b210 */ /* 0x000fe40002fec406 */
[----:B------:R-:W1:Y:S01]  /*56050*/  @!P3 LDC.64 R22, c[0x0][0x5c0] ;  /* 0x00017000ff16bb82 */ /* 0x000e620000000a00 */
[----:B0-----:R-:W-:-:S04]  /*56060*/  @!P2 IADD3 R34, P5, P6, R16, R20, R9 ;  /* 0x000000141022a210 */ /* 0x001fc80007ebe009 */
[----:B------:R-:W-:Y:S02]  /*56070*/  @!P2 IADD3.X R35, R27, R21, R8, P5, P6 ;  /* 0x000000151b23a210 */ /* 0x000fe40002fec408 */
[----:B------:R-:W-:-:S13]  /*56080*/  ISETP.LT.OR P5, PT, R26, 0xb1, !P1 ;  /* 0x000000b11a00780c */ /* 0x000fda0004fa1670 */
[----:B------:R-:W0:Y:S01]  /*56090*/  @!P5 LDC.64 R20, c[0x0][0x5c0] ;  /* 0x00017000ff14db82 */ /* 0x000e220000000a00 */
[----:B-1----:R-:W-:-:S05]  /*560a0*/  @!P3 IADD3 R22, P4, R24, R22, RZ ;  /* 0x000000161816b210 */ /* 0x002fca0007f9e0ff */
[----:B------:R-:W-:Y:S02]  /*560b0*/  @!P3 IMAD.X R23, R25, 0x1, R23, P4 ;  /* 0x000000011917b824 */ /* 0x000fe400020e0617 */
[----:B--2---:R-:W-:Y:S02]  /*560c0*/  FMUL R19, R163, UR8 ;  /* 0x00000008a3137c20 */ /* 0x004fe40008400000 */
[----:B------:R-:W2:Y:S03]  /*560d0*/  LDL.LU R163, [R1+0x7c8] ;  /* 0x0007c80001a37983 */ /* 0x000ea60000300800 */
[----:B------:R-:W-:-:S05]  /*560e0*/  F2FP.SATFINITE.E4M3.F32.PACK_AB_MERGE_C R19, RZ, R19, RZ ;  /* 0x00000013ff13723e */ /* 0x000fca00048070ff */
[----:B------:R3:W-:Y:S01]  /*560f0*/  @!P3 STG.E.U8 desc[UR26][R22.64+0x51], R19 ;  /* 0x000051131600b986 */ /* 0x0007e2000c10111a */
[----:B0-----:R-:W-:-:S04]  /*56100*/  @!P5 IADD3 R24, P3, P4, R16, R20, R9 ;  /* 0x000000141018d210 */ /* 0x001fc80007c7e009 */
[----:B------:R-:W-:-:S05]  /*56110*/  @!P5 IADD3.X R25, R27, R21, R8, P3, P4 ;  /* 0x000000151b19d210 */ /* 0x000fca0001fe8408 */
[----:B------:R-:W-:Y:S01]  /*56120*/  @!P5 STL.64 [R1+0x140], R24 ;  /* 0x000140180100d387 */ /* 0x000fe20000100a00 */
[----:B---3--:R-:W-:-:S03]  /*56130*/  FMUL R19, R162, UR8 ;  /* 0x00000008a2137c20 */ /* 0x008fc60008400000 */
[----:B------:R-:W3:Y:S01]  /*56140*/  LDL.LU R162, [R1+0x7cc] ;  /* 0x0007cc0001a27983 */ /* 0x000ee20000300800 */
[----:B------:R-:W-:-:S04]  /*56150*/  LOP3.LUT R5, R5, 0xfffffeff, RZ, 0xc0, !PT ;  /* 0xfffffeff05057812 */ /* 0x000fc800078ec0ff */
[----:B------:R-:W-:Y:S02]  /*56160*/  @P5 LOP3.LUT R5, R5, 0x100, RZ, 0xfc, !PT ;  /* 0x0000010005055812 */ /* 0x000fe400078efcff */
[----:B------:R-:W-:-:S13]  /*56170*/  ISETP.LT.OR P5, PT, R26, 0xb2, !P1 ;  /* 0x000000b21a00780c */ /* 0x000fda0004fa1670 */
[----:B------:R-:W0:Y:S01]  /*56180*/  @!P5 LDC.64 R20, c[0x0][0x5c0] ;  /* 0x00017000ff14db82 */ /* 0x000e220000000a00 */
[----:B------:R-:W-:-:S04]  /*56190*/  LOP3.LUT R5, R5, 0xfffffdff, RZ, 0xc0, !PT ;  /* 0xfffffdff05057812 */ /* 0x000fc800078ec0ff */
[----:B------:R-:W-:Y:S02]  /*561a0*/  @P5 LOP3.LUT R5, R5, 0x200, RZ, 0xfc, !PT ;  /* 0x0000020005055812 */ /* 0x000fe400078efcff */
[----:B0-----:R-:W-:-:S04]  /*561b0*/  @!P5 IADD3 R22, P3, P4, R16, R20, R9 ;  /* 0x000000141016d210 */ /* 0x001fc80007c7e009 */
[----:B------:R-:W-:-:S05]  /*561c0*/  @!P5 IADD3.X R23, R27, R21, R8, P3, P4 ;  /* 0x000000151b17d210 */ /* 0x000fca0001fe8408 */
[----:B------:R0:W-:Y:S01]  /*561d0*/  @!P5 STL.64 [R1+0x168], R22 ;  /* 0x000168160100d387 */ /* 0x0001e20000100a00 */
[----:B------:R-:W-:-:S13]  /*561e0*/  ISETP.LT.OR P5, PT, R26, 0xb9, !P1 ;  /* 0x000000b91a00780c */ /* 0x000fda0004fa1670 */
[----:B------:R-:W0:Y:S01]  /*561f0*/  @!P5 LDC.64 R20, c[0x0][0x5c0] ;  /* 0x00017000ff14db82 */ /* 0x000e220000000a00 */
[----:B------:R-:W-:-:S04]  /*56200*/  LOP3.LUT R2, R2, 0xfffffffb, RZ, 0xc0, !PT ;  /* 0xfffffffb02027812 */ /* 0x000fc800078ec0ff */
[----:B------:R-:W-:-:S04]  /*56210*/  @P2 LOP3.LUT R2, R2, 0x4, RZ, 0xfc, !PT ;  /* 0x0000000402022812 */ /* 0x000fc800078efcff */
[----:B------:R-:W-:Y:S02]  /*56220*/  LOP3.LUT P6, RZ, R2, 0x10, RZ, 0xc0, !PT ;  /* 0x0000001002ff7812 */ /* 0x000fe400078cc0ff */
[----:B0-----:R-:W-:-:S04]  /*56230*/  @!P5 IADD3 R22, P3, P4, R16, R20, R9 ;  /* 0x000000141016d210 */ /* 0x001fc80007c7e009 */
[----:B------:R-:W-:Y:S02]  /*56240*/  @!P5 IADD3.X R23, R27, R21, R8, P3, P4 ;  /* 0x000000151b17d210 */ /* 0x000fe40001fe8408 */
[----:B------:R-:W-:Y:S02]  /*56250*/  ISETP.LT.OR P4, PT, R26, 0x59, !P0 ;  /* 0x000000591a00780c */ /* 0x000fe40004781670 */
[----:B------:R-:W-:Y:S02]  /*56260*/  F2FP.SATFINITE.E4M3.F32.PACK_AB_MERGE_C R19, RZ, R19, RZ ;  /* 0x00000013ff13723e */ /* 0x000fe400048070ff */
[----:B------:R-:W-:-:S09]  /*56270*/  LOP3.LUT P2, RZ, R17, 0x100000, RZ, 0xc0, !PT ;  /* 0x0010000011ff7812 */ /* 0x000fd2000784c0ff */
[----:B------:R-:W0:Y:S01]  /*56280*/  @!P4 LDC.64 R20, c[0x0][0x5c0] ;  /* 0x00017000ff14cb82 */ /* 0x000e220000000a00 */
[----:B------:R4:W-:Y:S01]  /*56290*/  @!P6 STG.E.U8 desc[UR26][R98.64+0x58], R19 ;  /* 0x000058136200e986 */ /* 0x0009e2000c10111a */
[----:B------:R-:W-:-:S03]  /*562a0*/  LOP3.LUT R2, R2, 0xffffffef, RZ, 0xc0, !PT ;  /* 0xffffffef02027812 */ /* 0x000fc600078ec0ff */
[----:B------:R-:W-:Y:S01]  /*562b0*/  @!P5 STL.64 [R1+0x1a0], R22 ;  /* 0x0001a0160100d387 */ /* 0x000fe20000100a00 */
[----:B----4-:R-:W-:-:S03]  /*562c0*/  FMUL R19, R166, UR8 ;  /* 0x00000008a6137c20 */ /* 0x010fc60008400000 */
[----:B------:R-:W4:Y:S02]  /*562d0*/  LDL.LU R166, [R1+0x7d0] ;  /* 0x0007d00001a67983 */ /* 0x000f240000300800 */
[----:B------:R-:W-:Y:S02]  /*562e0*/  F2FP.SATFINITE.E4M3.F32.PACK_AB_MERGE_C R19, RZ, R19, RZ ;  /* 0x00000013ff13723e */ /* 0x000fe400048070ff */
[----:B------:R-:W-:-:S03]  /*562f0*/  @P5 LOP3.LUT R2, R2, 0x10, RZ, 0xfc, !PT ;  /* 0x0000001002025812 */ /* 0x000fc600078efcff */
[----:B------:R1:W-:Y:S02]  /*56300*/  @!P2 STG.E.U8 desc[UR26][R60.64+0x59], R19 ;  /* 0x000059133c00a986 */ /* 0x0003e4000c10111a */
[----:B-1----:R-:W-:-:S04]  /*56310*/  @!P4 IADD3 R19, P3, P5, R3, R16, R7 ;  /* 0x000000100313c210 */ /* 0x002fc80007d7e007 */
[----:B------:R-:W-:Y:S02]  /*56320*/  @!P4 IADD3.X R22, R4, R27, R6, P3, P5 ;  /* 0x0000001b0416c210 */ /* 0x000fe40001fea406 */
[----:B0-----:R-:W-:Y:S02]  /*56330*/  @!P4 IADD3 R20, P3, R19, R20, RZ ;  /* 0x000000141314c210 */ /* 0x001fe40007f7e0ff */
[----:B------:R-:W-:-:S03]  /*56340*/  ISETP.LT.OR P1, PT, R26, 0xba, !P1 ;  /* 0x000000ba1a00780c */ /* 0x000fc60004f21670 */
[----:B------:R-:W-:Y:S01]  /*56350*/  @!P4 IMAD.X R21, R22, 0x1, R21, P3 ;  /* 0x000000011615c824 */ /* 0x000fe200018e0615 */
[----:B------:R-:W-:-:S13]  /*56360*/  ISETP.LT.OR P3, PT, R26, 0x5a, !P0 ;  /* 0x0000005a1a00780c */ /* 0x000fda0004761670 */
[----:B------:R-:W-:Y:S01]  /*56370*/  @!P3 IADD3 R24, P5, P6, R3, R16, R7 ;  /* 0x000000100318b210 */ /* 0x000fe20007ebe007 */
[----:B------:R-:W0:Y:S03]  /*56380*/  @!P3 LDC.64 R22, c[0x0][0x5c0] ;  /* 0x00017000ff16bb82 */ /* 0x000e260000000a00 */
[----:B------:R-:W-:Y:S01]  /*56390*/  @!P3 IADD3.X R25, R4, R27, R6, P5, P6 ;  /* 0x0000001b0419b210 */ /* 0x000fe20002fec406 */
[----:B--2---:R-:W-:Y:S02]  /*563a0*/  FMUL R19, R163, UR8 ;  /* 0x00000008a3137c20 */ /* 0x004fe40008400000 */
[----:B------:R-:W2:Y:S03]  /*563b0*/  LDL.LU R163, [R1+0x7d4] ;  /* 0x0007d40001a37983 */ /* 0x000ea60000300800 */
[----:B------:R-:W-:-:S05]  /*563c0*/  F2FP.SATFINITE.E4M3.F32.PACK_AB_MERGE_C R19, RZ, R19, RZ ;  /* 0x00000013ff13723e */ /* 0x000fca00048070ff */
[----:B------:R1:W-:Y:S02]  /*563d0*/  @!P4 STG.E.U8 desc[UR26][R20.64+0x58], R19 ;  /* 0x000058131400c986 */ /* 0x0003e4000c10111a */
[----:B-1----:R-:W1:Y:S02]  /*563e0*/  @!P1 LDC.64 R20, c[0x0][0x5c0] ;  /* 0x00017000ff149b82 */ /* 0x002e640000000a00 */
[----:B-1----:R-:W-:-:S04]  /*563f0*/  @!P1 IADD3 R60, P5, P6, R16, R20, R9 ;  /* 0x00000014103c9210 */ /* 0x002fc80007ebe009 */
[----:B------:R-:W-:-:S05]  /*56400*/  @!P1 IADD3.X R61, R27, R21, R8, P5, P6 ;  /* 0x000000151b3d9210 */ /* 0x000fca0002fec408 */
[----:B------:R-:W-:Y:S01]  /*56410*/  @!P1 STL.64 [R1+0x180], R60 ;  /* 0x0001803c01009387 */ /* 0x000fe20000100a00 */
[----:B---3--:R-:W-:-:S03]  /*56420*/  FMUL R19, R162, UR8 ;  /* 0x00000008a2137c20 */ /* 0x008fc60008400000 */
[----:B------:R-:W3:Y:S01]  /*56430*/  LDL.LU R162, [R1+0x7d8] ;  /* 0x0007d80001a27983 */ /* 0x000ee20000300800 */
[C---:B------:R-:W-:Y:S02]  /*56440*/  LOP3.LUT P2, RZ, R0.reuse, 0x80, RZ, 0xc0, !PT ;  /* 0x0000008000ff7812 */ /* 0x040fe4000784c0ff */
[----:B------:R-:W-:-:S04]  /*56450*/  LOP3.LUT R0, R0, 0xfffeffff, RZ, 0xc0, !PT ;  /* 0xfffeffff00007812 */ /* 0x000fc800078ec0ff */
[----:B------:R-:W-:Y:S02]  /*56460*/  @P1 LOP3.LUT R0, R0, 0x10000, RZ, 0xfc, !PT ;  /* 0x0001000000001812 */ /* 0x000fe400078efcff */
[----:B------:R-:W-:-:S04]  /*56470*/  LOP3.LUT P1, RZ, R17, 0x80000, RZ, 0xc0, !PT ;  /* 0x0008000011ff7812 */ /* 0x000fc8000782c0ff */
[----:B------:R-:W-:-:S13]  /*56480*/  ISETP.LT.OR P5, PT, R26, 0xc1, !P1 ;  /* 0x000000c11a00780c */ /* 0x000fda0004fa1670 */
[----:B------:R-:W1:Y:S01]  /*56490*/  @!P5 LDC.64 R20, c[0x0][0x5c0] ;  /* 0x00017000ff14db82 */ /* 0x000e620000000a00 */
[----:B0-----:R-:W-:Y:S02]  /*564a0*/  @!P3 IADD3 R22, P4, R24, R22, RZ ;  /* 0x000000161816b210 */ /* 0x001fe40007f9e0ff */
[----:B------:R-:W-:-:S03]  /*564b0*/  F2FP.SATFINITE.E4M3.F32.PACK_AB_MERGE_C R19, RZ, R19, RZ ;  /* 0x00000013ff13723e */ /* 0x000fc600048070ff */
[----:B------:R-:W-:-:S05]  /*564c0*/  @!P3 IMAD.X R23, R25, 0x1, R23, P4 ;  /* 0x000000011917b824 */ /* 0x000fca00020e0617 */
[----:B------:R0:W-:Y:S01]  /*564d0*/  @!P3 STG.E.U8 desc[UR26][R22.64+0x59], R19 ;  /* 0x000059131600b986 */ /* 0x0001e2000c10111a */
[----:B------:R-:W-:Y:S02]  /*564e0*/  LOP3.LUT R5, R5, 0xfffffbff, RZ, 0xc0, !PT ;  /* 0xfffffbff05057812 */ /* 0x000fe400078ec0ff */
[----:B-1----:R-:W-:-:S04]  /*564f0*/  @!P5 IADD3 R24, P3, P4, R16, R20, R3 ;  /* 0x000000141018d210 */ /* 0x002fc80007c7e003 */
[----:B------:R-:W-:Y:S02]  /*56500*/  @!P5 IADD3.X R25, R27, R21, R4, P3, P4 ;  /* 0x000000151b19d210 */ /* 0x000fe40001fe8404 */
[----:B------:R-:W-:-:S03]  /*56510*/  @P5 LOP3.LUT R5, R5, 0x400, RZ, 0xfc, !PT ;  /* 0x0000040005055812 */ /* 0x000fc600078efcff */
[----:B------:R-:W-:Y:S01]  /*56520*/  @!P5 STL.64 [R1+0x1b0], R24 ;  /* 0x0001b0180100d387 */ /* 0x000fe20000100a00 */
[----:B------:R-:W-:-:S13]  /*56530*/  ISETP.LT.OR P5, PT, R26, 0xc2, !P1 ;  /* 0x000000c21a00780c */ /* 0x000fda0004fa1670 */
[----:B------:R-:W0:Y:S01]  /*56540*/  @!P5 LDC.64 R20, c[0x0][0x5c0] ;  /* 0x00017000ff14db82 */ /* 0x000e220000000a00 */
[----:B------:R-:W-:Y:S02]  /*56550*/  LOP3.LUT R5, R5, 0xfffff7ff, RZ, 0xc0, !PT ;  /* 0xfffff7ff05057812 */ /* 0x000fe400078ec0ff */
[----:B------:R-:W-:Y:S02]  /*56560*/  LOP3.LUT P6, RZ, R2, 0x20, RZ, 0xc0, !PT ;  /* 0x0000002002ff7812 */ /* 0x000fe400078cc0ff */
[----:B------:R-:W-:Y:S02]  /*56570*/  @P5 LOP3.LUT R5, R5, 0x800, RZ, 0xfc, !PT ;  /* 0x0000080005055812 */ /* 0x000fe400078efcff */
[----:B0-----:R-:W-:-:S04]  /*56580*/  @!P5 IADD3 R22, P3, P4, R16, R20, R3 ;  /* 0x000000141016d210 */ /* 0x001fc80007c7e003 */
[----:B------:R-:W-:-:S05]  /*56590*/  @!P5 IADD3.X R23, R27, R21, R4, P3, P4 ;  /* 0x000000151b17d210 */ /* 0x000fca0001fe8404 */
[----:B------:R0:W-:Y:S01]  /*565a0*/  @!P5 STL.64 [R1+0x1a8], R22 ;  /* 0x0001a8160100d387 */ /* 0x0001e20000100a00 */
[----:B------:R-:W-:-:S13]  /*565b0*/  ISETP.LT.OR P5, PT, R26, 0xc9, !P1 ;  /* 0x000000c91a00780c */ /* 0x000fda0004fa1670 */
[----:B------:R-:W0:Y:S01]  /*565c0*/  @!P5 LDC.64 R20, c[0x0][0x5c0] ;  /* 0x00017000ff14db82 */ /* 0x000e220000000a00 */
[----:B----4-:R-:W-:-:S05]  /*565d0*/  FMUL R19, R166, UR8 ;  /* 0x00000008a6137c20 */ /* 0x010fca0008400000 */
[----:B------:R-:W-:-:S05]  /*565e0*/  F2FP.SATFINITE.E4M3.F32.PACK_AB_MERGE_C R19, RZ, R19, RZ ;  /* 0x00000013ff13723e */ /* 0x000fca00048070ff */
[----:B------:R2:W-:Y:S01]  /*565f0*/  @!P6 STG.E.U8 desc[UR26][R100.64+0x60], R19 ;  /* 0x000060136400e986 */ /* 0x0005e2000c10111a */
[----:B0-----:R-:W-:-:S04]  /*56600*/  @!P5 IADD3 R22, P3, P4, R16, R20, R3 ;  /* 0x000000141016d210 */ /* 0x001fc80007c7e003 */
[----:B------:R-:W-:Y:S02]  /*56610*/  @!P5 IADD3.X R23, R27, R21, R4, P3, P4 ;  /* 0x000000151b17d210 */ /* 0x000fe40001fe8404 */
[----:B------:R-:W-:-:S13]  /*56620*/  ISETP.LT.OR P4, PT, R26, 0x61, !P0 ;  /* 0x000000611a00780c */ /* 0x000fda0004781670 */
[----:B------:R-:W0:Y:S01]  /*56630*/  @!P4 LDC.64 R20, c[0x0][0x5c0] ;  /* 0x00017000ff14cb82 */ /* 0x000e220000000a00 */
[----:B------:R-:W-:-:S04]  /*56640*/  LOP3.LUT R2, R2, 0xffffffdf, RZ, 0xc0, !PT ;  /* 0xffffffdf02027812 */ /* 0x000fc800078ec0ff */
[----:B------:R-:W-:Y:S01]  /*56650*/  @P5 LOP3.LUT R2, R2, 0x20, RZ, 0xfc, !PT ;  /* 0x0000002002025812 */ /* 0x000fe200078efcff */
[----:B--2---:R-:W-:Y:S02]  /*56660*/  FMUL R19, R163, UR8 ;  /* 0x00000008a3137c20 */ /* 0x004fe40008400000 */
[----:B------:R-:W2:Y:S03]  /*56670*/  LDL.LU R163, [R1+0x7dc] ;  /* 0x0007dc0001a37983 */ /* 0x000ea60000300800 */
[----:B------:R-:W-:Y:S01]  /*56680*/  F2FP.SATFINITE.E4M3.F32.PACK_AB_MERGE_C R19, RZ, R19, RZ ;  /* 0x00000013ff13723e */ /* 0x000fe200048070ff */
[----:B------:R-:W-:Y:S04]  /*56690*/  @!P5 STL.64 [R1+0x1b8], R22 ;  /* 0x0001b8160100d387 */ /* 0x000fe80000100a00 */
[----:B------:R-:W4:Y:S04]  /*566a0*/  LDL.LU R166, [R1+0x7e0] ;  /* 0x0007e00001a67983 */ /* 0x000f280000300800 */
        /* <DEDUP_REMOVED lines=8> */
[----:B------:R-:W-:Y:S01]  /*56730*/  @!P4 IMAD.X R21, R22, 0x1, R21, P3 ;  /* 0x000000011615c824 */ /* 0x000fe200018e0615 */
[----:B------:R-:W-:-:S09]  /*56740*/  F2FP.SATFINITE.E4M3.F32.PACK_AB_MERGE_C R19, RZ, R19, RZ ;  /* 0x00000013ff13723e */ /* 0x000fd200048070ff */
        /* <DEDUP_REMOVED lines=12> */
[----:B-1----:R-:W-:Y:S01]  /*56810*/  @!P3 IADD3 R22, P4, R24, R22, RZ ;  /* 0x000000161816b210 */ /* 0x002fe20007f9e0ff */
[----:B------:R-:W-:Y:S04]  /*56820*/  @!P2 STL.64 [R1+0x178], R44 ;  /* 0x0001782c0100a387 */ /* 0x000fe80000100a00 */
[----:B------:R-:W-:Y:S01]  /*56830*/  @!P3 IMAD.X R23, R25, 0x1, R23, P4 ;  /* 0x000000011917b824 */ /* 0x000fe200020e0617 */
[----:B------:R-:W-:-:S04]  /*56840*/  LOP3.LUT R5, R5, 0xffffefff, RZ, 0xc0, !PT ;  /* 0xffffefff05057812 */ /* 0x000fc800078ec0ff */
[----:B------:R-:W-:Y:S02]  /*56850*/  @P5 LOP3.LUT R5, R5, 0x1000, RZ, 0xfc, !PT ;  /* 0x0000100005055812 */ /* 0x000fe400078efcff */
[----:B------:R-:W-:Y:S01]  /*56860*/  LOP3.LUT P6, RZ, R2, 0x40, RZ, 0xc0, !PT ;  /* 0x0000004002ff7812 */ /* 0x000fe200078cc0ff */
[----:B--2---:R-:W-:Y:S02]  /*56870*/  FMUL R19, R163, UR8 ;  /* 0x00000008a3137c20 */ /* 0x004fe40008400000 */
[----:B------:R-:W2:Y:S03]  /*56880*/  LDL.LU R163, [R1+0x7e8] ;  /* 0x0007e80001a37983 */ /* 0x000ea60000300800 */
[----:B------:R-:W-:-:S05]  /*56890*/  F2FP.SATFINITE.E4M3.F32.PACK_AB_MERGE_C R19, RZ, R19, RZ ;  /* 0x00000013ff13723e */ /* 0x000fca00048070ff */
[----:B------:R4:W-:Y:S01]  /*568a0*/  @!P3 STG.E.U8 desc[UR26][R22.64+0x61], R19 ;  /* 0x000061131600b986 */ /* 0x0009e2000c10111a */
[----:B0-----:R-:W-:-:S04]  /*568b0*/  @!P5 IADD3 R24, P3, P4, R16, R20, R3 ;  /* 0x000000141018d210 */ /* 0x001fc80007c7e003 */
[----:B------:R-:W-:-:S05]  /*568c0*/  @!P5 IADD3.X R25, R27, R21, R4, P3, P4 ;  /* 0x000000151b19d210 */ /* 0x000fca0001fe8404 */
[----:B------:R-:W-:Y:S01]  /*568d0*/  @!P5 STL.64 [R1+0x190], R24 ;  /* 0x000190180100d387 */ /* 0x000fe20000100a00 */
[----:B------:R-:W-:-:S13]  /*568e0*/  ISETP.LT.OR P5, PT, R26, 0xd2, !P1 ;  /* 0x000000d21a00780c */ /* 0x000fda0004fa1670 */
[----:B------:R-:W0:Y:S01]  /*568f0*/  @!P5 LDC.64 R20, c[0x0][0x5c0] ;  /* 0x00017000ff14db82 */ /* 0x000e220000000a00 */
[----:B----4-:R-:W-:-:S05]  /*56900*/  FMUL R19, R166, UR8 ;  /* 0x00000008a6137c20 */ /* 0x010fca0008400000 */
[----:B------:R-:W-:-:S05]  /*56910*/  F2FP.SATFINITE.E4M3.F32.PACK_AB_MERGE_C R19, RZ, R19, RZ ;  /* 0x00000013ff13723e */ /* 0x000fca00048070ff */
[----:B------:R3:W-:Y:S01]  /*56920*/  @!P6 STG.E.U8 desc[UR26][R102.64+0x68], R19 ;  /* 0x000068136600e986 */ /* 0x0007e2000c10111a */
[----:B0-----:R-:W-:-:S04]  /*56930*/  @!P5 IADD3 R22, P3, P4, R16, R20, R3 ;  /* 0x000000141016d210 */ /* 0x001fc80007c7e003 */
[----:B------:R-:W-:-:S05]  /*56940*/  @!P5 IADD3.X R23, R27, R21, R4, P3, P4 ;  /* 0x000000151b17d210 */ /* 0x000fca0001fe8404 */
[----:B------:R0:W-:Y:S01]  /*56950*/  @!P5 STL.64 [R1+0x188], R22 ;  /* 0x000188160100d387 */ /* 0x0001e20000100a00 */
[----:B---3--:R-:W-:-:S03]  /*56960*/  FMUL R19, R162, UR8 ;  /* 0x00000008a2137c20 */ /* 0x008fc60008400000 */
[----:B------:R-:W3:Y:S01]  /*56970*/  LDL.LU R162, [R1+0x7ec] ;  /* 0x0007ec0001a27983 */ /* 0x000ee20000300800 */
[----:B------:R-:W-:-:S04]  /*56980*/  LOP3.LUT R5, R5, 0xffffdfff, RZ, 0xc0, !PT ;  /* 0xffffdfff05057812 */ /* 0x000fc800078ec0ff */
[----:B------:R-:W-:Y:S02]  /*56990*/  @P5 LOP3.LUT R5, R5, 0x2000, RZ, 0xfc, !PT ;  /* 0x0000200005055812 */ /* 0x000fe400078efcff */
        /* <DEDUP_REMOVED lines=17> */
[----:B0-----:R-:W-:Y:S02]  /*56ab0*/  @!P4 IADD3 R20, P3, R19, R20, RZ ;  /* 0x000000141314c210 */ /* 0x001fe40007f7e0ff */
[----:B------:R-:W-:Y:S02]  /*56ac0*/  LOP3.LUT P2, RZ, R0, 0x40, RZ, 0xc0, !PT ;  /* 0x0000004000ff7812 */ /* 0x000fe4000784c0ff */
[----:B------:R-:W-:Y:S01]  /*56ad0*/  LOP3.LUT R17, R17, 0xfffdffff, RZ, 0xc0, !PT ;  /* 0xfffdffff11117812 */ /* 0x000fe200078ec0ff */
[----:B------:R-:W-:-:S10]  /*56ae0*/  @!P4 IMAD.X R21, R22, 0x1, R21, P3 ;  /* 0x000000011615c824 */ /* 0x000fd400018e0615 */
[----:B------:R-:W-:Y:S02]  /*56af0*/  @P2 LOP3.LUT R17, R17, 0x20000, RZ, 0xfc, !PT ;  /* 0x0002000011112812 */ /* 0x000fe400078efcff */
[C---:B------:R-:W-:Y:S02]  /*56b00*/  ISETP.LT.OR P2, PT, R26.reuse, 0xda, !P1 ;  /* 0x000000da1a00780c */ /* 0x040fe40004f41670 */
        /* <DEDUP_REMOVED lines=197> */
[----:B------:R-:W-:Y:S01]  /*57760*/  @!P3 IMAD.X R23, R25, 0x1, R23, P4 ;  /* 0x000000011917b824 */ /* 0x000fe200020e0617 */
[----:B------:R-:W-:Y:S01]  /*57770*/  LOP3.LUT R12, R12, 0xfffff7ff, RZ, 0xc0, !PT ;  /* 0xfffff7ff0c0c7812 */ /* 0x000fe200078ec0ff */
[----:B------:R-:W-:Y:S03]  /*57780*/  @!P2 STL.64 [R1+0xd0], R28 ;  /* 0x0000d01c0100a387 */ /* 0x000fe60000100a00 */
        /* <DEDUP_REMOVED lines=26> */
[----:B------:R-:W-:Y:S02]  /*57930*/  @!P5 IADD3.X R23, R27, R21, R4, P3, P4 ;  /* 0x000000151b17d210 */ /* 0x000fe40001fe8404 */
[----:B------:R-:W-:Y:S02]  /*57940*/  ISETP.LT.OR P4, PT, R26, 0x89, !P0 ;  /* 0x000000891a00780c */ /* 0x000fe40004781670 */
[----:B------:R-:W-:Y:S02]  /*57950*/  LOP3.LUT P2, RZ, R17, 0x4000, RZ, 0xc0, !PT ;  /* 0x0000400011ff7812 */ /* 0x000fe4000784c0ff */
[----:B------:R-:W-:-:S09]  /*57960*/  F2FP.SATFINITE.E4M3.F32.PACK_AB_MERGE_C R19, RZ, R19, RZ ;  /* 0x00000013ff13723e */ /* 0x000fd200048070ff */
[----:B------:R-:W0:Y:S01]  /*57970*/  @!P4 LDC.64 R20, c[0x0][0x5c0] ;  /* 0x00017000ff14cb82 */ /* 0x000e220000000a00 */
[----:B------:R-:W-:Y:S01]  /*57980*/  LOP3.LUT R2, R2, 0xfffffbff, RZ, 0xc0, !PT ;  /* 0xfffffbff02027812 */ /* 0x000fe200078ec0ff */
[----:B------:R-:W-:Y:S04]  /*57990*/  @!P5 STL.64 [R1+0xf8], R22 ;  /* 0x0000f8160100d387 */ /* 0x000fe80000100a00 */
[----:B------:R1:W-:Y:S01]  /*579a0*/  @!P2 STG.E.U8 desc[UR26][R76.64+0x89], R19 ;  /* 0x000089134c00a986 */ /* 0x0003e2000c10111a */
[----:B------:R-:W-:-:S03]  /*579b0*/  LOP3.LUT P2, RZ, R0, 0x8, RZ, 0xc0, !PT ;  /* 0x0000000800ff7812 */ /* 0x000fc6000784c0ff */
[----:B------:R-:W4:Y:S01]  /*579c0*/  LDL.LU R166, [R1+0x830] ;  /* 0x0008300001a67983 */ /* 0x000f220000300800 */
[----:B------:R-:W-:Y:S02]  /*579d0*/  @P5 LOP3.LUT R2, R2, 0x400, RZ, 0xfc, !PT ;  /* 0x0000040002025812 */ /* 0x000fe400078efcff */
[----:B------:R-:W-:Y:S02]  /*579e0*/  LOP3.LUT R17, R17, 0xffffdfff, RZ, 0xc0, !PT ;  /* 0xffffdfff11117812 */ /* 0x000fe400078ec0ff */
[----:B-1----:R-:W-:-:S04]  /*579f0*/  @!P4 IADD3 R19, P3, P5, R3, R16, R7 ;  /* 0x000000100313c210 */ /* 0x002fc80007d7e007 */
[----:B------:R-:W-:Y:S02]  /*57a00*/  @!P4 IADD3.X R22, R4, R27, R6, P3, P5 ;  /* 0x0000001b0416c210 */ /* 0x000fe40001fea406 */
[----:B0-----:R-:W-:Y:S02]  /*57a10*/  @!P4 IADD3 R20, P3, R19, R20, RZ ;  /* 0x000000141314c210 */ /* 0x001fe40007f7e0ff */
[----:B------:R-:W-:Y:S02]  /*57a20*/  @P2 LOP3.LUT R17, R17, 0x2000, RZ, 0xfc, !PT ;  /* 0x0000200011112812 */ /* 0x000fe400078efcff */
[----:B------:R-:W-:Y:S01]  /*57a30*/  ISETP.LT.OR P2, PT, R26, 0x11a, !P1 ;  /* 0x0000011a1a00780c */ /* 0x000fe20004f41670 */
        /* <DEDUP_REMOVED lines=28> */
[----:B------:R-:W-:-:S04]  /*57c00*/  LOP3.LUT R12, R12, 0xfff7ffff, RZ, 0xc0, !PT ;  /* 0xfff7ffff0c0c7812 */ /* 0x000fc800078ec0ff */
[----:B------:R-:W-:Y:S02]  /*57c10*/  @P5 LOP3.LUT R12, R12, 0x80000, RZ, 0xfc, !PT ;  /* 0x000800000c0c5812 */ /* 0x000fe400078efcff */
[----:B0-----:R-:W-:-:S04]  /*57c20*/  @!P5 IADD3 R22, P3, P4, R16, R20, R3 ;  /* 0x000000141016d210 */ /* 0x001fc80007c7e003 */
[----:B------:R-:W-:-:S05]  /*57c30*/  @!P5 IADD3.X R23, R27, R21, R4, P3, P4 ;  /* 0x000000151b17d210 */ /* 0x000fca0001fe8404 */
[----:B------:R0:W-:Y:S01]  /*57c40*/  @!P5 STL.64 [R1+0x80], R22 ;  /* 0x000080160100d387 */ /* 0x0001e20000100a00 */
[----:B------:R-:W-:Y:S02]  /*57c50*/  ISETP.LT.OR P5, PT, R26, 0x129, !P1 ;  /* 0x000001291a00780c */ /* 0x000fe40004fa1670 */
[----:B------:R-:W-:Y:S01]  /*57c60*/  LOP3.LUT P6, RZ, R2, 0x800, RZ, 0xc0, !PT ;  /* 0x0000080002ff7812 */ /* 0x000fe200078cc0ff */
[----:B----4-:R-:W-:-:S10]  /*57c70*/  FMUL R19, R166, UR8 ;  /* 0x00000008a6137c20 */ /* 0x010fd40008400000 */
[----:B------:R-:W0:Y:S01]  /*57c80*/  @!P5 LDC.64 R20, c[0x0][0x5c0] ;  /* 0x00017000ff14db82 */ /* 0x000e220000000a00 */
[----:B------:R-:W-:-:S05]  /*57c90*/  F2FP.SATFINITE.E4M3.F32.PACK_AB_MERGE_C R19, RZ, R19, RZ ;  /* 0x00000013ff13723e */ /* 0x000fca00048070ff */
[----:B------:R2:W-:Y:S01]  /*57ca0*/  @!P6 STG.E.U8 desc[UR26][R112.64+0x90], R19 ;  /* 0x000090137000e986 */ /* 0x0005e2000c10111a */
[----:B0-----:R-:W-:-:S04]  /*57cb0*/  @!P5 IADD3 R22, P3, P4, R16, R20, R3 ;  /* 0x000000141016d210 */ /* 0x001fc80007c7e003 */
[----:B------:R-:W-:Y:S02]  /*57cc0*/  @!P5 IADD3.X R23, R27, R21, R4, P3, P4 ;  /* 0x000000151b17d210 */ /* 0x000fe40001fe8404 */
[----:B------:R-:W-:Y:S02]  /*57cd0*/  ISETP.LT.OR P4, PT, R26, 0x91, !P0 ;  /* 0x000000911a00780c */ /* 0x000fe40004781670 */
[----:B------:R-:W-:-:S04]  /*57ce0*/  LOP3.LUT R0, R0, 0xfff7ffff, RZ, 0xc0, !PT ;  /* 0xfff7ffff00007812 */ /* 0x000fc800078ec0ff */
[----:B------:R-:W-:Y:S02]  /*57cf0*/  @P2 LOP3.LUT R0, R0, 0x80000, RZ, 0xfc, !PT ;  /* 0x0008000000002812 */ /* 0x000fe400078efcff */
[----:B------:R-:W-:-:S05]  /*57d00*/  LOP3.LUT P2, RZ, R17, 0x2000, RZ, 0xc0, !PT ;  /* 0x0000200011ff7812 */ /* 0x000fca000784c0ff */
        /* <DEDUP_REMOVED lines=35> */
[----:B------:R-:W-:Y:S02]  /*57f40*/  @P5 LOP3.LUT R12, R12, 0x2000000, RZ, 0xfc, !PT ;  /* 0x020000000c0c5812 */ /* 0x000fe400078efcff */
[----:B------:R-:W-:Y:S02]  /*57f50*/  LOP3.LUT P6, RZ, R2, 0x1000, RZ, 0xc0, !PT ;  /* 0x0000100002ff7812 */ /* 0x000fe400078cc0ff */
[----:B------:R-:W-:Y:S01]  /*57f60*/  LOP3.LUT R12, R12, 0xf7ffffff, RZ, 0xc0, !PT ;  /* 0xf7ffffff0c0c7812 */ /* 0x000fe200078ec0ff */
[----:B--2---:R-:W-:Y:S02]  /*57f70*/  FMUL R19, R163, UR8 ;  /* 0x00000008a3137c20 */ /* 0x004fe40008400000 */
[----:B------:R-:W2:Y:S03]  /*57f80*/  LDL.LU R163, [R1+0x848] ;  /* 0x0008480001a37983 */ /* 0x000ea60000300800 */
[----:B------:R-:W-:-:S05]  /*57f90*/  F2FP.SATFINITE.E4M3.F32.PACK_AB_MERGE_C R19, RZ, R19, RZ ;  /* 0x00000013ff13723e */ /* 0x000fca00048070ff */
[----:B------:R4:W-:Y:S01]  /*57fa0*/  @!P3 STG.E.U8 desc[UR26][R22.64+0x91], R19 ;  /* 0x000091131600b986 */ /* 0x0009e2000c10111a */
[----:B0-----:R-:W-:-:S04]  /*57fb0*/  @!P5 IADD3 R236, P3, P4, R16, R20, R3 ;  /* 0x0000001410ecd210 */ /* 0x001fc80007c7e003 */
[----:B------:R-:W-:Y:S02]  /*57fc0*/  @!P5 IADD3.X R237, R27, R21, R4, P3, P4 ;  /* 0x000000151bedd210 */ /* 0x000fe40001fe8404 */
[----:B------:R-:W-:-:S13]  /*57fd0*/  ISETP.LT.OR P5, PT, R26, 0x132, !P1 ;  /* 0x000001321a00780c */ /* 0x000fda0004fa1670 */
[----:B------:R-:W0:Y:S01]  /*57fe0*/  @!P5 LDC.64 R20, c[0x0][0x5c0] ;  /* 0x00017000ff14db82 */ /* 0x000e220000000a00 */
[----:B----4-:R-:W-:-:S05]  /*57ff0*/  FMUL R19, R166, UR8 ;  /* 0x00000008a6137c20 */ /* 0x010fca0008400000 */
[----:B------:R-:W-:-:S05]  /*58000*/  F2FP.SATFINITE.E4M3.F32.PACK_AB_MERGE_C R19, RZ, R19, RZ ;  /* 0x00000013ff13723e */ /* 0x000fca00048070ff */
[----:B------:R3:W-:Y:S01]  /*58010*/  @!P6 STG.E.U8 desc[UR26][R114.64+0x98], R19 ;  /* 0x000098137200e986 */ /* 0x0007e2000c10111a */
[----:B------:R-:W-:Y:S02]  /*58020*/  @P5 LOP3.LUT R12, R12, 0x8000000, RZ, 0xfc, !PT ;  /* 0x080000000c0c5812 */ /* 0x000fe400078efcff */
[----:B0-----:R-:W-:-:S04]  /*58030*/  @!P5 IADD3 R234, P3, P4, R16, R20, R3 ;  /* 0x0000001410ead210 */ /* 0x001fc80007c7e003 */
[----:B------:R-:W-:Y:S02]  /*58040*/  @!P5 IADD3.X R235, R27, R21, R4, P3, P4 ;  /* 0x000000151bebd210 */ /* 0x000fe40001fe8404 */
[----:B------:R-:W-:Y:S01]  /*58050*/  ISETP.LT.OR P5, PT, R26, 0x139, !P1 ;  /* 0x000001391a00780c */ /* 0x000fe20004fa1670 */
[----:B---3--:R-:W-:Y:S02]  /*58060*/  FMUL R19, R162, UR8 ;  /* 0x00000008a2137c20 */ /* 0x008fe40008400000 */
[----:B------:R-:W3:Y:S10]  /*58070*/  LDL.LU R162, [R1+0x84c] ;  /* 0x00084c0001a27983 */ /* 0x000ef40000300800 */
[----:B------:R-:W0:Y:S02]  /*58080*/  @!P5 LDC.64 R20, c[0x0][0x5c0] ;  /* 0x00017000ff14db82 */ /* 0x000e240000000a00 */
[----:B0-----:R-:W-:-:S04]  /*58090*/  @!P5 IADD3 R22, P3, P4, R16, R20, R3 ;  /* 0x000000141016d210 */ /* 0x001fc80007c7e003 */
[----:B------:R-:W-:-:S05]  /*580a0*/  @!P5 IADD3.X R23, R27, R21, R4, P3, P4 ;  /* 0x000000151b17d210 */ /* 0x000fca0001fe8404 */
[----:B------:R-:W-:Y:S04]  /*580b0*/  @!P5 STL.64 [R1+0x30], R22 ;  /* 0x000030160100d387 */ /* 0x000fe80000100a00 */
[----:B------:R-:W4:Y:S01]  /*580c0*/  LDL.LU R166, [R1+0x850] ;  /* 0x0008500001a67983 */ /* 0x000f220000300800 */
        /* <DEDUP_REMOVED lines=9> */
[----:B0-----:R-:W-:-:S05]  /*58160*/  @!P4 IADD3 R20, P3, R19, R20, RZ ;  /* 0x000000141314c210 */ /* 0x001fca0007f7e0ff */
[----:B------:R-:W-:Y:S01]  /*58170*/  @!P4 IMAD.X R21, R22, 0x1, R21, P3 ;  /* 0x000000011615c824 */ /* 0x000fe200018e0615 */
[----:B------:R-:W-:-:S13]  /*58180*/  ISETP.LT.OR P3, PT, R26, 0x9a, !P0 ;  /* 0x0000009a1a00780c */ /* 0x000fda0004761670 */
[----:B------:R-:W0:Y:S01]  /*58190*/  @!P3 LDC.64 R22, c[0x0][0x5c0] ;  /* 0x00017000ff16bb82 */ /* 0x000e220000000a00 */
[----:B------:R-:W-:-:S04]  /*581a0*/  @!P3 IADD3 R24, P5, P6, R3, R16, R7 ;  /* 0x000000100318b210 */ /* 0x000fc80007ebe007 */
[----:B------:R-:W-:Y:S02]  /*581b0*/  @!P3 IADD3.X R25, R4, R27, R6, P5, P6 ;  /* 0x0000001b0419b210 */ /* 0x000fe40002fec406 */
[----:B------:R-:W-:Y:S02]  /*581c0*/  LOP3.LUT P2, RZ, R0, 0x400, RZ, 0xc0, !PT ;  /* 0x0000040000ff7812 */ /* 0x000fe4000784c0ff */
[----:B------:R-:W-:-:S11]  /*581d0*/  LOP3.LUT R17, R17, 0xfffff7ff, RZ, 0xc0, !PT ;  /* 0xfffff7ff11117812 */ /* 0x000fd600078ec0ff */
[----:B------:R-:W-:Y:S02]  /*581e0*/  @P2 LOP3.LUT R17, R17, 0x800, RZ, 0xfc, !PT ;  /* 0x0000080011112812 */ /* 0x000fe400078efcff */
[----:B------:R-:W-:Y:S01]  /*581f0*/  ISETP.LT.OR P2, PT, R26, 0x13a, !P1 ;  /* 0x0000013a1a00780c */ /* 0x000fe20004f41670 */
[----:B--2---:R-:W-:Y:S02]  /*58200*/  FMUL R19, R163, UR8 ;  /* 0x00000008a3137c20 */ /* 0x004fe40008400000 */
[----:B------:R-:W2:Y:S03]  /*58210*/  LDL.LU R163, [R1+0x854] ;  /* 0x0008540001a37983 */ /* 0x000ea60000300800 */
[----:B------:R-:W-:-:S05]  /*58220*/  F2FP.SATFINITE.E4M3.F32.PACK_AB_MERGE_C R19, RZ, R19, RZ ;  /* 0x00000013ff13723e */ /* 0x000fca00048070ff */
[----:B------:R1:W-:Y:S01]  /*58230*/  @!P4 STG.E.U8 desc[UR26][R20.64+0x98], R19 ;  /* 0x000098131400c986 */ /* 0x0003e2000c10111a */
[----:B0-----:R-:W-:-:S05]  /*58240*/  @!P3 IADD3 R22, P4, R24, R22, RZ ;  /* 0x000000161816b210 */ /* 0x001fca0007f9e0ff */
[----:B------:R-:W-:Y:S01]  /*58250*/  @!P3 IMAD.X R23, R25, 0x1, R23, P4 ;  /* 0x000000011917b824 */ /* 0x000fe200020e0617 */
[----:B-1----:R-:W0:Y:S01]  /*58260*/  @!P2 LDC.64 R20, c[0x0][0x5c0] ;  /* 0x00017000ff14ab82 */ /* 0x002e220000000a00 */
[----:B---3--:R-:W-:Y:S02]  /*58270*/  FMUL R19, R162, UR8 ;  /* 0x00000008a2137c20 */ /* 0x008fe40008400000 */
[----:B------:R-:W3:Y:S04]  /*58280*/  LDL.LU R162, [R1+0x858] ;  /* 0x0008580001a27983 */ /* 0x000ee80000300800 */
[----:B------:R-:W3:Y:S04]  /*58290*/  LDL.LU R167, [R1+0x85c] ;  /* 0x00085c0001a77983 */ /* 0x000ee80000300800 */
[----:B------:R-:W3:Y:S01]  /*582a0*/  LDL.LU R168, [R1+0x860] ;  /* 0x0008600001a87983 */ /* 0x000ee20000300800 */
[----:B------:R-:W-:-:S05]  /*582b0*/  F2FP.SATFINITE.E4M3.F32.PACK_AB_MERGE_C R19, RZ, R19, RZ ;  /* 0x00000013ff13723e */ /* 0x000fca00048070ff */
[----:B------:R4:W-:Y:S02]  /*582c0*/  @!P3 STG.E.U8 desc[UR26][R22.64+0x99], R19 ;  /* 0x000099131600b986 */ /* 0x0009e4000c10111a */
[----:B----4-:R-:W-:Y:S02]  /*582d0*/  FMUL R19, R166, UR8 ;  /* 0x00000008a6137c20 */ /* 0x010fe40008400000 */
[----:B------:R-:W4:Y:S01]  /*582e0*/  LDL.LU R166, [R1+0x864] ;  /* 0x0008640001a67983 */ /* 0x000f220000300800 */
        /* <DEDUP_REMOVED lines=17> */
[----:B------:R-:W-:Y:S02]  /*58400*/  LOP3.LUT R0, R0, 0xffefffff, RZ, 0xc0, !PT ;  /* 0xffefffff00007812 */ /* 0x000fe400078ec0ff */
[----:B0-----:R-:W-:-:S04]  /*58410*/  @!P5 IADD3 R220, P3, P4, R16, R20, R3 ;  /* 0x0000001410dcd210 */ /* 0x001fc80007c7e003 */
[----:B------:R-:W-:Y:S02]  /*58420*/  @!P5 IADD3.X R221, R27, R21, R4, P3, P4 ;  /* 0x000000151bddd210 */ /* 0x000fe40001fe8404 */
[----:B------:R-:W-:Y:S02]  /*58430*/  ISETP.LT.OR P4, PT, R26, 0xa1, !P0 ;  /* 0x000000a11a00780c */ /* 0x000fe40004781670 */
[----:B------:R-:W-:Y:S02]  /*58440*/  F2FP.SATFINITE.E4M3.F32.PACK_AB_MERGE_C R19, RZ, R19, RZ ;  /* 0x00000013ff13723e */ /* 0x000fe400048070ff */
[----:B------:R-:W-:Y:S02]  /*58450*/  @P2 LOP3.LUT R0, R0, 0x100000, RZ, 0xfc, !PT ;  /* 0x0010000000002812 */ /* 0x000fe400078efcff */
[----:B------:R-:W-:-:S07]  /*58460*/  LOP3.LUT P2, RZ, R17, 0x800, RZ, 0xc0, !PT ;  /* 0x0000080011ff7812 */ /* 0x000fce000784c0ff */
[----:B------:R-:W0:Y:S01]  /*58470*/  @!P4 LDC.64 R20, c[0x0][0x5c0] ;  /* 0x00017000ff14cb82 */ /* 0x000e220000000a00 */
[----:B------:R2:W-:Y:S01]  /*58480*/  @!P6 STG.E.U8 desc[UR26][R116.64+0xa0], R19 ;  /* 0x0000a0137400e986 */ /* 0x0005e2000c10111a */
[----:B------:R-:W-:-:S04]  /*58490*/  LOP3.LUT R13, R13, 0xffffffef, RZ, 0xc0, !PT ;  /* 0xffffffef0d0d7812 */ /* 0x000fc800078ec0ff */
[----:B------:R-:W-:Y:S02]  /*584a0*/  @P5 LOP3.LUT R13, R13, 0x10, RZ, 0xfc, !PT ;  /* 0x000000100d0d5812 */ /* 0x000fe400078efcff */
[----:B------:R-:W-:Y:S01]  /*584b0*/  LOP3.LUT R17, R17, 0xfffffbff, RZ, 0xc0, !PT ;  /* 0xfffffbff11117812 */ /* 0x000fe200078ec0ff */
[----:B--2---:R-:W-:-:S05]  /*584c0*/  FMUL R19, R163, UR8 ;  /* 0x00000008a3137c20 */ /* 0x004fca0008400000 */
[----:B------:R-:W-:-:S05]  /*584d0*/  F2FP.SATFINITE.E4M3.F32.PACK_AB_MERGE_C R19, RZ, R19, RZ ;  /* 0x00000013ff13723e */ /* 0x000fca00048070ff */
[----:B------:R1:W-:Y:S01]  /*584e0*/  @!P2 STG.E.U8 desc[UR26][R48.64+0xa1], R19 ;  /* 0x0000a1133000a986 */ /* 0x0003e2000c10111a */
[----:B------:R-:W-:Y:S02]  /*584f0*/  LOP3.LUT P2, RZ, R0, 0x200000, RZ, 0xc0, !PT ;  /* 0x0020000000ff7812 */ /* 0x000fe4000784c0ff */
[----:B-1----:R-:W-:-:S04]  /*58500*/  @!P4 IADD3 R19, P3, P5, R3, R16, R7 ;  /* 0x000000100313c210 */ /* 0x002fc80007d7e007 */
[----:B------:R-:W-:Y:S02]  /*58510*/  @!P4 IADD3.X R22, R4, R27, R6, P3, P5 ;  /* 0x0000001b0416c210 */ /* 0x000fe40001fea406 */
[----:B0-----:R-:W-:-:S05]  /*58520*/  @!P4 IADD3 R20, P3, R19, R20, RZ ;  /* 0x000000141314c210 */ /* 0x001fca0007f7e0ff */
[----:B------:R-:W-:Y:S01]  /*58530*/  @P2 LOP3.LUT R17, R17, 0x400, RZ, 0xfc, !PT ;  /* 0x0000040011112812 */ /* 0x000fe200078efcff */
[----:B------:R-:W-:Y:S01]  /*58540*/  @!P4 IMAD.X R21, R22, 0x1, R21, P3 ;  /* 0x000000011615c824 */ /* 0x000fe200018e0615 */
[C---:B------:R-:W-:Y:S02]  /*58550*/  ISETP.LT.OR P3, PT, R26.reuse, 0xa2, !P0 ;  /* 0x000000a21a00780c */ /* 0x040fe40004761670 */
[----:B------:R-:W-:-:S11]  /*58560*/  ISETP.LT.OR P2, PT, R26, 0x14a, !P1 ;  /* 0x0000014a1a00780c */ /* 0x000fd60004f41670 */
[----:B------:R-:W0:Y:S01]  /*58570*/  @!P3 LDC.64 R22, c[0x0][0x5c0] ;  /* 0x00017000ff16bb82 */ /* 0x000e220000000a00 */
[----:B---3--:R-:W-:-:S05]  /*58580*/  FMUL R19, R162, UR8 ;  /* 0x00000008a2137c20 */ /* 0x008fca0008400000 */
[----:B------:R-:W-:-:S05]  /*58590*/  F2FP.SATFINITE.E4M3.F32.PACK_AB_MERGE_C R19, RZ, R19, RZ ;  /* 0x00000013ff13723e */ /* 0x000fca00048070ff */
[----:B------:R1:W-:Y:S02]  /*585a0*/  @!P4 STG.E.U8 desc[UR26][R20.64+0xa0], R19 ;  /* 0x0000a0131400c986 */ /* 0x0003e4000c10111a */
[----:B-1----:R-:W1:Y:S01]  /*585b0*/  @!P2 LDC.64 R20, c[0x0][0x5c0] ;  /* 0x00017000ff14ab82 */ /* 0x002e620000000a00 */
[----:B------:R-:W-:Y:S02]  /*585c0*/  FMUL R19, R167, UR8 ;  /* 0x00000008a7137c20 */ /* 0x000fe40008400000 */
[----:B------:R-:W2:Y:S01]  /*585d0*/  LDL.LU R167, [R1+0x868] ;  /* 0x0008680001a77983 */ /* 0x000ea20000300800 */
[----:B------:R-:W-:-:S04]  /*585e0*/  @!P3 IADD3 R24, P5, P6, R3, R16, R7 ;  /* 0x000000100318b210 */ /* 0x000fc80007ebe007 */
[----:B------:R-:W-:Y:S02]  /*585f0*/  @!P3 IADD3.X R25, R4, R27, R6, P5, P6 ;  /* 0x0000001b0419b210 */ /* 0x000fe40002fec406 */
[----:B0-----:R-:W-:Y:S02]  /*58600*/  @!P3 IADD3 R22, P4, R24, R22, RZ ;  /* 0x000000161816b210 */ /* 0x001fe40007f9e0ff */
[----:B------:R-:W-:-:S03]  /*58610*/  F2FP.SATFINITE.E4M3.F32.PACK_AB_MERGE_C R19, RZ, R19, RZ ;  /* 0x00000013ff13723e */ /* 0x000fc600048070ff */
[----:B------:R-:W-:Y:S01]  /*58620*/  @!P3 IMAD.X R23, R25, 0x1, R23, P4 ;  /* 0x000000011917b824 */ /* 0x000fe200020e0617 */
[----:B-1----:R-:W-:-:S04]  /*58630*/  @!P2 IADD3 R162, P5, P6, R16, R20, R3 ;  /* 0x0000001410a2a210 */ /* 0x002fc80007ebe003 */
[----:B------:R0:W-:Y:S01]  /*58640*/  @!P3 STG.E.U8 desc[UR26][R22.64+0xa1], R19 ;  /* 0x0000a1131600b986 */ /* 0x0001e2000c10111a */
[----:B------:R-:W-:Y:S02]  /*58650*/  @!P2 IADD3.X R163, R27, R21, R4, P5, P6 ;  /* 0x000000151ba3a210 */ /* 0x000fe40002fec404 */
[----:B------:R-:W-:Y:S01]  /*58660*/  LOP3.LUT P6, RZ, R2, 0x4000, RZ, 0xc0, !PT ;  /* 0x0000400002ff7812 */ /* 0x000fe200078cc0ff */
[----:B0-----:R-:W-:-:S05]  /*58670*/  FMUL R19, R168, UR8 ;  /* 0x00000008a8137c20 */ /* 0x001fca0008400000 */
[----:B------:R-:W-:-:S07]  /*58680*/  F2FP.SATFINITE.E4M3.F32.PACK_AB_MERGE_C R19, RZ, R19, RZ ;  /* 0x00000013ff13723e */ /* 0x000fce00048070ff */
[----:B------:R4:W-:Y:S02]  /*58690*/  @!P6 STG.E.U8 desc[UR26][R118.64+0xa8], R19 ;  /* 0x0000a8137600e986 */ /* 0x0009e4000c10111a */
[----:B----4-:R-:W-:Y:S02]  /*586a0*/  FMUL R19, R166, UR8 ;  /* 0x00000008a6137c20 */ /* 0x010fe40008400000 */
        /* <DEDUP_REMOVED lines=29> */
[----:B------:R-:W-:Y:S02]  /*58880*/  @!P4 IMAD.X R21, R22, 0x1, R21, P3 ;  /* 0x000000011615c824 */ /* 0x000fe400018e0615 */
[----:B--2---:R-:W-:Y:S02]  /*58890*/  FMUL R19, R167, UR8 ;  /* 0x00000008a7137c20 */ /* 0x004fe40008400000 */
[----:B------:R-:W2:Y:S04]  /*588a0*/  LDL.LU R167, [R1+0x870] ;  /* 0x0008700001a77983 */ /* 0x000ea80000300800 */
[----:B------:R-:W4:Y:S01]  /*588b0*/  LDL.LU R170, [R1+0x874] ;  /* 0x0008740001aa7983 */ /* 0x000f220000300800 */
        /* <DEDUP_REMOVED lines=18> */
[----:B------:R-:W-:Y:S02]  /*589e0*/  LOP3.LUT R13, R13, 0xfffff7ff, RZ, 0xc0, !PT ;  /* 0xfffff7ff0d0d7812 */ /* 0x000fe400078ec0ff */
[----:B------:R-:W-:Y:S01]  /*589f0*/  F2FP.SATFINITE.E4M3.F32.PACK_AB_MERGE_C R19, RZ, R19, RZ ;  /* 0x00000013ff13723e */ /* 0x000fe200048070ff */
[----:B------:R-:W-:Y:S01]  /*58a00*/  @!P3 IMAD.X R23, R25, 0x1, R23, P4 ;  /* 0x000000011917b824 */ /* 0x000fe200020e0617 */
[----:B------:R-:W-:-:S04]  /*58a10*/  @P2 LOP3.LUT R13, R13, 0x800, RZ, 0xfc, !PT ;  /* 0x000008000d0d2812 */ /* 0x000fc800078efcff */
[----:B------:R2:W-:Y:S01]  /*58a20*/  @!P3 STG.E.U8 desc[UR26][R22.64+0xa9], R19 ;  /* 0x0000a9131600b986 */ /* 0x0005e2000c10111a */
        /* <DEDUP_REMOVED lines=16> */
[----:B------:R-:W-:-:S11]  /*58b30*/  LOP3.LUT P2, RZ, R17, 0x200, RZ, 0xc0, !PT ;  /* 0x0000020011ff7812 */ /* 0x000fd6000784c0ff */
[----:B------:R-:W0:Y:S01]  /*58b40*/  @!P4 LDC.64 R20, c[0x0][0x5c0] ;  /* 0x00017000ff14cb82 */ /* 0x000e220000000a00 */
[----:B------:R-:W-:-:S04]  /*58b50*/  LOP3.LUT R13, R13, 0xffefffff, RZ, 0xc0, !PT ;  /* 0xffefffff0d0d7812 */ /* 0x000fc800078ec0ff */
[----:B------:R-:W-:Y:S01]  /*58b60*/  @P5 LOP3.LUT R13, R13, 0x100000, RZ, 0xfc, !PT ;  /* 0x001000000d0d5812 */ /* 0x000fe200078efcff */
[----:B--2---:R-:W-:Y:S02]  /*58b70*/  FMUL R19, R167, UR8 ;  /* 0x00000008a7137c20 */ /* 0x004fe40008400000 */
[----:B------:R-:W2:Y:S03]  /*58b80*/  LDL.LU R167, [R1+0x87c] ;  /* 0x00087c0001a77983 */ /* 0x000ea60000300800 */
[----:B------:R-:W-:-:S05]  /*58b90*/  F2FP.SATFINITE.E4M3.F32.PACK_AB_MERGE_C R19, RZ, R19, RZ ;  /* 0x00000013ff13723e */ /* 0x000fca00048070ff */
[----:B------:R4:W-:Y:S02]  /*58ba0*/  @!P6 STG.E.U8 desc[UR26][R120.64+0xb0], R19 ;  /* 0x0000b0137800e986 */ /* 0x0009e4000c10111a */
[----:B----4-:R-:W-:Y:S02]  /*58bb0*/  FMUL R19, R170, UR8 ;  /* 0x00000008aa137c20 */ /* 0x010fe40008400000 */
[----:B------:R-:W4:Y:S03]  /*58bc0*/  LDL.LU R170, [R1+0x880] ;  /* 0x0008800001aa7983 */ /* 0x000f260000300800 */
[----:B------:R-:W-:-:S05]  /*58bd0*/  F2FP.SATFINITE.E4M3.F32.PACK_AB_MERGE_C R19, RZ, R19, RZ ;  /* 0x00000013ff13723e */ /* 0x000fca00048070ff */
[----:B------:R1:W-:Y:S02]  /*58be0*/  @!P2 STG.E.U8 desc[UR26][R42.64+0xb1], R19 ;  /* 0x0000b1132a00a986 */ /* 0x0003e4000c10111a */
[----:B-1----:R-:W-:-:S04]  /*58bf0*/  @!P4 IADD3 R19, P3, P5, R3, R16, R7 ;  /* 0x000000100313c210 */ /* 0x002fc80007d7e007 */
[----:B------:R-:W-:Y:S02]  /*58c00*/  @!P4 IADD3.X R22, R4, R27, R6, P3, P5 ;  /* 0x0000001b0416c210 */ /* 0x000fe40001fea406 */
[----:B0-----:R-:W-:Y:S01]  /*58c10*/  @!P4 IADD3 R20, P3, R19, R20, RZ ;  /* 0x000000141314c210 */ /* 0x001fe20007f7e0ff */
[----:B---3--:R-:W-:Y:S02]  /*58c20*/  FMUL R19, R166, UR8 ;  /* 0x00000008a6137c20 */ /* 0x008fe40008400000 */
[----:B------:R-:W3:Y:S02]  /*58c30*/  LDL.LU R166, [R1+0x884] ;  /* 0x0008840001a67983 */ /* 0x000ee40000300800 */
[----:B------:R-:W-:Y:S01]  /*58c40*/  @!P4 IMAD.X R21, R22, 0x1, R21, P3 ;  /* 0x000000011615c824 */ /* 0x000fe200018e0615 */
[C---:B------:R-:W-:Y:S02]  /*58c50*/  ISETP.LT.OR P3, PT, R26.reuse, 0xb2, !P0 ;  /* 0x000000b21a00780c */ /* 0x040fe40004761670 */
[----:B------:R-:W-:-:S02]  /*58c60*/  ISETP.LT.OR P2, PT, R26, 0x16a, !P1 ;  /* 0x0000016a1a00780c */ /* 0x000fc40004f41670 */
[----:B------:R-:W-:-:S05]  /*58c70*/  F2FP.SATFINITE.E4M3.F32.PACK_AB_MERGE_C R19, RZ, R19, RZ ;  /* 0x00000013ff13723e */ /* 0x000fca00048070ff */
[----:B------:R0:W-:Y:S04]  /*58c80*/  @!P4 STG.E.U8 desc[UR26][R20.64+0xb0], R19 ;  /* 0x0000b0131400c986 */ /* 0x0001e8000c10111a */
[----:B------:R-:W1:Y:S08]  /*58c90*/  @!P3 LDC.64 R22, c[0x0][0x5c0] ;  /* 0x00017000ff16bb82 */ /* 0x000e700000000a00 */
        /* <DEDUP_REMOVED lines=10> */
[----:B------:R-:W-:-:S04]  /*58d40*/  LOP3.LUT R13, R13, 0xfff7ffff, RZ, 0xc0, !PT ;  /* 0xfff7ffff0d0d7812 */ /* 0x000fc800078ec0ff */
[----:B------:R-:W-:-:S04]  /*58d50*/  @P2 LOP3.LUT R13, R13, 0x80000, RZ, 0xfc, !PT ;  /* 0x000800000d0d2812 */ /* 0x000fc800078efcff */
[----:B------:R-:W-:-:S04]  /*58d60*/  LOP3.LUT R13, R13, 0xffdfffff, RZ, 0xc0, !PT ;  /* 0xffdfffff0d0d7812 */ /* 0x000fc800078ec0ff */
[----:B------:R-:W-:-:S04]  /*58d70*/  @P5 LOP3.LUT R13, R13, 0x200000, RZ, 0xfc, !PT ;  /* 0x002000000d0d5812 */ /* 0x000fc800078efcff */
[----:B------:R-:W-:Y:S01]  /*58d80*/  LOP3.LUT R13, R13, 0xffbfffff, RZ, 0xc0, !PT ;  /* 0xffbfffff0d0d7812 */ /* 0x000fe200078ec0ff */
[----:B--2---:R-:W-:Y:S02]  /*58d90*/  FMUL R19, R167, UR8 ;  /* 0x00000008a7137c20 */ /* 0x004fe40008400000 */
[----:B------:R-:W2:Y:S03]  /*58da0*/  LDL.LU R167, [R1+0x888] ;  /* 0x0008880001a77983 */ /* 0x000ea60000300800 */
[----:B------:R-:W-:-:S05]  /*58db0*/  F2FP.SATFINITE.E4M3.F32.PACK_AB_MERGE_C R19, RZ, R19, RZ ;  /* 0x00000013ff13723e */ /* 0x000fca00048070ff */
[----:B------:R4:W-:Y:S02]  /*58dc0*/  @!P3 STG.E.U8 desc[UR26][R22.64+0xb1], R19 ;  /* 0x0000b1131600b986 */ /* 0x0009e4000c10111a */
[----:B----4-:R-:W-:-:S05]  /*58dd0*/  FMUL R19, R170, UR8 ;  /* 0x00000008aa137c20 */ /* 0x010fca0008400000 */
[----:B------:R-:W-:-:S05]  /*58de0*/  F2FP.SATFINITE.E4M3.F32.PACK_AB_MERGE_C R19, RZ, R19, RZ ;  /* 0x00000013ff13723e */ /* 0x000fca00048070ff */
[----:B------:R3:W-:Y:S02]  /*58df0*/  @!P6 STG.E.U8 desc[UR26][R122.64+0xb8], R19 ;  /* 0x0000b8137a00e986 */ /* 0x0007e4000c10111a */
[----:B---3--:R-:W-:Y:S02]  /*58e00*/  FMUL R19, R166, UR8 ;  /* 0x00000008a6137c20 */ /* 0x008fe40008400000 */
[----:B------:R-:W3:Y:S04]  /*58e10*/  LDL.LU R166, [R1+0x88c] ;  /* 0x00088c0001a67983 */ /* 0x000ee80000300800 */
[----:B------:R-:W4:Y:S01]  /*58e20*/  LDL.LU R179, [R1+0x890] ;  /* 0x0008900001b37983 */ /* 0x000f220000300800 */
[----:B0-----:R-:W-:-:S04]  /*58e30*/  @!P5 IADD3 R196, P3, P4, R16, R20, R3 ;  /* 0x0000001410c4d210 */ /* 0x001fc80007c7e003 */
[----:B------:R-:W-:Y:S02]  /*58e40*/  @!P5 IADD3.X R197, R27, R21, R4, P3, P4 ;  /* 0x000000151bc5d210 */ /* 0x000fe40001fe8404 */
[----:B------:R-:W-:-:S13]  /*58e50*/  ISETP.LT.OR P5, PT, R26, 0x172, !P1 ;  /* 0x000001721a00780c */ /* 0x000fda0004fa1670 */
[----:B------:R-:W0:Y:S01]  /*58e60*/  @!P5 LDC.64 R20, c[0x0][0x5c0] ;  /* 0x00017000ff14db82 */ /* 0x000e220000000a00 */
[----:B------:R-:W-:Y:S02]  /*58e70*/  @P5 LOP3.LUT R13, R13, 0x400000, RZ, 0xfc, !PT ;  /* 0x004000000d0d5812 */ /* 0x000fe400078efcff */
[----:B0-----:R-:W-:-:S04]  /*58e80*/  @!P5 IADD3 R210, P3, P4, R16, R20, R3 ;  /* 0x0000001410d2d210 */ /* 0x001fc80007c7e003 */
[----:B------:R-:W-:Y:S02]  /*58e90*/  @!P5 IADD3.X R211, R27, R21, R4, P3, P4 ;  /* 0x000000151bd3d210 */ /* 0x000fe40001fe8404 */
[----:B------:R-:W-:-:S13]  /*58ea0*/  ISETP.LT.OR P5, PT, R26, 0x179, !P1 ;  /* 0x000001791a00780c */ /* 0x000fda0004fa1670 */
        /* <DEDUP_REMOVED lines=12> */
[----:B------:R-:W-:Y:S02]  /*58f70*/  ISETP.LT.OR P2, PT, R26, 0x17a, !P1 ;  /* 0x0000017a1a00780c */ /* 0x000fe40004f41670 */
[----:B-1----:R-:W-:-:S04]  /*58f80*/  @!P3 IADD3 R19, P4, P5, R3, R16, R7 ;  /* 0x000000100313b210 */ /* 0x002fc80007d9e007 */
[----:B------:R-:W-:Y:S02]  /*58f90*/  @!P3 IADD3.X R22, R4, R27, R6, P4, P5 ;  /* 0x0000001b0416b210 */ /* 0x000fe400027ea406 */
[----:B0-----:R-:W-:-:S05]  /*58fa0*/  @!P3 IADD3 R20, P4, R19, R20, RZ ;  /* 0x000000141314b210 */ /* 0x001fca0007f9e0ff */
[----:B------:R-:W-:Y:S01]  /*58fb0*/  @!P3 IMAD.X R21, R22, 0x1, R21, P4 ;  /* 0x000000011615b824 */ /* 0x000fe200020e0615 */
[----:B------:R-:W-:-:S13]  /*58fc0*/  ISETP.LT.OR P4, PT, R26, 0xba, !P0 ;  /* 0x000000ba1a00780c */ /* 0x000fda0004781670 */
[----:B------:R-:W0:Y:S01]  /*58fd0*/  @!P4 LDC.64 R22, c[0x0][0x5c0] ;  /* 0x00017000ff16cb82 */ /* 0x000e220000000a00 */
[----:B------:R-:W-:Y:S02]  /*58fe0*/  @!P4 IADD3 R24, P5, P6, R3, R16, R7 ;  /* 0x000000100318c210 */ /* 0x000fe40007ebe007 */
[----:B------:R-:W-:Y:S02]  /*58ff0*/  LOP3.LUT R13, R13, 0xfffbffff, RZ, 0xc0, !PT ;  /* 0xfffbffff0d0d7812 */ /* 0x000fe400078ec0ff */
[----:B------:R-:W-:Y:S02]  /*59000*/  @!P4 IADD3.X R25, R4, R27, R6, P5, P6 ;  /* 0x0000001b0419c210 */ /* 0x000fe40002fec406 */
[----:B------:R-:W-:Y:S02]  /*59010*/  @P2 LOP3.LUT R13, R13, 0x40000, RZ, 0xfc, !PT ;  /* 0x000400000d0d2812 */ /* 0x000fe400078efcff */
[----:B0-----:R-:W-:-:S05]  /*59020*/  @!P4 IADD3 R22, P1, R24, R22, RZ ;  /* 0x000000161816c210 */ /* 0x001fca0007f3e0ff */
[----:B------:R-:W-:Y:S02]  /*59030*/  @!P4 IMAD.X R23, R25, 0x1, R23, P1 ;  /* 0x000000011917c824 */ /* 0x000fe400008e0617 */
[----:B--2---:R-:W-:-:S05]  /*59040*/  FMUL R19, R167, UR8 ;  /* 0x00000008a7137c20 */ /* 0x004fca0008400000 */
[----:B------:R-:W-:-:S05]  /*59050*/  F2FP.SATFINITE.E4M3.F32.PACK_AB_MERGE_C R19, RZ, R19, RZ ;  /* 0x00000013ff13723e */ /* 0x000fca00048070ff */
[----:B------:R0:W-:Y:S02]  /*59060*/  @!P3 STG.E.U8 desc[UR26][R20.64+0xb8], R19 ;  /* 0x0000b8131400b986 */ /* 0x0001e4000c10111a */
[----:B0-----:R-:W0:Y:S02]  /*59070*/  @!P2 LDC.64 R20, c[0x0][0x5c0] ;  /* 0x00017000ff14ab82 */ /* 0x001e240000000a00 */
[----:B0-----:R-:W-:-:S04]  /*59080*/  @!P2 IADD3 R184, P3, P5, R16, R20, R3 ;  /* 0x0000001410b8a210 */ /* 0x001fc80007d7e003 */
[----:B------:R-:W-:Y:S02]  /*59090*/  @!P2 IADD3.X R185, R27, R21, R4, P3, P5 ;  /* 0x000000151bb9a210 */ /* 0x000fe40001fea404 */
[----:B------:R-:W-:Y:S01]  /*590a0*/  LOP3.LUT P2, RZ, R17, 0x80, RZ, 0xc0, !PT ;  /* 0x0000008011ff7812 */ /* 0x000fe2000784c0ff */
[----:B---3--:R-:W-:-:S03]  /*590b0*/  FMUL R19, R166, UR8 ;  /* 0x00000008a6137c20 */ /* 0x008fc60008400000 */
[----:B------:R-:W-:Y:S02]  /*590c0*/  ISETP.LT.OR P5, PT, R26, 0xc1, !P2 ;  /* 0x000000c11a00780c */ /* 0x000fe400057a1670 */
[----:B------:R-:W-:-:S05]  /*590d0*/  F2FP.SATFINITE.E4M3.F32.PACK_AB_MERGE_C R19, RZ, R19, RZ ;  /* 0x00000013ff13723e */ /* 0x000fca00048070ff */
[----:B------:R4:W-:Y:S06]  /*590e0*/  @!P4 STG.E.U8 desc[UR26][R22.64+0xb9], R19 ;  /* 0x0000b9131600c986 */ /* 0x0009ec000c10111a */
[----:B------:R-:W0:Y:S01]  /*590f0*/  @!P5 LDC.64 R20, c[0x0][0x5c0] ;  /* 0x00017000ff14db82 */ /* 0x000e220000000a00 */
[----:B----4-:R-:W-:Y:S02]  /*59100*/  FMUL R19, R179, UR8 ;  /* 0x00000008b3137c20 */ /* 0x010fe40008400000 */
[----:B------:R-:W2:Y:S01]  /*59110*/  LDL.LU R179, [R1+0x898] ;  /* 0x0008980001b37983 */ /* 0x000ea20000300800 */
[----:B------:R-:W-:-:S02]  /*59120*/  ISETP.LT.OR P4, PT, R26, 0xc2, !P2 ;  /* 0x000000c21a00780c */ /* 0x000fc40005781670 */
        /* <DEDUP_REMOVED lines=10> */
[----:B------:R-:W0:Y:S01]  /*591d0*/  @!P4 LDC.64 R20, c[0x0][0x5c0] ;  /* 0x00017000ff14cb82 */ /* 0x000e220000000a00 */
[----:B------:R-:W-:Y:S02]  /*591e0*/  LOP3.LUT P6, RZ, R2, 0x20000, RZ, 0xc0, !PT ;  /* 0x0002000002ff7812 */ /* 0x000fe400078cc0ff */
[----:B------:R-:W-:-:S11]  /*591f0*/  F2FP.SATFINITE.E4M3.F32.PACK_AB_MERGE_C R19, RZ, R19, RZ ;  /* 0x00000013ff13723e */ /* 0x000fd600048070ff */
[----:B------:R1:W-:Y:S01]  /*59200*/  @!P6 STG.E.U8 desc[UR26][R72.64], R19 ;  /* 0x000000134800e986 */ /* 0x0003e2000c10111a */
[----:B0-----:R-:W-:-:S04]  /*59210*/  @!P4 IADD3 R208, P1, P3, R16, R20, R7 ;  /* 0x0000001410d0c210 */ /* 0x001fc80007b3e007 */
[----:B------:R-:W-:Y:S01]  /*59220*/  @!P4 IADD3.X R209, R27, R21, R6, P1, P3 ;  /* 0x000000151bd1c210 */ /* 0x000fe20000fe6406 */
[----:B-1----:R-:W-:-:S04]  /*59230*/  FMUL R19, R178, UR8 ;  /* 0x00000008b2137c20 */ /* 0x002fc80008400000 */
[----:B------:R-:W-:Y:S04]  /*59240*/  STL [R1+0x10d4], R209 ;  /* 0x0010d4d101007387 */ /* 0x000fe80000100800 */
[----:B------:R-:W3:Y:S01]  /*59250*/  LDL.LU R178, [R1+0x89c] ;  /* 0x00089c0001b27983 */ /* 0x000ee20000300800 */
[----:B------:R-:W-:Y:S02]  /*59260*/  ISETP.GE.AND P1, PT, R15, 0x109, PT ;  /* 0x000001090f00780c */ /* 0x000fe40003f26270 */
[----:B------:R-:W-:Y:S01]  /*59270*/  LOP3.LUT R18, R18, 0xfffeffff, RZ, 0xc0, !PT ;  /* 0xfffeffff12127812 */ /* 0x000fe200078ec0ff */
[----:B------:R-:W4:Y:S01]  /*59280*/  LDL.LU R195, [R1+0x8a0] ;  /* 0x0008a00001c37983 */ /* 0x000f220000300800 */
[----:B------:R-:W-:Y:S02]  /*59290*/  ISETP.LT.OR P3, PT, R26, 0x1, !P1 ;  /* 0x000000011a00780c */ /* 0x000fe40004f61670 */
[----:B------:R-:W-:Y:S01]  /*592a0*/  @P0 LOP3.LUT R18, R18, 0x10000, RZ, 0xfc, !PT ;  /* 0x0001000012120812 */ /* 0x000fe200078efcff */
[----:B------:R-:W4:Y:S01]  /*592b0*/  LDL.LU R194, [R1+0x8a4] ;  /* 0x0008a40001c27983 */ /* 0x000f220000300800 */
[----:B------:R-:W-:-:S02]  /*592c0*/  LOP3.LUT P0, RZ, R2, 0x40000, RZ, 0xc0, !PT ;  /* 0x0004000002ff7812 */ /* 0x000fc4000780c0ff */
[----:B------:R-:W-:-:S07]  /*592d0*/  F2FP.SATFINITE.E4M3.F32.PACK_AB_MERGE_C R19, RZ, R19, RZ ;  /* 0x00000013ff13723e */ /* 0x000fce00048070ff */
[----:B------:R-:W0:Y:S01]  /*592e0*/  @!P3 LDC.64 R22, c[0x0][0x5c0] ;  /* 0x00017000ff16bb82 */ /* 0x000e220000000a00 */
[----:B------:R-:W-:-:S03]  /*592f0*/  LOP3.LUT R13, R13, 0xffffdfff, RZ, 0xc0, !PT ;  /* 0xffffdfff0d0d7812 */ /* 0x000fc600078ec0ff */
[----:B------:R2:W-:Y:S01]  /*59300*/  @!P0 STG.E.U8 desc[UR26][R124.64+0x1], R19 ;  /* 0x000001137c008986 */ /* 0x0005e2000c10111a */
[----:B------:R-:W-:Y:S02]  /*59310*/  ISETP.LT.OR P0, PT, R26, 0xca, !P2 ;  /* 0x000000ca1a00780c */ /* 0x000fe40005701670 */
[----:B------:R-:W-:Y:S02]  /*59320*/  @P4 LOP3.LUT R13, R13, 0x2000, RZ, 0xfc, !PT ;  /* 0x000020000d0d4812 */ /* 0x000fe400078efcff */
[----:B------:R-:W-:-:S04]  /*59330*/  @!P3 IADD3 R20, P4, P5, R3, R16, R9 ;  /* 0x000000100314b210 */ /* 0x000fc80007d9e009 */
[----:B------:R-:W-:Y:S02]  /*59340*/  @!P3 IADD3.X R24, R4, R27, R8, P4, P5 ;  /* 0x0000001b0418b210 */ /* 0x000fe400027ea408 */
[----:B0-----:R-:W-:-:S03]  /*59350*/  @!P3 IADD3 R22, P4, R20, R22, RZ ;  /* 0x000000161416b210 */ /* 0x001fc60007f9e0ff */
[----:B------:R-:W0:Y:S02]  /*59360*/  @!P0 LDC.64 R20, c[0x0][0x5c0] ;  /* 0x00017000ff148b82 */ /* 0x000e240000000a00 */
[----:B------:R-:W-:Y:S01]  /*59370*/  @!P3 IMAD.X R23, R24, 0x1, R23, P4 ;  /* 0x000000011817b824 */ /* 0x000fe200020e0617 */
[----:B------:R-:W-:Y:S02]  /*59380*/  LOP3.LUT R17, R17, 0xffffffbf, RZ, 0xc0, !PT ;  /* 0xffffffbf11117812 */ /* 0x000fe400078ec0ff */
[----:B0-----:R-:W-:-:S04]  /*59390*/  @!P0 IADD3 R182, P5, P6, R16, R20, R7 ;  /* 0x0000001410b68210 */ /* 0x001fc80007ebe007 */
[----:B------:R-:W-:Y:S02]  /*593a0*/  @!P0 IADD3.X R183, R27, R21, R6, P5, P6 ;  /* 0x000000151bb78210 */ /* 0x000fe40002fec406 */
[----:B------:R-:W-:-:S13]  /*593b0*/  LOP3.LUT P6, RZ, R2, 0x80000, RZ, 0xc0, !PT ;  /* 0x0008000002ff7812 */ /* 0x000fda00078cc0ff */
[----:B------:R-:W-:Y:S02]  /*593c0*/  @P6 LOP3.LUT R17, R17, 0x40, RZ, 0xfc, !PT ;  /* 0x0000004011116812 */ /* 0x000fe400078efcff */
[----:B------:R-:W-:Y:S01]  /*593d0*/  ISETP.LT.OR P6, PT, R26, 0xd1, !P2 ;  /* 0x000000d11a00780c */ /* 0x000fe200057c1670 */
[----:B--2---:R-:W-:-:S05]  /*593e0*/  FMUL R19, R179, UR8 ;  /* 0x00000008b3137c20 */ /* 0x004fca0008400000 */
[----:B------:R-:W-:-:S05]  /*593f0*/  F2FP.SATFINITE.E4M3.F32.PACK_AB_MERGE_C R19, RZ, R19, RZ ;  /* 0x00000013ff13723e */ /* 0x000fca00048070ff */
[----:B------:R0:W-:Y:S01]  /*59400*/  @!P3 STG.E.U8 desc[UR26][R22.64], R19 ;  /* 0x000000131600b986 */ /* 0x0001e2000c10111a */
[----:B------:R-:W-:-:S13]  /*59410*/  ISETP.LT.OR P3, PT, R26, 0x2, !P1 ;  /* 0x000000021a00780c */ /* 0x000fda0004f61670 */
[----:B------:R-:W1:Y:S01]  /*59420*/  @!P3 LDC.64 R20, c[0x0][0x5c0] ;  /* 0x00017000ff14bb82 */ /* 0x000e620000000a00 */
[----:B0-----:R-:W-:-:S04]  /*59430*/  @!P3 IADD3 R22, P4, P5, R3, R16, R9 ;  /* 0x000000100316b210 */ /* 0x001fc80007d9e009 */
[----:B------:R-:W-:Y:S02]  /*59440*/  @!P3 IADD3.X R19, R4, R27, R8, P4, P5 ;  /* 0x0000001b0413b210 */ /* 0x000fe400027ea408 */
[----:B-1----:R-:W-:-:S05]  /*59450*/  @!P3 IADD3 R22, P4, R22, R20, RZ ;  /* 0x000000141616b210 */ /* 0x002fca0007f9e0ff */
[----:B------:R-:W-:Y:S02]  /*59460*/  @!P3 IMAD.X R23, R19, 0x1, R21, P4 ;  /* 0x000000011317b824 */ /* 0x000fe400020e0615 */
[----:B------:R-:W0:Y:S02]  /*59470*/  @!P6 LDC.64 R20, c[0x0][0x5c0] ;  /* 0x00017000ff14eb82 */ /* 0x000e240000000a00 */
[----:B0-----:R-:W-:-:S04]  /*59480*/  @!P6 IADD3 R188, P4, P5, R16, R20, R7 ;  /* 0x0000001410bce210 */ /* 0x001fc80007d9e007 */
[----:B------:R-:W-:Y:S02]  /*59490*/  @!P6 IADD3.X R189, R27, R21, R6, P4, P5 ;  /* 0x000000151bbde210 */ /* 0x000fe400027ea406 */
[----:B------:R-:W-:-:S13]  /*594a0*/  ISETP.LT.OR P5, PT, R26, 0xd2, !P2 ;  /* 0x000000d21a00780c */ /* 0x000fda00057a1670 */
[----:B------:R-:W0:Y:S01]  /*594b0*/  @!P5 LDC.64 R20, c[0x0][0x5c0] ;  /* 0x00017000ff14db82 */ /* 0x000e220000000a00 */
[----:B---3--:R-:W-:-:S05]  /*594c0*/  FMUL R19, R178, UR8 ;  /* 0x00000008b2137c20 */ /* 0x008fca0008400000 */
[----:B------:R-:W-:-:S05]  /*594d0*/  F2FP.SATFINITE.E4M3.F32.PACK_AB_MERGE_C R19, RZ, R19, RZ ;  /* 0x00000013ff13723e */ /* 0x000fca00048070ff */
[----:B------:R4:W-:Y:S04]  /*594e0*/  @!P3 STG.E.U8 desc[UR26][R22.64+0x1], R19 ;  /* 0x000001131600b986 */ /* 0x0009e8000c10111a */
[----:B------:R-:W-:Y:S01]  /*594f0*/  STL [R1+0x10d0], R188 ;  /* 0x0010d0bc01007387 */ /* 0x000fe20000100800 */
[----:B0-----:R-:W-:-:S04]  /*59500*/  @!P5 IADD3 R178, P3, P4, R16, R20, R7 ;  /* 0x0000001410b2d210 */ /* 0x001fc80007c7e007 */
[----:B------:R-:W-:Y:S01]  /*59510*/  @!P5 IADD3.X R179, R27, R21, R6, P3, P4 ;  /* 0x000000151bb3d210 */ /* 0x000fe20001fe8406 */
[----:B------:R-:W-:Y:S04]  /*59520*/  STL [R1+0x10cc], R189 ;  /* 0x0010ccbd01007387 */ /* 0x000fe80000100800 */
[----:B------:R-:W-:Y:S04]  /*59530*/  STL [R1+0x10c8], R179 ;  /* 0x0010c8b301007387 */ /* 0x000fe80000100800 */
[----:B------:R-:W2:Y:S01]  /*59540*/  LDL.LU R204, [R1+0x8a8] ;  /* 0x0008a80001cc7983 */ /* 0x000ea20000300800 */
[----:B------:R-:W-:-:S04]  /*59550*/  LOP3.LUT R13, R13, 0xfffffbff, RZ, 0xc0, !PT ;  /* 0xfffffbff0d0d7812 */ /* 0x000fc800078ec0ff */
[----:B------:R-:W-:-:S04]  /*59560*/  @P0 LOP3.LUT R13, R13, 0x400, RZ, 0xfc, !PT ;  /* 0x000004000d0d0812 */ /* 0x000fc800078efcff */
[----:B------:R-:W-:-:S04]  /*59570*/  LOP3.LUT R13, R13, 0xfffffeff, RZ, 0xc0, !PT ;  /* 0xfffffeff0d0d7812 */ /* 0x000fc800078ec0ff */
[----:B------:R-:W-:-:S04]  /*59580*/  @P6 LOP3.LUT R13, R13, 0x100, RZ, 0xfc, !PT ;  /* 0x000001000d0d6812 */ /* 0x000fc800078efcff */
[----:B------:R-:W-:-:S04]  /*59590*/  LOP3.LUT R13, R13, 0xffffffbf, RZ, 0xc0, !PT ;  /* 0xffffffbf0d0d7812 */ /* 0x000fc800078ec0ff */
[----:B------:R-:W-:Y:S02]  /*595a0*/  @P5 LOP3.LUT R13, R13, 0x40, RZ, 0xfc, !PT ;  /* 0x000000400d0d5812 */ /* 0x000fe400078efcff */
[----:B------:R-:W-:-:S13]  /*595b0*/  ISETP.LT.OR P5, PT, R26, 0xd9, !P2 ;  /* 0x000000d91a00780c */ /* 0x000fda00057a1670 */
[----:B------:R-:W0:Y:S02]  /*595c0*/  @!P5 LDC.64 R20, c[0x0][0x5c0] ;  /* 0x00017000ff14db82 */ /* 0x000e240000000a00 */
[----:B0-----:R-:W-:-:S04]  /*595d0*/  @!P5 IADD3 R216, P3, P4, R16, R20, R7 ;  /* 0x0000001410d8d210 */ /* 0x001fc80007c7e007 */
[----:B------:R-:W-:Y:S01]  /*595e0*/  @!P5 IADD3.X R217, R27, R21, R6, P3, P4 ;  /* 0x000000151bd9d210 */ /* 0x000fe20001fe8406 */
[----:B------:R-:W-:Y:S04]  /*595f0*/  STL [R1+0x10c0], R216 ;  /* 0x0010c0d801007387 */ /* 0x000fe80000100800 */
[----:B------:R-:W-:Y:S04]  /*59600*/  STL [R1+0x10bc], R217 ;  /* 0x0010bcd901007387 */ /* 0x000fe80000100800 */
[----:B------:R-:W3:Y:S04]  /*59610*/  LDL.LU R212, [R1+0x8ac] ;  /* 0x0008ac0001d47983 */ /* 0x000ee80000300800 */
[----:B------:R-:W3:Y:S01]  /*59620*/  LDL.LU R205, [R1+0x8b0] ;  /* 0x0008b00001cd7983 */ /* 0x000ee20000300800 */
[----:B------:R-:W-:-:S02]  /*59630*/  LOP3.LUT P6, RZ, R17, 0x40, RZ, 0xc0, !PT ;  /* 0x0000004011ff7812 */ /* 0x000fc400078cc0ff */
[----:B------:R-:W-:Y:S01]  /*59640*/  ISETP.LT.OR P3, PT, R26, 0x9, !P1 ;  /* 0x000000091a00780c */ /* 0x000fe20004f61670 */
[----:B----4-:R-:W-:Y:S01]  /*59650*/  FMUL R19, R195, UR8 ;  /* 0x00000008c3137c20 */ /* 0x010fe20008400000 */
[----:B------:R-:W-:-:S04]  /*59660*/  LOP3.LUT P0, RZ, R0, 0x800000, RZ, 0xc0, !PT ;  /* 0x0080000000ff7812 */ /* 0x000fc8000780c0ff */
[----:B------:R-:W-:-:S05]  /*59670*/  F2FP.SATFINITE.E4M3.F32.PACK_AB_MERGE_C R19, RZ, R19, RZ ;  /* 0x00000013ff13723e */ /* 0x000fca00048070ff */
[----:B------:R0:W-:Y:S02]  /*59680*/  @!P6 STG.E.U8 desc[UR26][R128.64+0x8], R19 ;  /* 0x000008138000e986 */ /* 0x0001e4000c10111a */
[----:B------:R-:W1:Y:S01]  /*59690*/  @!P3 LDC.64 R22, c[0x0][0x5c0] ;  /* 0x00017000ff16bb82 */ /* 0x000e620000000a00 */
[----:B0-----:R-:W-:-:S05]  /*596a0*/  FMUL R19, R194, UR8 ;  /* 0x00000008c2137c20 */ /* 0x001fca0008400000 */
[----:B------:R-:W-:Y:S02]  /*596b0*/  F2FP.SATFINITE.E4M3.F32.PACK_AB_MERGE_C R19, RZ, R19, RZ ;  /* 0x00000013ff13723e */ /* 0x000fe400048070ff */
[----:B------:R-:W-:-:S03]  /*596c0*/  LOP3.LUT R13, R13, 0xffffffdf, RZ, 0xc0, !PT ;  /* 0xffffffdf0d0d7812 */ /* 0x000fc600078ec0ff */
[----:B------:R2:W-:Y:S01]  /*596d0*/  @!P0 STG.E.U8 desc[UR26][R70.64+0x9], R19 ;  /* 0x0000091346008986 */ /* 0x0005e2000c10111a */
[----:B------:R-:W-:Y:S02]  /*596e0*/  ISETP.LT.OR P0, PT, R26, 0xda, !P2 ;  /* 0x000000da1a00780c */ /* 0x000fe40005701670 */
[----:B------:R-:W-:Y:S02]  /*596f0*/  @P5 LOP3.LUT R13, R13, 0x20, RZ, 0xfc, !PT ;  /* 0x000000200d0d5812 */ /* 0x000fe400078efcff */
[----:B------:R-:W-:-:S04]  /*59700*/  @!P3 IADD3 R20, P4, P5, R3, R16, R9 ;  /* 0x000000100314b210 */ /* 0x000fc80007d9e009 */
[----:B------:R-:W-:Y:S02]  /*59710*/  @!P3 IADD3.X R24, R4, R27, R8, P4, P5 ;  /* 0x0000001b0418b210 */ /* 0x000fe400027ea408 */
[----:B-1----:R-:W-:-:S03]  /*59720*/  @!P3 IADD3 R22, P4, R20, R22, RZ ;  /* 0x000000161416b210 */ /* 0x002fc60007f9e0ff */
[----:B------:R-:W0:Y:S02]  /*59730*/  @!P0 LDC.64 R20, c[0x0][0x5c0] ;  /* 0x00017000ff148b82 */ /* 0x000e240000000a00 */
[----:B0-----:R-:W-:-:S04]  /*59740*/  @!P0 IADD3 R194, P5, P6, R16, R20, R7 ;  /* 0x0000001410c28210 */ /* 0x001fc80007ebe007 */
[----:B------:R-:W-:Y:S01]  /*59750*/  @!P0 IADD3.X R195, R27, R21, R6, P5, P6 ;  /* 0x000000151bc38210 */ /* 0x000fe20002fec406 */
[----:B------:R-:W-:Y:S04]  /*59760*/  STL [R1+0x10c4], R194 ;  /* 0x0010c4c201007387 */ /* 0x000fe80000100800 */
[----:B------:R-:W-:Y:S01]  /*59770*/  STL [R1+0x10b8], R195 ;  /* 0x0010b8c301007387 */ /* 0x000fe20000100800 */
[----:B------:R-:W-:Y:S01]  /*59780*/  @!P3 IMAD.X R23, R24, 0x1, R23, P4 ;  /* 0x000000011817b824 */ /* 0x000fe200020e0617 */
        /* <DEDUP_REMOVED lines=23> */
[----:B0-----:R-:W-:-:S03]  /*59900*/  @!P5 IADD3 R128, P3, P4, R16, R20, R7 ;  /* 0x000000141080d210 */ /* 0x001fc60007c7e007 */
[----:B------:R-:W-:Y:S01]  /*59910*/  STL [R1+0x10a8], R207 ;  /* 0x0010a8cf01007387 */ /* 0x000fe20000100800 */
[----:B------:R-:W-:-:S03]  /*59920*/  @!P5 IADD3.X R129, R27, R21, R6, P3, P4 ;  /* 0x000000151b81d210 */ /* 0x000fc60001fe8406 */
[----:B------:R-:W-:Y:S01]  /*59930*/  STL [R1+0x10b4], R128 ;  /* 0x0010b48001007387 */ /* 0x000fe20000100800 */
[----:B-1----:R-:W-:-:S03]  /*59940*/  FMUL R19, R205, UR8 ;  /* 0x00000008cd137c20 */ /* 0x002fc60008400000 */
[----:B------:R-:W-:Y:S04]  /*59950*/  STL [R1+0x10b0], R129 ;  /* 0x0010b08101007387 */ /* 0x000fe80000100800 */
[----:B------:R-:W3:Y:S01]  /*59960*/  LDL.LU R205, [R1+0x8b8] ;  /* 0x0008b80001cd7983 */ /* 0x000ee20000300800 */
[----:B------:R-:W-:-:S04]  /*59970*/  LOP3.LUT R12, R12, 0x7fffffff, RZ, 0xc0, !PT ;  /* 0x7fffffff0c0c7812 */ /* 0x000fc800078ec0ff */
[----:B------:R-:W-:Y:S02]  /*59980*/  @P5 LOP3.LUT R12, R12, 0x80000000, RZ, 0xfc, !PT ;  /* 0x800000000c0c5812 */ /* 0x000fe400078efcff */
[----:B------:R-:W-:Y:S02]  /*59990*/  ISETP.LT.OR P5, PT, R26, 0xe9, !P2 ;  /* 0x000000e91a00780c */ /* 0x000fe400057a1670 */
[----:B------:R-:W-:-:S11]  /*599a0*/  LOP3.LUT R13, R13, 0xfffffff7, RZ, 0xc0, !PT ;  /* 0xfffffff70d0d7812 */ /* 0x000fd600078ec0ff */
[----:B------:R-:W0:Y:S01]  /*599b0*/  @!P5 LDC.64 R20, c[0x0][0x5c0] ;  /* 0x00017000ff14db82 */ /* 0x000e220000000a00 */
[----:B------:R-:W-:-:S04]  /*599c0*/  @P0 LOP3.LUT R13, R13, 0x8, RZ, 0xfc, !PT ;  /* 0x000000080d0d0812 */ /* 0x000fc800078efcff */
[----:B------:R-:W-:-:S04]  /*599d0*/  LOP3.LUT R13, R13, 0xfffffffd, RZ, 0xc0, !PT ;  /* 0xfffffffd0d0d7812 */ /* 0x000fc800078ec0ff */
[----:B------:R-:W-:Y:S02]  /*599e0*/  @P6 LOP3.LUT R13, R13, 0x2, RZ, 0xfc, !PT ;  /* 0x000000020d0d6812 */ /* 0x000fe400078efcff */
[----:B------:R-:W-:Y:S02]  /*599f0*/  LOP3.LUT P6, RZ, R17, 0x20, RZ, 0xc0, !PT ;  /* 0x0000002011ff7812 */ /* 0x000fe400078cc0ff */
[----:B------:R-:W-:Y:S02]  /*59a00*/  F2FP.SATFINITE.E4M3.F32.PACK_AB_MERGE_C R19, RZ, R19, RZ ;  /* 0x00000013ff13723e */ /* 0x000fe400048070ff */
[----:B0-----:R-:W-:-:S04]  /*59a10*/  @!P5 IADD3 R226, P3, P4, R16, R20, R7 ;  /* 0x0000001410e2d210 */ /* 0x001fc80007c7e007 */
[----:B------:R-:W-:-:S05]  /*59a20*/  @!P5 IADD3.X R227, R27, R21, R6, P3, P4 ;  /* 0x000000151be3d210 */ /* 0x000fca0001fe8406 */
[----:B------:R2:W-:Y:S04]  /*59a30*/  @!P6 STG.E.U8 desc[UR26][R126.64+0x10], R19 ;  /* 0x000010137e00e986 */ /* 0x0005e8000c10111a */
[----:B------:R-:W-:Y:S04]  /*59a40*/  STL [R1+0x10a0], R226 ;  /* 0x0010a0e201007387 */ /* 0x000fe80000100800 */
[----:B------:R-:W-:Y:S01]  /*59a50*/  STL [R1+0x109c], R227 ;  /* 0x00109ce301007387 */ /* 0x000fe20000100800 */
[----:B--2---:R-:W-:-:S03]  /*59a60*/  FMUL R19, R204, UR8 ;  /* 0x00000008cc137c20 */ /* 0x004fc60008400000 */
[----:B------:R-:W2:Y:S01]  /*59a70*/  LDL.LU R204, [R1+0x8bc] ;  /* 0x0008bc0001cc7983 */ /* 0x000ea20000300800 */
[----:B------:R-:W-:Y:S02]  /*59a80*/  ISETP.LT.OR P3, PT, R26, 0x11, !P1 ;  /* 0x000000111a00780c */ /* 0x000fe40004f61670 */
[----:B------:R-:W-:Y:S01]  /*59a90*/  LOP3.LUT P0, RZ, R2, 0x200000, RZ, 0xc0, !PT ;  /* 0x0020000002ff7812 */ /* 0x000fe2000780c0ff */
[----:B------:R-:W4:Y:S01]  /*59aa0*/  LDL.LU R223, [R1+0x8c0] ;  /* 0x0008c00001df7983 */ /* 0x000f220000300800 */
[----:B------:R-:W-:-:S09]  /*59ab0*/  F2FP.SATFINITE.E4M3.F32.PACK_AB_MERGE_C R19, RZ, R19, RZ ;  /* 0x00000013ff13723e */ /* 0x000fd200048070ff */
[----:B------:R-:W0:Y:S02]  /*59ac0*/  @!P3 LDC.64 R22, c[0x0][0x5c0] ;  /* 0x00017000ff16bb82 */ /* 0x000e240000000a00 */
[----:B------:R3:W-:Y:S01]  /*59ad0*/  @!P0 STG.E.U8 desc[UR26][R130.64+0x11], R19 ;  /* 0x0000111382008986 */ /* 0x0007e2000c10111a */
[----:B------:R-:W-:Y:S02]  /*59ae0*/  ISETP.LT.OR P0, PT, R26, 0xea, !P2 ;  /* 0x000000ea1a00780c */ /* 0x000fe40005701670 */
[----:B------:R-:W-:-:S04]  /*59af0*/  LOP3.LUT R12, R12, 0xbfffffff, RZ, 0xc0, !PT ;  /* 0xbfffffff0c0c7812 */ /* 0x000fc800078ec0ff */
[----:B------:R-:W-:Y:S02]  /*59b00*/  @P5 LOP3.LUT R12, R12, 0x40000000, RZ, 0xfc, !PT ;  /* 0x400000000c0c5812 */ /* 0x000fe400078efcff */
[----:B------:R-:W-:-:S04]  /*59b10*/  @!P3 IADD3 R20, P4, P5, R3, R16, R9 ;  /* 0x000000100314b210 */ /* 0x000fc80007d9e009 */
[----:B------:R-:W-:Y:S02]  /*59b20*/  @!P3 IADD3.X R24, R4, R27, R8, P4, P5 ;  /* 0x0000001b0418b210 */ /* 0x000fe400027ea408 */
[----:B0-----:R-:W-:Y:S02]  /*59b30*/  @!P3 IADD3 R22, P4, R20, R22, RZ ;  /* 0x000000161416b210 */ /* 0x001fe40007f9e0ff */
[----:B------:R-:W0:Y:S03]  /*59b40*/  @!P0 LDC.64 R20, c[0x0][0x5c0] ;  /* 0x00017000ff148b82 */ /* 0x000e260000000a00 */
[----:B------:R-:W-:Y:S01]  /*59b50*/  @!P3 IMAD.X R23, R24, 0x1, R23, P4 ;  /* 0x000000011817b824 */ /* 0x000fe200020e0617 */
[----:B------:R-:W-:Y:S02]  /*59b60*/  LOP3.LUT R17, R17, 0xffffffef, RZ, 0xc0, !PT ;  /* 0xffffffef11117812 */ /* 0x000fe400078ec0ff */
[----:B0-----:R-:W-:-:S04]  /*59b70*/  @!P0 IADD3 R212, P5, P6, R16, R20, R7 ;  /* 0x0000001410d48210 */ /* 0x001fc80007ebe007 */
[----:B------:R-:W-:Y:S02]  /*59b80*/  @!P0 IADD3.X R213, R27, R21, R6, P5, P6 ;  /* 0x000000151bd58210 */ /* 0x000fe40002fec406 */
[----:B------:R-:W-:-:S13]  /*59b90*/  LOP3.LUT P6, RZ, R0, 0x1000000, RZ, 0xc0, !PT ;  /* 0x0100000000ff7812 */ /* 0x000fda00078cc0ff */
[----:B------:R-:W-:Y:S02]  /*59ba0*/  @P6 LOP3.LUT R17, R17, 0x10, RZ, 0xfc, !PT ;  /* 0x0000001011116812 */ /* 0x000fe400078efcff */
[----:B------:R-:W-:Y:S01]  /*59bb0*/  ISETP.LT.OR P6, PT, R26, 0xf1, !P2 ;  /* 0x000000f11a00780c */ /* 0x000fe200057c1670 */
[----:B---3--:R-:W-:-:S05]  /*59bc0*/  FMUL R19, R205, UR8 ;  /* 0x00000008cd137c20 */ /* 0x008fca0008400000 */
        /* <DEDUP_REMOVED lines=8> */
[----:B------:R-:W0:Y:S01]  /*59c50*/  @!P6 LDC.64 R20, c[0x0][0x5c0] ;  /* 0x00017000ff14eb82 */ /* 0x000e220000000a00 */
[----:B------:R-:W-:Y:S01]  /*59c60*/  STL [R1+0x10a4], R212 ;  /* 0x0010a4d401007387 */ /* 0x000fe20000100800 */
[----:B0-----:R-:W-:-:S04]  /*59c70*/  @!P6 IADD3 R214, P4, P5, R16, R20, R7 ;  /* 0x0000001410d6e210 */ /* 0x001fc80007d9e007 */
[----:B------:R-:W-:Y:S02]  /*59c80*/  @!P6 IADD3.X R215, R27, R21, R6, P4, P5 ;  /* 0x000000151bd7e210 */ /* 0x000fe400027ea406 */
[----:B------:R-:W-:Y:S01]  /*59c90*/  ISETP.LT.OR P5, PT, R26, 0xf2, !P2 ;  /* 0x000000f21a00780c */ /* 0x000fe200057a1670 */
[----:B------:R-:W-:Y:S04]  /*59ca0*/  STL [R1+0x1098], R213 ;  /* 0x001098d501007387 */ /* 0x000fe80000100800 */
[----:B------:R-:W3:Y:S08]  /*59cb0*/  LDL.LU R222, [R1+0x8c4] ;  /* 0x0008c40001de7983 */ /* 0x000ef00000300800 */
[----:B------:R-:W0:Y:S01]  /*59cc0*/  @!P5 LDC.64 R20, c[0x0][0x5c0] ;  /* 0x00017000ff14db82 */ /* 0x000e220000000a00 */
[----:B------:R-:W-:Y:S04]  /*59cd0*/  STL [R1+0x108c], R214 ;  /* 0x00108cd601007387 */ /* 0x000fe80000100800 */
[----:B------:R-:W-:Y:S01]  /*59ce0*/  STL [R1+0x1088], R215 ;  /* 0x001088d701007387 */ /* 0x000fe20000100800 */
[----:B------:R-:W-:Y:S01]  /*59cf0*/  LOP3.LUT R12, R12, 0xefffffff, RZ, 0xc0, !PT ;  /* 0xefffffff0c0c7812 */ /* 0x000fe200078ec0ff */
[----:B--2---:R-:W-:-:S05]  /*59d00*/  FMUL R19, R204, UR8 ;  /* 0x00000008cc137c20 */ /* 0x004fca0008400000 */
[----:B------:R-:W-:-:S05]  /*59d10*/  F2FP.SATFINITE.E4M3.F32.PACK_AB_MERGE_C R19, RZ, R19, RZ ;  /* 0x00000013ff13723e */ /* 0x000fca00048070ff */
[----:B------:R1:W-:Y:S01]  /*59d20*/  @!P3 STG.E.U8 desc[UR26][R22.64+0x11], R19 ;  /* 0x000011131600b986 */ /* 0x0003e2000c10111a */
[----:B0-----:R-:W-:-:S04]  /*59d30*/  @!P5 IADD3 R204, P3, P4, R16, R20, R7 ;  /* 0x0000001410ccd210 */ /* 0x001fc80007c7e007 */
[----:B------:R-:W-:Y:S01]  /*59d40*/  @!P5 IADD3.X R205, R27, R21, R6, P3, P4 ;  /* 0x000000151bcdd210 */ /* 0x000fe20001fe8406 */
[----:B------:R-:W-:Y:S04]  /*59d50*/  STL [R1+0x1094], R204 ;  /* 0x001094cc01007387 */ /* 0x000fe80000100800 */
[----:B------:R-:W-:Y:S04]  /*59d60*/  STL [R1+0x1090], R205 ;  /* 0x001090cd01007387 */ /* 0x000fe80000100800 */
[----:B------:R-:W2:Y:S01]  /*59d70*/  LDL.LU R224, [R1+0x8c8] ;  /* 0x0008c80001e07983 */ /* 0x000ea20000300800 */
[----:B------:R-:W-:-:S04]  /*59d80*/  @P0 LOP3.LUT R12, R12, 0x10000000, RZ, 0xfc, !PT ;  /* 0x100000000c0c0812 */ /* 0x000fc800078efcff */
[----:B------:R-:W-:-:S04]  /*59d90*/  LOP3.LUT R12, R12, 0xfbffffff, RZ, 0xc0, !PT ;  /* 0xfbffffff0c0c7812 */ /* 0x000fc800078ec0ff */
[----:B------:R-:W-:-:S04]  /*59da0*/  @P6 LOP3.LUT R12, R12, 0x4000000, RZ, 0xfc, !PT ;  /* 0x040000000c0c6812 */ /* 0x000fc800078efcff */
[----:B------:R-:W-:-:S04]  /*59db0*/  LOP3.LUT R12, R12, 0xfeffffff, RZ, 0xc0, !PT ;  /* 0xfeffffff0c0c7812 */ /* 0x000fc800078ec0ff */
[----:B------:R-:W-:Y:S02]  /*59dc0*/  @P5 LOP3.LUT R12, R12, 0x1000000, RZ, 0xfc, !PT ;  /* 0x010000000c0c5812 */ /* 0x000fe400078efcff */
[----:B------:R-:W-:-:S13]  /*59dd0*/  ISETP.LT.OR P5, PT, R26, 0xf9, !P2 ;  /* 0x000000f91a00780c */ /* 0x000fda00057a1670 */
[----:B------:R-:W1:Y:S02]  /*59de0*/  @!P5 LDC.64 R20, c[0x0][0x5c0] ;  /* 0x00017000ff14db82 */ /* 0x000e640000000a00 */
[----:B-1----:R-:W-:-:S04]  /*59df0*/  @!P5 IADD3 R22, P3, P4, R16, R20, R7 ;  /* 0x000000141016d210 */ /* 0x002fc80007c7e007 */
[----:B------:R-:W-:-:S05]  /*59e00*/  @!P5 IADD3.X R23, R27, R21, R6, P3, P4 ;  /* 0x000000151b17d210 */ /* 0x000fca0001fe8406 */
[----:B------:R0:W-:Y:S04]  /*59e10*/  @!P5 STL.64 [R1+0x8], R22 ;  /* 0x000008160100d387 */ /* 0x0001e80000100a00 */
[----:B------:R-:W2:Y:S01]  /*59e20*/  LDL.LU R14, [R1+0x8cc] ;  /* 0x0008cc00010e7983 */ /* 0x000ea20000300800 */
[----:B------:R-:W-:Y:S02]  /*59e30*/  LOP3.LUT P6, RZ, R17, 0x10, RZ, 0xc0, !PT ;  /* 0x0000001011ff7812 */ /* 0x000fe400078cc0ff */
[----:B------:R-:W-:Y:S01]  /*59e40*/  ISETP.LT.OR P3, PT, R26, 0x19, !P1 ;  /* 0x000000191a00780c */ /* 0x000fe20004f61670 */
[----:B----4-:R-:W-:Y:S01]  /*59e50*/  FMUL R19, R223, UR8 ;  /* 0x00000008df137c20 */ /* 0x010fe20008400000 */
[----:B------:R-:W-:Y:S01]  /*59e60*/  LOP3.LUT P0, RZ, R0, 0x2, RZ, 0xc0, !PT ;  /* 0x0000000200ff7812 */ /* 0x000fe2000780c0ff */
[----:B------:R-:W4:Y:S03]  /*59e70*/  LDL.LU R233, [R1+0x8d0] ;  /* 0x0008d00001e97983 */ /* 0x000f260000300800 */
[----:B------:R-:W-:-:S05]  /*59e80*/  F2FP.SATFINITE.E4M3.F32.PACK_AB_MERGE_C R19, RZ, R19, RZ ;  /* 0x00000013ff13723e */ /* 0x000fca00048070ff */
[----:B------:R3:W-:Y:S02]  /*59e90*/  @!P6 STG.E.U8 desc[UR26][R132.64+0x18], R19 ;  /* 0x000018138400e986 */ /* 0x0007e4000c10111a */
[----:B0-----:R-:W0:Y:S01]  /*59ea0*/  @!P3 LDC.64 R22, c[0x0][0x5c0] ;  /* 0x00017000ff16bb82 */ /* 0x001e220000000a00 */
[----:B------:R-:W-:-:S04]  /*59eb0*/  LOP3.LUT R12, R12, 0xff7fffff, RZ, 0xc0, !PT ;  /* 0xff7fffff0c0c7812 */ /* 0x000fc800078ec0ff */
[----:B------:R-:W-:Y:S02]  /*59ec0*/  @P5 LOP3.LUT R12, R12, 0x800000, RZ, 0xfc, !PT ;  /* 0x008000000c0c5812 */ /* 0x000fe400078efcff */
[----:B------:R-:W-:-:S04]  /*59ed0*/  @!P3 IADD3 R20, P4, P5, R3, R16, R9 ;  /* 0x000000100314b210 */ /* 0x000fc80007d9e009 */
[----:B------:R-:W-:Y:S02]  /*59ee0*/  @!P3 IADD3.X R24, R4, R27, R8, P4, P5 ;  /* 0x0000001b0418b210 */ /* 0x000fe400027ea408 */
[----:B0-----:R-:W-:-:S05]  /*59ef0*/  @!P3 IADD3 R22, P4, R20, R22, RZ ;  /* 0x000000161416b210 */ /* 0x001fca0007f9e0ff */
[----:B------:R-:W-:Y:S01]  /*59f00*/  @!P3 IMAD.X R23, R24, 0x1, R23, P4 ;  /* 0x000000011817b824 */ /* 0x000fe200020e0617 */
[----:B------:R-:W-:Y:S01]  /*59f10*/  LOP3.LUT R17, R17, 0xfffffff7, RZ, 0xc0, !PT ;  /* 0xfffffff711117812 */ /* 0x000fe200078ec0ff */
[----:B---3--:R-:W-:-:S05]  /*59f20*/  FMUL R19, R222, UR8 ;  /* 0x00000008de137c20 */ /* 0x008fca0008400000 */
[----:B------:R-:W-:-:S05]  /*59f30*/  F2FP.SATFINITE.E4M3.F32.PACK_AB_MERGE_C R19, RZ, R19, RZ ;  /* 0x00000013ff13723e */ /* 0x000fca00048070ff */
[----:B------:R2:W-:Y:S01]  /*59f40*/  @!P0 STG.E.U8 desc[UR26][R46.64+0x19], R19 ;  /* 0x000019132e008986 */ /* 0x0005e2000c10111a */
[----:B------:R-:W-:-:S13]  /*59f50*/  ISETP.LT.OR P0, PT, R26, 0xfa, !P2 ;  /* 0x000000fa1a00780c */ /* 0x000fda0005701670 */
[----:B------:R-:W0:Y:S02]  /*59f60*/  @!P0 LDC.64 R20, c[0x0][0x5c0] ;  /* 0x00017000ff148b82 */ /* 0x000e240000000a00 */
[----:B0-----:R-:W-:-:S04]  /*59f70*/  @!P0 IADD3 R222, P5, P6, R16, R20, R7 ;  /* 0x0000001410de8210 */ /* 0x001fc80007ebe007 */
[----:B------:R-:W-:Y:S02]  /*59f80*/  @!P0 IADD3.X R223, R27, R21, R6, P5, P6 ;  /* 0x000000151bdf8210 */ /* 0x000fe40002fec406 */
[----:B------:R-:W-:Y:S01]  /*59f90*/  LOP3.LUT P6, RZ, R2, 0x400000, RZ, 0xc0, !PT ;  /* 0x0040000002ff7812 */ /* 0x000fe200078cc0ff */
[----:B--2---:R-:W-:-:S05]  /*59fa0*/  FMUL R19, R224, UR8 ;  /* 0x00000008e0137c20 */ /* 0x004fca0008400000 */
[----:B------:R-:W-:-:S05]  /*59fb0*/  F2FP.SATFINITE.E4M3.F32.PACK_AB_MERGE_C R19, RZ, R19, RZ ;  /* 0x00000013ff13723e */ /* 0x000fca00048070ff */
[----:B------:R0:W-:Y:S01]  /*59fc0*/  @!P3 STG.E.U8 desc[UR26][R22.64+0x18], R19 ;  /* 0x000018131600b986 */ /* 0x0001e2000c10111a */
[----:B------:R-:W-:-:S13]  /*59fd0*/  ISETP.LT.OR P3, PT, R26, 0x1a, !P1 ;  /* 0x0000001a1a00780c */ /* 0x000fda0004f61670 */
[----:B------:R-:W1:Y:S01]  /*59fe0*/  @!P3 LDC.64 R20, c[0x0][0x5c0] ;  /* 0x00017000ff14bb82 */ /* 0x000e620000000a00 */
[----:B------:R-:W-:Y:S02]  /*59ff0*/  @P6 LOP3.LUT R17, R17, 0x8, RZ, 0xfc, !PT ;  /* 0x0000000811116812 */ /* 0x000fe400078efcff */
[----:B------:R-:W-:Y:S02]  /*5a000*/  ISETP.LT.OR P6, PT, R26, 0x101, !P2 ;  /* 0x000001011a00780c */ /* 0x000fe400057c1670 */
[----:B0-----:R-:W-:-:S04]  /*5a010*/  @!P3 IADD3 R22, P4, P5, R3, R16, R9 ;  /* 0x000000100316b210 */ /* 0x001fc80007d9e009 */
[----:B------:R-:W-:Y:S02]  /*5a020*/  @!P3 IADD3.X R19, R4, R27, R8, P4, P5 ;  /* 0x0000001b0413b210 */ /* 0x000fe400027ea408 */
[----:B-1----:R-:W-:-:S05]  /*5a030*/  @!P3 IADD3 R22, P4, R22, R20, RZ ;  /* 0x000000141616b210 */ /* 0x002fca0007f9e0ff */
[----:B------:R-:W-:Y:S02]  /*5a040*/  @!P3 IMAD.X R23, R19, 0x1, R21, P4 ;  /* 0x000000011317b824 */ /* 0x000fe400020e0615 */
[----:B------:R-:W0:Y:S01]  /*5a050*/  @!P6 LDC.64 R20, c[0x0][0x5c0] ;  /* 0x00017000ff14eb82 */ /* 0x000e220000000a00 */
[----:B------:R-:W-:Y:S04]  /*5a060*/  STL [R1+0x107c], R222 ;  /* 0x00107cde01007387 */ /* 0x000fe80000100800 */
[----:B------:R-:W-:Y:S04]  /*5a070*/  STL [R1+0x1078], R223 ;  /* 0x001078df01007387 */ /* 0x000fe80000100800 */
[----:B------:R-:W2:Y:S01]  /*5a080*/  LDL.LU R232, [R1+0x8d4] ;  /* 0x0008d40001e87983 */ /* 0x000ea20000300800 */
[----:B0-----:R-:W-:-:S04]  /*5a090*/  @!P6 IADD3 R224, P4, P5, R16, R20, R7 ;  /* 0x0000001410e0e210 */ /* 0x001fc80007d9e007 */
[----:B------:R-:W-:Y:S02]  /*5a0a0*/  @!P6 IADD3.X R225, R27, R21, R6, P4, P5 ;  /* 0x000000151be1e210 */ /* 0x000fe400027ea406 */
[----:B------:R-:W-:-:S13]  /*5a0b0*/  ISETP.LT.OR P5, PT, R26, 0x102, !P2 ;  /* 0x000001021a00780c */ /* 0x000fda00057a1670 */
[----:B------:R-:W0:Y:S01]  /*5a0c0*/  @!P5 LDC.64 R20, c[0x0][0x5c0] ;  /* 0x00017000ff14db82 */ /* 0x000e220000000a00 */
[----:B------:R-:W-:-:S05]  /*5a0d0*/  FMUL R19, R14, UR8 ;  /* 0x000000080e137c20 */ /* 0x000fca0008400000 */
[----:B------:R-:W-:-:S05]  /*5a0e0*/  F2FP.SATFINITE.E4M3.F32.PACK_AB_MERGE_C R19, RZ, R19, RZ ;  /* 0x00000013ff13723e */ /* 0x000fca00048070ff */
[----:B------:R1:W-:Y:S04]  /*5a0f0*/  @!P3 STG.E.U8 desc[UR26][R22.64+0x19], R19 ;  /* 0x000019131600b986 */ /* 0x0003e8000c10111a */
[----:B------:R-:W-:Y:S01]  /*5a100*/  STL [R1+0x106c], R224 ;  /* 0x00106ce001007387 */ /* 0x000fe20000100800 */
[----:B0-----:R-:W-:-:S03]  /*5a110*/  @!P5 IADD3 R132, P3, P4, R16, R20, R7 ;  /* 0x000000141084d210 */ /* 0x001fc60007c7e007 */
[----:B------:R-:W-:Y:S01]  /*5a120*/  STL [R1+0x1068], R225 ;  /* 0x001068e101007387 */ /* 0x000fe20000100800 */
[----:B------:R-:W-:-:S03]  /*5a130*/  @!P5 IADD3.X R133, R27, R21, R6, P3, P4 ;  /* 0x000000151b85d210 */ /* 0x000fc60001fe8406 */
[----:B------:R-:W-:Y:S04]  /*5a140*/  STL [R1+0x1074], R132 ;  /* 0x0010748401007387 */ /* 0x000fe80000100800 */
[----:B------:R-:W-:Y:S04]  /*5a150*/  STL [R1+0x1070], R133 ;  /* 0x0010708501007387 */ /* 0x000fe80000100800 */
[----:B------:R-:W3:Y:S01]  /*5a160*/  LDL.LU R91, [R1+0x8d8] ;  /* 0x0008d800015b7983 */ /* 0x000ee20000300800 */
[----:B------:R-:W-:-:S04]  /*5a170*/  LOP3.LUT R12, R12, 0xffefffff, RZ, 0xc0, !PT ;  /* 0xffefffff0c0c7812 */ /* 0x000fc800078ec0ff */
        /* <DEDUP_REMOVED lines=10> */
[----:B------:R-:W3:Y:S01]  /*5a220*/  LDL.LU R14, [R1+0x8dc] ;  /* 0x0008dc00010e7983 */ /* 0x000ee20000300800 */
        /* <DEDUP_REMOVED lines=13> */
[----:B------:R-:W-:Y:S02]  /*5a300*/  @!P3 IMAD.X R23, R24, 0x1, R23, P4 ;  /* 0x000000011817b824 */ /* 0x000fe400020e0617 */
[----:B--2---:R-:W-:-:S05]  /*5a310*/  FMUL R19, R232, UR8 ;  /* 0x00000008e8137c20 */ /* 0x004fca0008400000 */
[----:B------:R-:W-:-:S05]  /*5a320*/  F2FP.SATFINITE.E4M3.F32.PACK_AB_MERGE_C R19, RZ, R19, RZ ;  /* 0x00000013ff13723e */ /* 0x000fca00048070ff */
[----:B------:R3:W-:Y:S01]  /*5a330*/  @!P0 STG.E.U8 desc[UR26][R134.64+0x21], R19 ;  /* 0x0000211386008986 */ /* 0x0007e2000c10111a */
[----:B------:R-:W-:-:S13]  /*5a340*/  ISETP.LT.OR P0, PT, R26, 0x10a, !P2 ;  /* 0x0000010a1a00780c */ /* 0x000fda0005701670 */
[----:B------:R-:W0:Y:S02]  /*5a350*/  @!P0 LDC.64 R20, c[0x0][0x5c0] ;  /* 0x00017000ff148b82 */ /* 0x000e240000000a00 */
[----:B0-----:R-:W-:-:S04]  /*5a360*/  @!P0 IADD3 R232, P5, P6, R16, R20, R7 ;  /* 0x0000001410e88210 */ /* 0x001fc80007ebe007 */
[----:B------:R-:W-:Y:S01]  /*5a370*/  @!P0 IADD3.X R233, R27, R21, R6, P5, P6 ;  /* 0x000000151be98210 */ /* 0x000fe20002fec406 */
[----:B------:R-:W-:Y:S04]  /*5a380*/  STL [R1+0x105c], R232 ;  /* 0x00105ce801007387 */ /* 0x000fe80000100800 */
[----:B------:R-:W-:Y:S01]  /*5a390*/  STL [R1+0x1058], R233 ;  /* 0x001058e901007387 */ /* 0x000fe20000100800 */
[----:B---3--:R-:W-:-:S03]  /*5a3a0*/  FMUL R19, R91, UR8 ;  /* 0x000000085b137c20 */ /* 0x008fc60008400000 */
[----:B------:R-:W2:Y:S02]  /*5a3b0*/  LDL.LU R91, [R1+0x8e4] ;  /* 0x0008e400015b7983 */ /* 0x000ea40000300800 */
[----:B------:R-:W-:-:S05]  /*5a3c0*/  F2FP.SATFINITE.E4M3.F32.PACK_AB_MERGE_C R19, RZ, R19, RZ ;  /* 0x00000013ff13723e */ /* 0x000fca00048070ff */
[----:B------:R0:W-:Y:S01]  /*5a3d0*/  @!P3 STG.E.U8 desc[UR26][R22.64+0x20], R19 ;  /* 0x000020131600b986 */ /* 0x0001e2000c10111a */
[----:B------:R-:W-:Y:S02]  /*5a3e0*/  ISETP.LT.OR P3, PT, R26, 0x22, !P1 ;  /* 0x000000221a00780c */ /* 0x000fe40004f61670 */
[----:B------:R-:W-:-:S11]  /*5a3f0*/  LOP3.LUT P6, RZ, R0, 0x4000000, RZ, 0xc0, !PT ;  /* 0x0400000000ff7812 */ /* 0x000fd600078cc0ff */
[----:B------:R-:W1:Y:S01]  /*5a400*/  @!P3 LDC.64 R20, c[0x0][0x5c0] ;  /* 0x00017000ff14bb82 */ /* 0x000e620000000a00 */
[----:B------:R-:W-:-:S04]  /*5a410*/  LOP3.LUT R17, R17, 0xfffffffb, RZ, 0xc0, !PT ;  /* 0xfffffffb11117812 */ /* 0x000fc800078ec0ff */
[----:B------:R-:W-:Y:S02]  /*5a420*/  @P6 LOP3.LUT R17, R17, 0x4, RZ, 0xfc, !PT ;  /* 0x0000000411116812 */ /* 0x000fe400078efcff */
[----:B------:R-:W-:Y:S02]  /*5a430*/  ISETP.LT.OR P6, PT, R26, 0x111, !P2 ;  /* 0x000001111a00780c */ /* 0x000fe400057c1670 */
[----:B0-----:R-:W-:-:S04]  /*5a440*/  @!P3 IADD3 R22, P4, P5, R3, R16, R9 ;  /* 0x000000100316b210 */ /* 0x001fc80007d9e009 */
[----:B------:R-:W-:Y:S02]  /*5a450*/  @!P3 IADD3.X R19, R4, R27, R8, P4, P5 ;  /* 0x0000001b0413b210 */ /* 0x000fe400027ea408 */
[----:B-1----:R-:W-:-:S05]  /*5a460*/  @!P3 IADD3 R22, P4, R22, R20, RZ ;  /* 0x000000141616b210 */ /* 0x002fca0007f9e0ff */
[----:B------:R-:W-:Y:S02]  /*5a470*/  @!P3 IMAD.X R23, R19, 0x1, R21, P4 ;  /* 0x000000011317b824 */ /* 0x000fe400020e0615 */
[----:B------:R-:W0:Y:S02]  /*5a480*/  @!P6 LDC.64 R20, c[0x0][0x5c0] ;  /* 0x00017000ff14eb82 */ /* 0x000e240000000a00 */
[----:B0-----:R-:W-:-:S04]  /*5a490*/  @!P6 IADD3 R24, P4, P5, R16, R20, R7 ;  /* 0x000000141018e210 */ /* 0x001fc80007d9e007 */
[----:B------:R-:W-:Y:S01]  /*5a4a0*/  @!P6 IADD3.X R25, R27, R21, R6, P4, P5 ;  /* 0x000000151b19e210 */ /* 0x000fe200027ea406 */
[----:B------:R-:W-:-:S04]  /*5a4b0*/  FMUL R19, R14, UR8 ;  /* 0x000000080e137c20 */ /* 0x000fc80008400000 */
[----:B------:R-:W-:Y:S04]  /*5a4c0*/  @!P6 STL.64 [R1], R24 ;  /* 0x000000180100e387 */ /* 0x000fe80000100a00 */
[----:B------:R-:W3:Y:S01]  /*5a4d0*/  LDL.LU R14, [R1+0x8e8] ;  /* 0x0008e800010e7983 */ /* 0x000ee20000300800 */
[----:B------:R-:W-:Y:S02]  /*5a4e0*/  ISETP.LT.OR P5, PT, R26, 0x112, !P2 ;  /* 0x000001121a00780c */ /* 0x000fe400057a1670 */
[----:B------:R-:W-:-:S11]  /*5a4f0*/  LOP3.LUT R12, R12, 0xffffbfff, RZ, 0xc0, !PT ;  /* 0xffffbfff0c0c7812 */ /* 0x000fd600078ec0ff */
[----:B------:R-:W0:Y:S01]  /*5a500*/  @!P5 LDC.64 R20, c[0x0][0x5c0] ;  /* 0x00017000ff14db82 */ /* 0x000e220000000a00 */
[----:B------:R-:W-:Y:S02]  /*5a510*/  @P0 LOP3.LUT R12, R12, 0x4000, RZ, 0xfc, !PT ;  /* 0x000040000c0c0812 */ /* 0x000fe400078efcff */
[----:B------:R-:W-:Y:S02]  /*5a520*/  F2FP.SATFINITE.E4M3.F32.PACK_AB_MERGE_C R19, RZ, R19, RZ ;  /* 0x00000013ff13723e */ /* 0x000fe400048070ff */
[----:B------:R-:W-:-:S04]  /*5a530*/  LOP3.LUT R12, R12, 0xffffefff, RZ, 0xc0, !PT ;  /* 0xffffefff0c0c7812 */ /* 0x000fc800078ec0ff */
[----:B------:R-:W-:Y:S01]  /*5a540*/  @P6 LOP3.LUT R12, R12, 0x1000, RZ, 0xfc, !PT ;  /* 0x000010000c0c6812 */ /* 0x000fe200078efcff */
[----:B------:R4:W-:Y:S03]  /*5a550*/  @!P3 STG.E.U8 desc[UR26][R22.64+0x21], R19 ;  /* 0x000021131600b986 */ /* 0x0009e6000c10111a */
[----:B------:R-:W-:-:S04]  /*5a560*/  LOP3.LUT R12, R12, 0xfffffbff, RZ, 0xc0, !PT ;  /* 0xfffffbff0c0c7812 */ /* 0x000fc800078ec0ff */
[----:B------:R-:W-:Y:S02]  /*5a570*/  @P5 LOP3.LUT R12, R12, 0x400, RZ, 0xfc, !PT ;  /* 0x000004000c0c5812 */ /* 0x000fe400078efcff */
[----:B0-----:R-:W-:-:S04]  /*5a580*/  @!P5 IADD3 R134, P3, P4, R16, R20, R7 ;  /* 0x000000141086d210 */ /* 0x001fc80007c7e007 */
[----:B------:R-:W-:Y:S02]  /*5a590*/  @!P5 IADD3.X R135, R27, R21, R6, P3, P4 ;  /* 0x000000151b87d210 */ /* 0x000fe40001fe8406 */
[----:B------:R-:W-:-:S13]  /*5a5a0*/  ISETP.LT.OR P5, PT, R26, 0x119, !P2 ;  /* 0x000001191a00780c */ /* 0x000fda00057a1670 */
[----:B------:R-:W0:Y:S01]  /*5a5b0*/  @!P5 LDC.64 R20, c[0x0][0x5c0] ;  /* 0x00017000ff14db82 */ /* 0x000e220000000a00 */
[----:B------:R-:W-:Y:S01]  /*5a5c0*/  LOP3.LUT P6, RZ, R17, 0x4, RZ, 0xc0, !PT ;  /* 0x0000000411ff7812 */ /* 0x000fe200078cc0ff */
[----:B----4-:R-:W-:Y:S01]  /*5a5d0*/  FMUL R19, R90, UR8 ;  /* 0x000000085a137c20 */ /* 0x010fe20008400000 */
[----:B------:R-:W-:Y:S04]  /*5a5e0*/  STL [R1+0x104c], R134 ;  /* 0x00104c8601007387 */ /* 0x000fe80000100800 */
[----:B------:R-:W-:Y:S01]  /*5a5f0*/  F2FP.SATFINITE.E4M3.F32.PACK_AB_MERGE_C R19, RZ, R19, RZ ;  /* 0x00000013ff13723e */ /* 0x000fe200048070ff */
[----:B------:R-:W-:Y:S06]  /*5a600*/  STL [R1+0x1048], R135 ;  /* 0x0010488701007387 */ /* 0x000fec0000100800 */
[----:B------:R-:W-:Y:S01]  /*5a610*/  @!P6 STG.E.U8 desc[UR26][R136.64+0x28], R19 ;  /* 0x000028138800e986 */ /* 0x000fe2000c10111a */
[----:B0-----:R-:W-:-:S04]  /*5a620*/  @!P5 IADD3 R22, P3, P4, R16, R20, R7 ;  /* 0x000000141016d210 */ /* 0x001fc80007c7e007 */
[----:B------:R-:W-:-:S05]  /*5a630*/  @!P5 IADD3.X R23, R27, R21, R6, P3, P4 ;  /* 0x000000151b17d210 */ /* 0x000fca0001fe8406 */
[----:B------:R0:W-:Y:S01]  /*5a640*/  @!P5 STL.64 [R1+0x58], R22 ;  /* 0x000058160100d387 */ /* 0x0001e20000100a00 */
[----:B------:R-:W-:Y:S02]  /*5a650*/  ISETP.LT.OR P3, PT, R26, 0x29, !P1 ;  /* 0x000000291a00780c */ /* 0x000fe40004f61670 */
[----:B------:R-:W-:-:S11]  /*5a660*/  LOP3.LUT P0, RZ, R0, 0x2000000, RZ, 0xc0, !PT ;  /* 0x0200000000ff7812 */ /* 0x000fd6000780c0ff */
[----:B0-----:R-:W0:Y:S01]  /*5a670*/  @!P3 LDC.64 R22, c[0x0][0x5c0] ;  /* 0x00017000ff16bb82 */ /* 0x001e220000000a00 */
[----:B------:R-:W-:-:S04]  /*5a680*/  LOP3.LUT R12, R12, 0xfffffdff, RZ, 0xc0, !PT ;  /* 0xfffffdff0c0c7812 */ /* 0x000fc800078ec0ff */
[----:B------:R-:W-:Y:S02]  /*5a690*/  @P5 LOP3.LUT R12, R12, 0x200, RZ, 0xfc, !PT ;  /* 0x000002000c0c5812 */ /* 0x000fe400078efcff */
[----:B------:R-:W-:-:S04]  /*5a6a0*/  @!P3 IADD3 R20, P4, P5, R3, R16, R9 ;  /* 0x000000100314b210 */ /* 0x000fc80007d9e009 */
[----:B------:R-:W-:Y:S01]  /*5a6b0*/  @!P3 IADD3.X R24, R4, R27, R8, P4, P5 ;  /* 0x0000001b0418b210 */ /* 0x000fe200027ea408 */
[----:B--2---:R-:W-:Y:S02]  /*5a6c0*/  FMUL R19, R91, UR8 ;  /* 0x000000085b137c20 */ /* 0x004fe40008400000 */
[----:B------:R-:W2:Y:S03]  /*5a6d0*/  LDL.LU R91, [R1+0x8ec] ;  /* 0x0008ec00015b7983 */ /* 0x000ea60000300800 */
[----:B------:R-:W-:Y:S01]  /*5a6e0*/  F2FP.SATFINITE.E4M3.F32.PACK_AB_MERGE_C R19, RZ, R19, RZ ;  /* 0x00000013ff13723e */ /* 0x000fe200048070ff */
[----:B------:R-:W4:Y:S04]  /*5a6f0*/  LDL.LU R90, [R1+0x8f0] ;  /* 0x0008f000015a7983 */ /* 0x000f280000300800 */
[----:B------:R3:W-:Y:S01]  /*5a700*/  @!P0 STG.E.U8 desc[UR26][R30.64+0x29], R19 ;  /* 0x000029131e008986 */ /* 0x0007e2000c10111a */
[----:B------:R-:W-:-:S02]  /*5a710*/  ISETP.LT.OR P0, PT, R26, 0x11a, !P2 ;  /* 0x0000011a1a00780c */ /* 0x000fc40005701670 */
[----:B0-----:R-:W-:-:S11]  /*5a720*/  @!P3 IADD3 R22, P4, R20, R22, RZ ;  /* 0x000000161416b210 */ /* 0x001fd60007f9e0ff */
[----:B------:R-:W0:Y:S02]  /*5a730*/  @!P0 LDC.64 R20, c[0x0][0x5c0] ;  /* 0x00017000ff148b82 */ /* 0x000e240000000a00 */
[----:B0-----:R-:W-:-:S04]  /*5a740*/  @!P0 IADD3 R28, P5, P6, R16, R20, R7 ;  /* 0x00000014101c8210 */ /* 0x001fc80007ebe007 */
[----:B------:R-:W-:-:S05]  /*5a750*/  @!P0 IADD3.X R29, R27, R21, R6, P5, P6 ;  /* 0x000000151b1d8210 */ /* 0x000fca0002fec406 */
[----:B------:R-:W-:Y:S01]  /*5a760*/  @!P0 STL.64 [R1+0x18], R28 ;  /* 0x0000181c01008387 */ /* 0x000fe20000100a00 */
[----:B---3--:R-:W-:-:S03]  /*5a770*/  FMUL R19, R14, UR8 ;  /* 0x000000080e137c20 */ /* 0x008fc60008400000 */
[----:B------:R-:W3:Y:S01]  /*5a780*/  LDL.LU R14, [R1+0x8f4] ;  /* 0x0008f400010e7983 */ /* 0x000ee20000300800 */
[----:B------:R-:W-:Y:S01]  /*5a790*/  @!P3 IMAD.X R23, R24, 0x1, R23, P4 ;  /* 0x000000011817b824 */ /* 0x000fe200020e0617 */
        /* <DEDUP_REMOVED lines=14> */
[----:B------:R-:W-:-:S05]  /*5a880*/  @!P6 IADD3.X R25, R27, R21, R6, P4, P5 ;  /* 0x000000151b19e210 */ /* 0x000fca00027ea406 */
[----:B------:R-:W-:Y:S01]  /*5a890*/  @!P6 STL.64 [R1+0x20], R24 ;  /* 0x000020180100e387 */ /* 0x000fe20000100a00 */
[----:B------:R-:W-:Y:S02]  /*5a8a0*/  ISETP.LT.OR P5, PT, R26, 0x122, !P2 ;  /* 0x000001221a00780c */ /* 0x000fe400057a1670 */
[----:B------:R-:W-:-:S11]  /*5a8b0*/  LOP3.LUT R12, R12, 0xfffffeff, RZ, 0xc0, !PT ;  /* 0xfffffeff0c0c7812 */ /* 0x000fd600078ec0ff */
[----:B------:R-:W0:Y:S01]  /*5a8c0*/  @!P5 LDC.64 R20, c[0x0][0x5c0] ;  /* 0x00017000ff14db82 */ /* 0x000e220000000a00 */
[----:B------:R-:W-:-:S04]  /*5a8d0*/  @P0 LOP3.LUT R12, R12, 0x100, RZ, 0xfc, !PT ;  /* 0x000001000c0c0812 */ /* 0x000fc800078efcff */
[----:B------:R-:W-:-:S04]  /*5a8e0*/  LOP3.LUT R12, R12, 0xffffffbf, RZ, 0xc0, !PT ;  /* 0xffffffbf0c0c7812 */ /* 0x000fc800078ec0ff */
[----:B------:R-:W-:-:S04]  /*5a8f0*/  @P6 LOP3.LUT R12, R12, 0x40, RZ, 0xfc, !PT ;  /* 0x000000400c0c6812 */ /* 0x000fc800078efcff */
[----:B------:R-:W-:-:S04]  /*5a900*/  LOP3.LUT R12, R12, 0xffffffef, RZ, 0xc0, !PT ;  /* 0xffffffef0c0c7812 */ /* 0x000fc800078ec0ff */
[----:B------:R-:W-:Y:S01]  /*5a910*/  @P5 LOP3.LUT R12, R12, 0x10, RZ, 0xfc, !PT ;  /* 0x000000100c0c5812 */ /* 0x000fe200078efcff */
        /* <DEDUP_REMOVED lines=13> */
[----:B------:R3:W-:Y:S01]  /*5a9f0*/  @!P6 STG.E.U8 desc[UR26][R80.64+0x30], R19 ;  /* 0x000030135000e986 */ /* 0x0007e2000c10111a */
[----:B0-----:R-:W-:-:S04]  /*5aa00*/  @!P5 IADD3 R22, P3, P4, R16, R20, R7 ;  /* 0x000000141016d210 */ /* 0x001fc80007c7e007 */
[----:B------:R-:W-:-:S05]  /*5aa10*/  @!P5 IADD3.X R23, R27, R21, R6, P3, P4 ;  /* 0x000000151b17d210 */ /* 0x000fca0001fe8406 */
[----:B------:R0:W-:Y:S01]  /*5aa20*/  @!P5 STL.64 [R1+0x98], R22 ;  /* 0x000098160100d387 */ /* 0x0001e20000100a00 */
[----:B---3--:R-:W-:-:S03]  /*5aa30*/  FMUL R19, R14, UR8 ;  /* 0x000000080e137c20 */ /* 0x008fc60008400000 */
[----:B------:R-:W3:Y:S01]  /*5aa40*/  LDL.LU R14, [R1+0x8fc] ;  /* 0x0008fc00010e7983 */ /* 0x000ee20000300800 */
[----:B------:R-:W-:Y:S02]  /*5aa50*/  ISETP.LT.OR P3, PT, R26, 0x31, !P1 ;  /* 0x000000311a00780c */ /* 0x000fe40004f61670 */
[----:B------:R-:W-:Y:S01]  /*5aa60*/  LOP3.LUT P0, RZ, R2, 0x2000000, RZ, 0xc0, !PT ;  /* 0x0200000002ff7812 */ /* 0x000fe2000780c0ff */
[----:B------:R-:W4:Y:S01]  /*5aa70*/  LDL.LU R90, [R1+0x900] ;  /* 0x00090000015a7983 */ /* 0x000f220000300800 */
[----:B------:R-:W-:-:S09]  /*5aa80*/  F2FP.SATFINITE.E4M3.F32.PACK_AB_MERGE_C R19, RZ, R19, RZ ;  /* 0x00000013ff13723e */ /* 0x000fd200048070ff */
[----:B0-----:R-:W0:Y:S02]  /*5aa90*/  @!P3 LDC.64 R22, c[0x0][0x5c0] ;  /* 0x00017000ff16bb82 */ /* 0x001e240000000a00 */
[----:B------:R2:W-:Y:S01]  /*5aaa0*/  @!P0 STG.E.U8 desc[UR26][R138.64+0x31], R19 ;  /* 0x000031138a008986 */ /* 0x0005e2000c10111a */
[----:B------:R-:W-:Y:S02]  /*5aab0*/  ISETP.LT.OR P0, PT, R26, 0x12a, !P2 ;  /* 0x0000012a1a00780c */ /* 0x000fe40005701670 */
[----:B------:R-:W-:-:S04]  /*5aac0*/  LOP3.LUT R12, R12, 0xfffffff7, RZ, 0xc0, !PT ;  /* 0xfffffff70c0c7812 */ /* 0x000fc800078ec0ff */
[----:B------:R-:W-:Y:S02]  /*5aad0*/  @P5 LOP3.LUT R12, R12, 0x8, RZ, 0xfc, !PT ;  /* 0x000000080c0c5812 */ /* 0x000fe400078efcff */
[----:B------:R-:W-:-:S04]  /*5aae0*/  @!P3 IADD3 R20, P4, P5, R3, R16, R9 ;  /* 0x000000100314b210 */ /* 0x000fc80007d9e009 */
[----:B------:R-:W-:Y:S02]  /*5aaf0*/  @!P3 IADD3.X R24, R4, R27, R8, P4, P5 ;  /* 0x0000001b0418b210 */ /* 0x000fe400027ea408 */
[----:B0-----:R-:W-:Y:S02]  /*5ab00*/  @!P3 IADD3 R22, P4, R20, R22, RZ ;  /* 0x000000161416b210 */ /* 0x001fe40007f9e0ff */
[----:B------:R-:W0:Y:S02]  /*5ab10*/  @!P0 LDC.64 R20, c[0x0][0x5c0] ;  /* 0x00017000ff148b82 */ /* 0x000e240000000a00 */
[----:B0-----:R-:W-:-:S04]  /*5ab20*/  @!P0 IADD3 R28, P5, P6, R16, R20, R7 ;  /* 0x00000014101c8210 */ /* 0x001fc80007ebe007 */
[----:B------:R-:W-:-:S05]  /*5ab30*/  @!P0 IADD3.X R29, R27, R21, R6, P5, P6 ;  /* 0x000000151b1d8210 */ /* 0x000fca0002fec406 */
[----:B------:R-:W-:Y:S01]  /*5ab40*/  @!P0 STL.64 [R1+0x40], R28 ;  /* 0x0000401c01008387 */ /* 0x000fe20000100a00 */
[----:B------:R-:W-:Y:S01]  /*5ab50*/  @!P3 IMAD.X R23, R24, 0x1, R23, P4 ;  /* 0x000000011817b824 */ /* 0x000fe200020e0617 */
[----:B------:R-:W-:Y:S02]  /*5ab60*/  LOP3.LUT P6, RZ, R0, 0x8000000, RZ, 0xc0, !PT ;  /* 0x0800000000ff7812 */ /* 0x000fe400078cc0ff */
[----:B------:R-:W-:-:S11]  /*5ab70*/  LOP3.LUT R17, R17, 0xfffffffe, RZ, 0xc0, !PT ;  /* 0xfffffffe11117812 */ /* 0x000fd600078ec0ff */
[----:B------:R-:W-:Y:S02]  /*5ab80*/  @P6 LOP3.LUT R17, R17, 0x1, RZ, 0xfc, !PT ;  /* 0x0000000111116812 */ /* 0x000fe400078efcff */
[----:B------:R-:W-:Y:S02]  /*5ab90*/  ISETP.LT.OR P6, PT, R26, 0x131, !P2 ;  /* 0x000001311a00780c */ /* 0x000fe400057c1670 */
[----:B------:R-:W-:Y:S01]  /*5aba0*/  LOP3.LUT R12, R12, 0xfffffffb, RZ, 0xc0, !PT ;  /* 0xfffffffb0c0c7812 */ /* 0x000fe200078ec0ff */
        /* <DEDUP_REMOVED lines=11> */
[----:B------:R-:W-:-:S04]  /*5ac60*/  @P0 LOP3.LUT R12, R12, 0x4, RZ, 0xfc, !PT ;  /* 0x000000040c0c0812 */ /* 0x000fc800078efcff */
[----:B------:R-:W-:-:S04]  /*5ac70*/  LOP3.LUT R12, R12, 0xfffffffe, RZ, 0xc0, !PT ;  /* 0xfffffffe0c0c7812 */ /* 0x000fc800078ec0ff */
[----:B------:R-:W-:Y:S02]  /*5ac80*/  @P6 LOP3.LUT R12, R12, 0x1, RZ, 0xfc, !PT ;  /* 0x000000010c0c6812 */ /* 0x000fe400078efcff */
[----:B0-----:R-:W-:-:S04]  /*5ac90*/  @!P6 IADD3 R24, P4, P5, R16, R20, R7 ;  /* 0x000000141018e210 */ /* 0x001fc80007d9e007 */
[----:B------:R-:W-:-:S05]  /*5aca0*/  @!P6 IADD3.X R25, R27, R21, R6, P4, P5 ;  /* 0x000000151b19e210 */ /* 0x000fca00027ea406 */
[----:B------:R-:W-:Y:S01]  /*5acb0*/  @!P6 STL.64 [R1+0x50], R24 ;  /* 0x000050180100e387 */ /* 0x000fe20000100a00 */
[----:B------:R-:W-:Y:S01]  /*5acc0*/  LOP3.LUT P6, RZ, R17, 0x1, RZ, 0xc0, !PT ;  /* 0x0000000111ff7812 */ /* 0x000fe200078cc0ff */
[----:B---3--:R-:W-:Y:S02]  /*5acd0*/  FMUL R17, R14, UR8 ;  /* 0x000000080e117c20 */ /* 0x008fe40008400000 */
[----:B------:R-:W3:Y:S01]  /*5ace0*/  LDL.LU R14, [R1+0x908] ;  /* 0x00090800010e7983 */ /* 0x000ee20000300800 */
[----:B------:R-:W-:-:S13]  /*5acf0*/  ISETP.LT.OR P5, PT, R26, 0x132, !P2 ;  /* 0x000001321a00780c */ /* 0x000fda00057a1670 */
[----:B------:R-:W0:Y:S01]  /*5ad00*/  @!P5 LDC.64 R20, c[0x0][0x5c0] ;  /* 0x00017000ff14db82 */ /* 0x000e220000000a00 */
[----:B------:R-:W-:Y:S02]  /*5ad10*/  F2FP.SATFINITE.E4M3.F32.PACK_AB_MERGE_C R17, RZ, R17, RZ ;  /* 0x00000011ff11723e */ /* 0x000fe400048070ff */
[----:B------:R-:W-:-:S03]  /*5ad20*/  LOP3.LUT R11, R11, 0xbfffffff, RZ, 0xc0, !PT ;  /* 0xbfffffff0b0b7812 */ /* 0x000fc600078ec0ff */
[----:B------:R4:W-:Y:S01]  /*5ad30*/  @!P3 STG.E.U8 desc[UR26][R22.64+0x31], R17 ;  /* 0x000031111600b986 */ /* 0x0009e2000c10111a */
[----:B------:R-:W-:Y:S02]  /*5ad40*/  @P5 LOP3.LUT R11, R11, 0x40000000, RZ, 0xfc, !PT ;  /* 0x400000000b0b5812 */ /* 0x000fe400078efcff */
[----:B0-----:R-:W-:-:S04]  /*5ad50*/  @!P5 IADD3 R138, P3, P4, R16, R20, R7 ;  /* 0x00000014108ad210 */ /* 0x001fc80007c7e007 */
[----:B------:R-:W-:Y:S02]  /*5ad60*/  @!P5 IADD3.X R139, R27, R21, R6, P3, P4 ;  /* 0x000000151b8bd210 */ /* 0x000fe40001fe8406 */
[----:B------:R-:W-:-:S13]  /*5ad70*/  ISETP.LT.OR P5, PT, R26, 0x139, !P2 ;  /* 0x000001391a00780c */ /* 0x000fda00057a1670 */
[----:B------:R-:W0:Y:S01]  /*5ad80*/  @!P5 LDC.64 R20, c[0x0][0x5c0] ;  /* 0x00017000ff14db82 */ /* 0x000e220000000a00 */
[----:B----4-:R-:W-:Y:S01]  /*5ad90*/  FMUL R17, R90, UR8 ;  /* 0x000000085a117c20 */ /* 0x010fe20008400000 */
[----:B------:R-:W-:Y:S04]  /*5ada0*/  STL [R1+0x100c], R138 ;  /* 0x00100c8a01007387 */ /* 0x000fe80000100800 */
[----:B------:R-:W-:Y:S01]  /*5adb0*/  F2FP.SATFINITE.E4M3.F32.PACK_AB_MERGE_C R17, RZ, R17, RZ ;  /* 0x00000011ff11723e */ /* 0x000fe200048070ff */
[----:B------:R-:W-:Y:S04]  /*5adc0*/  STL [R1+0x1008], R139 ;  /* 0x0010088b01007387 */ /* 0x000fe80000100800 */
[----:B------:R2:W-:Y:S01]  /*5add0*/  @!P6 STG.E.U8 desc[UR26][R140.64+0x38], R17 ;  /* 0x000038118c00e986 */ /* 0x0005e2000c10111a */
[----:B0-----:R-:W-:-:S04]  /*5ade0*/  @!P5 IADD3 R22, P3, P4, R16, R20, R7 ;  /* 0x000000141016d210 */ /* 0x001fc80007c7e007 */
[----:B------:R-:W-:-:S05]  /*5adf0*/  @!P5 IADD3.X R23, R27, R21, R6, P3, P4 ;  /* 0x000000151b17d210 */ /* 0x000fca0001fe8406 */
[----:B------:R0:W-:Y:S01]  /*5ae00*/  @!P5 STL.64 [R1+0xa8], R22 ;  /* 0x0000a8160100d387 */ /* 0x0001e20000100a00 */
[----:B------:R-:W-:Y:S02]  /*5ae10*/  LOP3.LUT P0, RZ, R0, 0x800, RZ, 0xc0, !PT ;  /* 0x0000080000ff7812 */ /* 0x000fe4000780c0ff */
[----:B------:R-:W-:Y:S02]  /*5ae20*/  ISETP.LT.OR P3, PT, R26, 0x39, !P1 ;  /* 0x000000391a00780c */ /* 0x000fe40004f61670 */
[----:B------:R-:W-:Y:S01]  /*5ae30*/  LOP3.LUT R11, R11, 0xdfffffff, RZ, 0xc0, !PT ;  /* 0xdfffffff0b0b7812 */ /* 0x000fe200078ec0ff */
[----:B--2---:R-:W-:-:S10]  /*5ae40*/  FMUL R17, R91, UR8 ;  /* 0x000000085b117c20 */ /* 0x004fd40008400000 */
[----:B0-----:R-:W0:Y:S01]  /*5ae50*/  @!P3 LDC.64 R22, c[0x0][0x5c0] ;  /* 0x00017000ff16bb82 */ /* 0x001e220000000a00 */
[----:B------:R-:W2:Y:S01]  /*5ae60*/  LDL.LU R91, [R1+0x90c] ;  /* 0x00090c00015b7983 */ /* 0x000ea20000300800 */
[----:B------:R-:W-:-:S03]  /*5ae70*/  F2FP.SATFINITE.E4M3.F32.PACK_AB_MERGE_C R17, RZ, R17, RZ ;  /* 0x00000011ff11723e */ /* 0x000fc600048070ff */
[----:B------:R-:W4:Y:S04]  /*5ae80*/  LDL.LU R90, [R1+0x910] ;  /* 0x00091000015a7983 */ /* 0x000f280000300800 */
[----:B------:R3:W-:Y:S01]  /*5ae90*/  @!P0 STG.E.U8 desc[UR26][R50.64+0x39], R17 ;  /* 0x0000391132008986 */ /* 0x0007e2000c10111a */
[----:B------:R-:W-:-:S13]  /*5aea0*/  ISETP.LT.OR P0, PT, R26, 0x13a, !P2 ;  /* 0x0000013a1a00780c */ /* 0x000fda0005701670 */
[----:B------:R-:W1:Y:S01]  /*5aeb0*/  @!P0 LDC.64 R20, c[0x0][0x5c0] ;  /* 0x00017000ff148b82 */ /* 0x000e620000000a00 */
[----:B------:R-:W-:Y:S02]  /*5aec0*/  @P5 LOP3.LUT R11, R11, 0x20000000, RZ, 0xfc, !PT ;  /* 0x200000000b0b5812 */ /* 0x000fe400078efcff */
[----:B------:R-:W-:-:S04]  /*5aed0*/  @!P3 IADD3 R19, P4, P5, R3, R16, R9 ;  /* 0x000000100313b210 */ /* 0x000fc80007d9e009 */
[----:B------:R-:W-:Y:S02]  /*5aee0*/  @!P3 IADD3.X R24, R4, R27, R8, P4, P5 ;  /* 0x0000001b0418b210 */ /* 0x000fe400027ea408 */
[----:B-1----:R-:W-:-:S04]  /*5aef0*/  @!P0 IADD3 R28, P5, P6, R16, R20, R7 ;  /* 0x00000014101c8210 */ /* 0x002fc80007ebe007 */
[----:B------:R-:W-:-:S05]  /*5af00*/  @!P0 IADD3.X R29, R27, R21, R6, P5, P6 ;  /* 0x000000151b1d8210 */ /* 0x000fca0002fec406 */
[----:B------:R-:W-:Y:S01]  /*5af10*/  @!P0 STL.64 [R1+0x48], R28 ;  /* 0x0000481c01008387 */ /* 0x000fe20000100a00 */
[----:B---3--:R-:W-:-:S03]  /*5af20*/  FMUL R17, R14, UR8 ;  /* 0x000000080e117c20 */ /* 0x008fc60008400000 */
[----:B------:R-:W3:Y:S01]  /*5af30*/  LDL.LU R14, [R1+0x914] ;  /* 0x00091400010e7983 */ /* 0x000ee20000300800 */
[----:B0-----:R-:W-:Y:S02]  /*5af40*/  @!P3 IADD3 R22, P4, R19, R22, RZ ;  /* 0x000000161316b210 */ /* 0x001fe40007f9e0ff */
[----:B------:R-:W-:-:S03]  /*5af50*/  F2FP.SATFINITE.E4M3.F32.PACK_AB_MERGE_C R17, RZ, R17, RZ ;  /* 0x00000011ff11723e */ /* 0x000fc600048070ff */
[----:B------:R-:W-:-:S05]  /*5af60*/  @!P3 IMAD.X R23, R24, 0x1, R23, P4 ;  /* 0x000000011817b824 */ /* 0x000fca00020e0617 */
        /* <DEDUP_REMOVED lines=14> */
[----:B------:R0:W-:Y:S01]  /*5b050*/  @!P6 STL.64 [R1+0x78], R24 ;  /* 0x000078180100e387 */ /* 0x0001e20000100a00 */
[----:B------:R-:W-:-:S13]  /*5b060*/  ISETP.LT.OR P5, PT, R26, 0x142, !P2 ;  /* 0x000001421a00780c */ /* 0x000fda00057a1670 */
[----:B------:R-:W0:Y:S01]  /*5b070*/  @!P5 LDC.64 R20, c[0x0][0x5c0] ;  /* 0x00017000ff14db82 */ /* 0x000e220000000a00 */
[----:B------:R-:W-:-:S04]  /*5b080*/  LOP3.LUT R11, R11, 0xefffffff, RZ, 0xc0, !PT ;  /* 0xefffffff0b0b7812 */ /* 0x000fc800078ec0ff */
        /* <DEDUP_REMOVED lines=14> */
[----:B------:R-:W-:Y:S01]  /*5b170*/  LOP3.LUT P6, RZ, R18, 0x80000000, RZ, 0xc0, !PT ;  /* 0x8000000012ff7812 */ /* 0x000fe200078cc0ff */
[----:B----4-:R-:W-:-:S05]  /*5b180*/  FMUL R17, R90, UR8 ;  /* 0x000000085a117c20 */ /* 0x010fca0008400000 */
[----:B------:R-:W-:Y:S02]  /*5b190*/  F2FP.SATFINITE.E4M3.F32.PACK_AB_MERGE_C R17, RZ, R17, RZ ;  /* 0x00000011ff11723e */ /* 0x000fe400048070ff */
[----:B0-----:R-:W-:-:S04]  /*5b1a0*/  @!P5 IADD3 R22, P3, P4, R16, R20, R7 ;  /* 0x000000141016d210 */ /* 0x001fc80007c7e007 */
[----:B------:R-:W-:-:S05]  /*5b1b0*/  @!P5 IADD3.X R23, R27, R21, R6, P3, P4 ;  /* 0x000000151b17d210 */ /* 0x000fca0001fe8406 */
[----:B------:R-:W-:Y:S04]  /*5b1c0*/  @!P5 STL.64 [R1+0xc8], R22 ;  /* 0x0000c8160100d387 */ /* 0x000fe80000100a00 */
[----:B------:R-:W4:Y:S04]  /*5b1d0*/  LDL.LU R90, [R1+0x91c] ;  /* 0x00091c00015a7983 */ /* 0x000f280000300800 */
[----:B------:R3:W-:Y:S02]  /*5b1e0*/  @!P6 STG.E.U8 desc[UR26][R78.64+0x40], R17 ;  /* 0x000040114e00e986 */ /* 0x0007e4000c10111a */
[----:B---3--:R-:W-:-:S02]  /*5b1f0*/  FMUL R17, R14, UR8 ;  /* 0x000000080e117c20 */ /* 0x008fc40008400000 */
[----:B------:R-:W3:Y:S01]  /*5b200*/  LDL.LU R14, [R1+0x920] ;  /* 0x00092000010e7983 */ /* 0x000ee20000300800 */
[----:B------:R-:W-:Y:S02]  /*5b210*/  LOP3.LUT P0, RZ, R2, 0x8000000, RZ, 0xc0, !PT ;  /* 0x0800000002ff7812 */ /* 0x000fe4000780c0ff */
[----:B------:R-:W-:-:S11]  /*5b220*/  F2FP.SATFINITE.E4M3.F32.PACK_AB_MERGE_C R17, RZ, R17, RZ ;  /* 0x00000011ff11723e */ /* 0x000fd600048070ff */
[----:B------:R2:W-:Y:S01]  /*5b230*/  @!P0 STG.E.U8 desc[UR26][R142.64+0x41], R17 ;  /* 0x000041118e008986 */ /* 0x0005e2000c10111a */
[C---:B------:R-:W-:Y:S02]  /*5b240*/  ISETP.LT.OR P0, PT, R26.reuse, 0x14a, !P2 ;  /* 0x0000014a1a00780c */ /* 0x040fe40005701670 */
[----:B------:R-:W-:-:S11]  /*5b250*/  ISETP.LT.OR P3, PT, R26, 0x41, !P1 ;  /* 0x000000411a00780c */ /* 0x000fd60004f61670 */
[----:B------:R-:W0:Y:S01]  /*5b260*/  @!P0 LDC.64 R20, c[0x0][0x5c0] ;  /* 0x00017000ff148b82 */ /* 0x000e220000000a00 */
[----:B------:R-:W-:-:S04]  /*5b270*/  LOP3.LUT R11, R11, 0xff7fffff, RZ, 0xc0, !PT ;  /* 0xff7fffff0b0b7812 */ /* 0x000fc800078ec0ff */
[----:B------:R-:W-:Y:S02]  /*5b280*/  @P5 LOP3.LUT R11, R11, 0x800000, RZ, 0xfc, !PT ;  /* 0x008000000b0b5812 */ /* 0x000fe400078efcff */
[----:B------:R-:W-:Y:S01]  /*5b290*/  @!P3 IADD3 R19, P4, P5, R3, R16, R9 ;  /* 0x000000100313b210 */ /* 0x000fe20007d9e009 */
[----:B------:R-:W1:Y:S03]  /*5b2a0*/  @!P3 LDC.64 R22, c[0x0][0x5c0] ;  /* 0x00017000ff16bb82 */ /* 0x000e660000000a00 */
[----:B------:R-:W-:Y:S02]  /*5b2b0*/  @!P3 IADD3.X R24, R4, R27, R8, P4, P5 ;  /* 0x0000001b0418b210 */ /* 0x000fe400027ea408 */
[----:B0-----:R-:W-:-:S04]  /*5b2c0*/  @!P0 IADD3 R28, P5, P6, R16, R20, R7 ;  /* 0x00000014101c8210 */ /* 0x001fc80007ebe007 */
[----:B------:R-:W-:-:S05]  /*5b2d0*/  @!P0 IADD3.X R29, R27, R21, R6, P5, P6 ;  /* 0x000000151b1d8210 */ /* 0x000fca0002fec406 */
[----:B------:R-:W-:Y:S01]  /*5b2e0*/  @!P0 STL.64 [R1+0x90], R28 ;  /* 0x0000901c01008387 */ /* 0x000fe20000100a00 */
[----:B-1----:R-:W-:-:S05]  /*5b2f0*/  @!P3 IADD3 R22, P4, R19, R22, RZ ;  /* 0x000000161316b210 */ /* 0x002fca0007f9e0ff */
        /* <DEDUP_REMOVED lines=16> */
[----:B----4-:R-:W-:-:S05]  /*5b400*/  FMUL R17, R90, UR8 ;  /* 0x000000085a117c20 */ /* 0x010fca0008400000 */
[----:B------:R-:W-:Y:S02]  /*5b410*/  F2FP.SATFINITE.E4M3.F32.PACK_AB_MERGE_C R17, RZ, R17, RZ ;  /* 0x00000011ff11723e */ /* 0x000fe400048070ff */
[----:B0-----:R-:W-:-:S04]  /*5b420*/  @!P6 IADD3 R24, P4, P5, R16, R20, R7 ;  /* 0x000000141018e210 */ /* 0x001fc80007d9e007 */
[----:B------:R-:W-:Y:S01]  /*5b430*/  @!P6 IADD3.X R25, R27, R21, R6, P4, P5 ;  /* 0x000000151b19e210 */ /* 0x000fe200027ea406 */
[----:B------:R3:W-:Y:S04]  /*5b440*/  @!P3 STG.E.U8 desc[UR26][R22.64+0x41], R17 ;  /* 0x000041111600b986 */ /* 0x0007e8000c10111a */
[----:B------:R0:W-:Y:S01]  /*5b450*/  @!P6 STL.64 [R1+0xa0], R24 ;  /* 0x0000a0180100e387 */ /* 0x0001e20000100a00 */
[----:B---3--:R-:W-:-:S03]  /*5b460*/  FMUL R17, R14, UR8 ;  /* 0x000000080e117c20 */ /* 0x008fc60008400000 */
[----:B------:R-:W3:Y:S01]  /*5b470*/  LDL.LU R14, [R1+0x928] ;  /* 0x00092800010e7983 */ /* 0x000ee20000300800 */
[----:B------:R-:W-:-:S13]  /*5b480*/  ISETP.LT.OR P5, PT, R26, 0x152, !P2 ;  /* 0x000001521a00780c */ /* 0x000fda00057a1670 */
[----:B------:R-:W0:Y:S01]  /*5b490*/  @!P5 LDC.64 R20, c[0x0][0x5c0] ;  /* 0x00017000ff14db82 */ /* 0x000e220000000a00 */
[----:B------:R-:W-:-:S04]  /*5b4a0*/  LOP3.LUT R11, R11, 0xffbfffff, RZ, 0xc0, !PT ;  /* 0xffbfffff0b0b7812 */ /* 0x000fc800078ec0ff */
[----:B------:R-:W-:-:S04]  /*5b4b0*/  @P0 LOP3.LUT R11, R11, 0x400000, RZ, 0xfc, !PT ;  /* 0x004000000b0b0812 */ /* 0x000fc800078efcff */
[----:B------:R-:W-:-:S04]  /*5b4c0*/  LOP3.LUT R11, R11, 0xffdfffff, RZ, 0xc0, !PT ;  /* 0xffdfffff0b0b7812 */ /* 0x000fc800078ec0ff */
[----:B------:R-:W-:-:S04]  /*5b4d0*/  @P6 LOP3.LUT R11, R11, 0x200000, RZ, 0xfc, !PT ;  /* 0x002000000b0b6812 */ /* 0x000fc800078efcff */
[----:B------:R-:W-:Y:S02]  /*5b4e0*/  LOP3.LUT R11, R11, 0xffefffff, RZ, 0xc0, !PT ;  /* 0xffefffff0b0b7812 */ /* 0x000fe400078ec0ff */
[----:B0-----:R-:W-:-:S04]  /*5b4f0*/  @!P5 IADD3 R24, P3, P4, R16, R20, R7 ;  /* 0x000000141018d210 */ /* 0x001fc80007c7e007 */
[----:B------:R-:W-:Y:S02]  /*5b500*/  @!P5 IADD3.X R25, R27, R21, R6, P3, P4 ;  /* 0x000000151b19d210 */ /* 0x000fe40001fe8406 */
[----:B------:R-:W-:-:S03]  /*5b510*/  @P5 LOP3.LUT R11, R11, 0x100000, RZ, 0xfc, !PT ;  /* 0x001000000b0b5812 */ /* 0x000fc600078efcff */
[----:B------:R-:W-:Y:S01]  /*5b520*/  @!P5 STL.64 [R1+0x70], R24 ;  /* 0x000070180100d387 */ /* 0x000fe20000100a00 */
[----:B------:R-:W-:-:S13]  /*5b530*/  ISETP.LT.OR P5, PT, R26, 0x159, !P2 ;  /* 0x000001591a00780c */ /* 0x000fda00057a1670 */
[----:B------:R-:W0:Y:S01]  /*5b540*/  @!P5 LDC.64 R20, c[0x0][0x5c0] ;  /* 0x00017000ff14db82 */ /* 0x000e220000000a00 */
[----:B------:R-:W-:Y:S02]  /*5b550*/  LOP3.LUT P6, RZ, R18, 0x40000000, RZ, 0xc0, !PT ;  /* 0x4000000012ff7812 */ /* 0x000fe400078cc0ff */
[----:B0-----:R-:W-:-:S04]  /*5b560*/  @!P5 IADD3 R22, P3, P4, R16, R20, R7 ;  /* 0x000000141016d210 */ /* 0x001fc80007c7e007 */
[----:B------:R-:W-:-:S05]  /*5b570*/  @!P5 IADD3.X R23, R27, R21, R6, P3, P4 ;  /* 0x000000151b17d210 */ /* 0x000fca0001fe8406 */
[----:B------:R-:W-:Y:S04]  /*5b580*/  @!P5 STL.64 [R1+0xf0], R22 ;  /* 0x0000f0160100d387 */ /* 0x000fe80000100a00 */
[----:B------:R-:W4:Y:S01]  /*5b590*/  LDL.LU R90, [R1+0x92c] ;  /* 0x00092c00015a7983 */ /* 0x000f220000300800 */
[----:B------:R-:W-:-:S05]  /*5b5a0*/  F2FP.SATFINITE.E4M3.F32.PACK_AB_MERGE_C R17, RZ, R17, RZ ;  /* 0x00000011ff11723e */ /* 0x000fca00048070ff */
[----:B------:R2:W-:Y:S01]  /*5b5b0*/  @!P6 STG.E.U8 desc[UR26][R144.64+0x48], R17 ;  /* 0x000048119000e986 */ /* 0x0005e2000c10111a */
[----:B------:R-:W-:Y:S01]  /*5b5c0*/  LOP3.LUT P0, RZ, R0, 0x10, RZ, 0xc0, !PT ;  /* 0x0000001000ff7812 */ /* 0x000fe2000780c0ff */
[----:B--2---:R-:W-:Y:S02]  /*5b5d0*/  FMUL R17, R91, UR8 ;  /* 0x000000085b117c20 */ /* 0x004fe40008400000 */
[----:B------:R-:W2:Y:S03]  /*5b5e0*/  LDL.LU R91, [R1+0x930] ;  /* 0x00093000015b7983 */ /* 0x000ea60000300800 */
[----:B------:R-:W-:-:S07]  /*5b5f0*/  F2FP.SATFINITE.E4M3.F32.PACK_AB_MERGE_C R17, RZ, R17, RZ ;  /* 0x00000011ff11723e */ /* 0x000fce00048070ff */
        /* <DEDUP_REMOVED lines=10> */
[----:B------:R-:W-:Y:S01]  /*5b6a0*/  @!P0 IADD3.X R145, R27, R21, R6, P5, P6 ;  /* 0x000000151b918210 */ /* 0x000fe20002fec406 */
[----:B------:R-:W-:Y:S04]  /*5b6b0*/  STL [R1+0xfbc], R144 ;  /* 0x000fbc9001007387 */ /* 0x000fe80000100800 */
[----:B------:R-:W-:Y:S01]  /*5b6c0*/  STL [R1+0xfb8], R145 ;  /* 0x000fb89101007387 */ /* 0x000fe20000100800 */
[----:B---3--:R-:W-:-:S03]  /*5b6d0*/  FMUL R17, R14, UR8 ;  /* 0x000000080e117c20 */ /* 0x008fc60008400000 */
[----:B------:R-:W3:Y:S01]  /*5b6e0*/  LDL.LU R14, [R1+0x934] ;  /* 0x00093400010e7983 */ /* 0x000ee20000300800 */
[----:B-1----:R-:W-:Y:S02]  /*5b6f0*/  @!P3 IADD3 R22, P4, R19, R22, RZ ;  /* 0x000000161316b210 */ /* 0x002fe40007f9e0ff */
        /* <DEDUP_REMOVED lines=18> */
[----:B----4-:R-:W-:-:S05]  /*5b820*/  FMUL R17, R90, UR8 ;  /* 0x000000085a117c20 */ /* 0x010fca0008400000 */
[----:B------:R-:W-:-:S05]  /*5b830*/  F2FP.SATFINITE.E4M3.F32.PACK_AB_MERGE_C R17, RZ, R17, RZ ;  /* 0x00000011ff11723e */ /* 0x000fca00048070ff */
[----:B------:R2:W-:Y:S04]  /*5b840*/  @!P3 STG.E.U8 desc[UR26][R22.64+0x49], R17 ;  /* 0x000049111600b986 */ /* 0x0005e8000c10111a */
[----:B------:R-:W-:Y:S01]  /*5b850*/  @!P6 STL.64 [R1+0xc0], R24 ;  /* 0x0000c0180100e387 */ /* 0x000fe20000100a00 */
[----:B0-----:R-:W-:-:S04]  /*5b860*/  @!P5 IADD3 R142, P3, P4, R16, R20, R7 ;  /* 0x00000014108ed210 */ /* 0x001fc80007c7e007 */
[----:B------:R-:W-:Y:S01]  /*5b870*/  @!P5 IADD3.X R143, R27, R21, R6, P3, P4 ;  /* 0x000000151b8fd210 */ /* 0x000fe20001fe8406 */
[----:B------:R-:W-:Y:S04]  /*5b880*/  STL [R1+0xfac], R142 ;  /* 0x000fac8e01007387 */ /* 0x000fe80000100800 */
[----:B------:R-:W-:Y:S01]  /*5b890*/  STL [R1+0xfa8], R143 ;  /* 0x000fa88f01007387 */ /* 0x000fe20000100800 */
[----:B------:R-:W-:-:S04]  /*5b8a0*/  LOP3.LUT R11, R11, 0xfffbffff, RZ, 0xc0, !PT ;  /* 0xfffbffff0b0b7812 */ /* 0x000fc800078ec0ff */
[----:B------:R-:W-:-:S04]  /*5b8b0*/  @P0 LOP3.LUT R11, R11, 0x40000, RZ, 0xfc, !PT ;  /* 0x000400000b0b0812 */ /* 0x000fc800078efcff */
[----:B------:R-:W-:-:S04]  /*5b8c0*/  LOP3.LUT R11, R11, 0xfffdffff, RZ, 0xc0, !PT ;  /* 0xfffdffff0b0b7812 */ /* 0x000fc800078ec0ff */
[----:B------:R-:W-:Y:S01]  /*5b8d0*/  @P6 LOP3.LUT R11, R11, 0x20000, RZ, 0xfc, !PT ;  /* 0x000200000b0b6812 */ /* 0x000fe200078efcff */
[----:B--2---:R-:W-:Y:S02]  /*5b8e0*/  FMUL R17, R91, UR8 ;  /* 0x000000085b117c20 */ /* 0x004fe40008400000 */
[----:B------:R-:W2:Y:S01]  /*5b8f0*/  LDL.LU R91, [R1+0x938] ;  /* 0x00093800015b7983 */ /* 0x000ea20000300800 */
[----:B------:R-:W-:-:S04]  /*5b900*/  LOP3.LUT R11, R11, 0xfffeffff, RZ, 0xc0, !PT ;  /* 0xfffeffff0b0b7812 */ /* 0x000fc800078ec0ff */
[----:B------:R-:W-:Y:S02]  /*5b910*/  @P5 LOP3.LUT R11, R11, 0x10000, RZ, 0xfc, !PT ;  /* 0x000100000b0b5812 */ /* 0x000fe400078efcff */
[----:B------:R-:W-:-:S13]  /*5b920*/  ISETP.LT.OR P5, PT, R26, 0x169, !P2 ;  /* 0x000001691a00780c */ /* 0x000fda00057a1670 */
[----:B------:R-:W0:Y:S01]  /*5b930*/  @!P5 LDC.64 R20, c[0x0][0x5c0] ;  /* 0x00017000ff14db82 */ /* 0x000e220000000a00 */
[----:B------:R-:W-:Y:S02]  /*5b940*/  LOP3.LUT P6, RZ, R18, 0x20000000, RZ, 0xc0, !PT ;  /* 0x2000000012ff7812 */ /* 0x000fe400078cc0ff */
[----:B0-----:R-:W-:-:S04]  /*5b950*/  @!P5 IADD3 R140, P3, P4, R16, R20, R7 ;  /* 0x00000014108cd210 */ /* 0x001fc80007c7e007 */
[----:B------:R-:W-:Y:S01]  /*5b960*/  @!P5 IADD3.X R141, R27, R21, R6, P3, P4 ;  /* 0x000000151b8dd210 */ /* 0x000fe20001fe8406 */
[----:B------:R-:W-:Y:S04]  /*5b970*/  STL [R1+0xfa0], R140 ;  /* 0x000fa08c01007387 */ /* 0x000fe80000100800 */
[----:B------:R-:W-:Y:S04]  /*5b980*/  STL [R1+0xf9c], R141 ;  /* 0x000f9c8d01007387 */ /* 0x000fe80000100800 */
[----:B------:R-:W4:Y:S01]  /*5b990*/  LDL.LU R90, [R1+0x93c] ;  /* 0x00093c00015a7983 */ /* 0x000f220000300800 */
[----:B------:R-:W-:-:S05]  /*5b9a0*/  F2FP.SATFINITE.E4M3.F32.PACK_AB_MERGE_C R17, RZ, R17, RZ ;  /* 0x00000011ff11723e */ /* 0x000fca00048070ff */
[----:B------:R3:W-:Y:S02]  /*5b9b0*/  @!P6 STG.E.U8 desc[UR26][R88.64+0x50], R17 ;  /* 0x000050115800e986 */ /* 0x0007e4000c10111a */
[----:B---3--:R-:W-:Y:S02]  /*5b9c0*/  FMUL R17, R14, UR8 ;  /* 0x000000080e117c20 */ /* 0x008fe40008400000 */
[----:B------:R-:W3:Y:S01]  /*5b9d0*/  LDL.LU R14, [R1+0x940] ;  /* 0x00094000010e7983 */ /* 0x000ee20000300800 */
[----:B------:R-:W-:Y:S02]  /*5b9e0*/  ISETP.LT.OR P3, PT, R26, 0x51, !P1 ;  /* 0x000000511a00780c */ /* 0x000fe40004f61670 */
[----:B------:R-:W-:Y:S02]  /*5b9f0*/  LOP3.LUT P0, RZ, R2, 0x20000000, RZ, 0xc0, !PT ;  /* 0x2000000002ff7812 */ /* 0x000fe4000780c0ff */
[----:B------:R-:W-:-:S09]  /*5ba00*/  F2FP.SATFINITE.E4M3.F32.PACK_AB_MERGE_C R17, RZ, R17, RZ ;  /* 0x00000011ff11723e */ /* 0x000fd200048070ff */
[----:B------:R-:W0:Y:S02]  /*5ba10*/  @!P3 LDC.64 R22, c[0x0][0x5c0] ;  /* 0x00017000ff16bb82 */ /* 0x000e240000000a00 */
[----:B------:R2:W-:Y:S01]  /*5ba20*/  @!P0 STG.E.U8 desc[UR26][R146.64+0x51], R17 ;  /* 0x0000511192008986 */ /* 0x0005e2000c10111a */
[----:B------:R-:W-:Y:S02]  /*5ba30*/  ISETP.LT.OR P0, PT, R26, 0x16a, !P2 ;  /* 0x0000016a1a00780c */ /* 0x000fe40005701670 */
[----:B------:R-:W-:-:S04]  /*5ba40*/  LOP3.LUT R11, R11, 0xffff7fff, RZ, 0xc0, !PT ;  /* 0xffff7fff0b0b7812 */ /* 0x000fc800078ec0ff */
[----:B------:R-:W-:Y:S02]  /*5ba50*/  @P5 LOP3.LUT R11, R11, 0x8000, RZ, 0xfc, !PT ;  /* 0x000080000b0b5812 */ /* 0x000fe400078efcff */
[----:B------:R-:W-:-:S05]  /*5ba60*/  @!P3 IADD3 R19, P4, P5, R3, R16, R9 ;  /* 0x000000100313b210 */ /* 0x000fca0007d9e009 */
[----:B------:R-:W1:Y:S01]  /*5ba70*/  @!P0 LDC.64 R20, c[0x0][0x5c0] ;  /* 0x00017000ff148b82 */ /* 0x000e620000000a00 */
[----:B------:R-:W-:Y:S02]  /*5ba80*/  @!P3 IADD3.X R24, R4, R27, R8, P4, P5 ;  /* 0x0000001b0418b210 */ /* 0x000fe400027ea408 */
[----:B0-----:R-:W-:-:S05]  /*5ba90*/  @!P3 IADD3 R22, P4, R19, R22, RZ ;  /* 0x000000161316b210 */ /* 0x001fca0007f9e0ff */
[----:B------:R-:W-:Y:S01]  /*5baa0*/  @!P3 IMAD.X R23, R24, 0x1, R23, P4 ;  /* 0x000000011817b824 */ /* 0x000fe200020e0617 */
[----:B-1----:R-:W-:-:S04]  /*5bab0*/  @!P0 IADD3 R130, P5, P6, R16, R20, R7 ;  /* 0x0000001410828210 */ /* 0x002fc80007ebe007 */
[----:B------:R-:W-:Y:S02]  /*5bac0*/  @!P0 IADD3.X R131, R27, R21, R6, P5, P6 ;  /* 0x000000151b838210 */ /* 0x000fe40002fec406 */
[----:B------:R-:W-:Y:S02]  /*5bad0*/  LOP3.LUT P6, RZ, R0, 0x20000000, RZ, 0xc0, !PT ;  /* 0x2000000000ff7812 */ /* 0x000fe400078cc0ff */
[----:B------:R-:W-:-:S11]  /*5bae0*/  LOP3.LUT R18, R18, 0xefffffff, RZ, 0xc0, !PT ;  /* 0xefffffff12127812 */ /* 0x000fd600078ec0ff */
[----:B------:R-:W-:Y:S02]  /*5baf0*/  @P6 LOP3.LUT R18, R18, 0x10000000, RZ, 0xfc, !PT ;  /* 0x1000000012126812 */ /* 0x000fe400078efcff */
[----:B------:R-:W-:Y:S01]  /*5bb00*/  ISETP.LT.OR P6, PT, R26, 0x171, !P2 ;  /* 0x000001711a00780c */ /* 0x000fe200057c1670 */
[----:B------:R-:W-:Y:S04]  /*5bb10*/  STL [R1+0xfa4], R130 ;  /* 0x000fa48201007387 */ /* 0x000fe80000100800 */
[----:B------:R-:W-:Y:S01]  /*5bb20*/  STL [R1+0xf98], R131 ;  /* 0x000f988301007387 */ /* 0x000fe20000100800 */
[----:B--2---:R-:W-:-:S03]  /*5bb30*/  FMUL R17, R91, UR8 ;  /* 0x000000085b117c20 */ /* 0x004fc60008400000 */
[----:B------:R-:W2:Y:S02]  /*5bb40*/  LDL.LU R91, [R1+0x944] ;  /* 0x00094400015b7983 */ /* 0x000ea40000300800 */
        /* <DEDUP_REMOVED lines=16> */
[----:B------:R-:W-:Y:S01]  /*5bc50*/  STL [R1+0xf90], R126 ;  /* 0x000f907e01007387 */ /* 0x000fe20000100800 */
[----:B0-----:R-:W-:-:S03]  /*5bc60*/  @!P5 IADD3 R124, P3, P4, R16, R20, R7 ;  /* 0x00000014107cd210 */ /* 0x001fc60007c7e007 */
[----:B------:R-:W-:Y:S01]  /*5bc70*/  STL [R1+0xf8c], R127 ;  /* 0x000f8c7f01007387 */ /* 0x000fe20000100800 */
[----:B------:R-:W-:-:S03]  /*5bc80*/  @!P5 IADD3.X R125, R27, R21, R6, P3, P4 ;  /* 0x000000151b7dd210 */ /* 0x000fc60001fe8406 */
[----:B------:R-:W-:Y:S01]  /*5bc90*/  STL [R1+0xf94], R124 ;  /* 0x000f947c01007387 */ /* 0x000fe20000100800 */
[----:B---3--:R-:W-:-:S03]  /*5bca0*/  FMUL R17, R14, UR8 ;  /* 0x000000080e117c20 */ /* 0x008fc60008400000 */
        /* <DEDUP_REMOVED lines=8> */
[----:B------:R-:W-:Y:S02]  /*5bd30*/  ISETP.LT.OR P5, PT, R26, 0x179, !P2 ;  /* 0x000001791a00780c */ /* 0x000fe400057a1670 */
[----:B------:R-:W-:Y:S02]  /*5bd40*/  LOP3.LUT P6, RZ, R18, 0x10000000, RZ, 0xc0, !PT ;  /* 0x1000000012ff7812 */ /* 0x000fe400078cc0ff */
[----:B------:R-:W-:Y:S02]  /*5bd50*/  F2FP.SATFINITE.E4M3.F32.PACK_AB_MERGE_C R17, RZ, R17, RZ ;  /* 0x00000011ff11723e */ /* 0x000fe400048070ff */
[----:B------:R-:W-:-:S07]  /*5bd60*/  LOP3.LUT P0, RZ, R0, 0x2000, RZ, 0xc0, !PT ;  /* 0x0000200000ff7812 */ /* 0x000fce000780c0ff */
[----:B------:R-:W0:Y:S02]  /*5bd70*/  @!P5 LDC.64 R20, c[0x0][0x5c0] ;  /* 0x00017000ff14db82 */ /* 0x000e240000000a00 */
[----:B------:R2:W-:Y:S01]  /*5bd80*/  @!P6 STG.E.U8 desc[UR26][R148.64+0x58], R17 ;  /* 0x000058119400e986 */ /* 0x0005e2000c10111a */
[----:B------:R-:W-:Y:S02]  /*5bd90*/  LOP3.LUT R11, R11, 0xfffff7ff, RZ, 0xc0, !PT ;  /* 0xfffff7ff0b0b7812 */ /* 0x000fe400078ec0ff */
[----:B0-----:R-:W-:-:S04]  /*5bda0*/  @!P5 IADD3 R122, P3, P4, R16, R20, R7 ;  /* 0x00000014107ad210 */ /* 0x001fc80007c7e007 */
[----:B------:R-:W-:Y:S02]  /*5bdb0*/  @!P5 IADD3.X R123, R27, R21, R6, P3, P4 ;  /* 0x000000151b7bd210 */ /* 0x000fe40001fe8406 */
[----:B------:R-:W-:Y:S01]  /*5bdc0*/  ISETP.LT.OR P3, PT, R26, 0x59, !P1 ;  /* 0x000000591a00780c */ /* 0x000fe20004f61670 */
[----:B------:R-:W-:Y:S04]  /*5bdd0*/  STL [R1+0xf80], R122 ;  /* 0x000f807a01007387 */ /* 0x000fe80000100800 */
[----:B------:R-:W-:Y:S04]  /*5bde0*/  STL [R1+0xf7c], R123 ;  /* 0x000f7c7b01007387 */ /* 0x000fe80000100800 */
[----:B------:R-:W4:Y:S01]  /*5bdf0*/  LDL.LU R90, [R1+0x94c] ;  /* 0x00094c00015a7983 */ /* 0x000f220000300800 */
[----:B------:R-:W-:-:S03]  /*5be00*/  @P5 LOP3.LUT R11, R11, 0x800, RZ, 0xfc, !PT ;  /* 0x000008000b0b5812 */ /* 0x000fc600078efcff */
[----:B------:R-:W-:Y:S01]  /*5be10*/  @!P3 IADD3 R19, P4, P5, R3, R16, R9 ;  /* 0x000000100313b210 */ /* 0x000fe20007d9e009 */
[----:B------:R-:W0:Y:S03]  /*5be20*/  @!P3 LDC.64 R22, c[0x0][0x5c0] ;  /* 0x00017000ff16bb82 */ /* 0x000e260000000a00 */
[----:B------:R-:W-:Y:S01]  /*5be30*/  @!P3 IADD3.X R24, R4, R27, R8, P4, P5 ;  /* 0x0000001b0418b210 */ /* 0x000fe200027ea408 */
[----:B--2---:R-:W-:-:S05]  /*5be40*/  FMUL R17, R91, UR8 ;  /* 0x000000085b117c20 */ /* 0x004fca0008400000 */
[----:B------:R-:W-:-:S05]  /*5be50*/  F2FP.SATFINITE.E4M3.F32.PACK_AB_MERGE_C R17, RZ, R17, RZ ;  /* 0x00000011ff11723e */ /* 0x000fca00048070ff */
[----:B------:R3:W-:Y:S01]  /*5be60*/  @!P0 STG.E.U8 desc[UR26][R52.64+0x59], R17 ;  /* 0x0000591134008986 */ /* 0x0007e2000c10111a */
[----:B------:R-:W-:-:S13]  /*5be70*/  ISETP.LT.OR P0, PT, R26, 0x17a, !P2 ;  /* 0x0000017a1a00780c */ /* 0x000fda0005701670 */
[----:B------:R-:W1:Y:S02]  /*5be80*/  @!P0 LDC.64 R20, c[0x0][0x5c0] ;  /* 0x00017000ff148b82 */ /* 0x000e640000000a00 */
[----:B-1----:R-:W-:-:S04]  /*5be90*/  @!P0 IADD3 R120, P4, P5, R16, R20, R7 ;  /* 0x0000001410788210 */ /* 0x002fc80007d9e007 */
[----:B------:R-:W-:Y:S01]  /*5bea0*/  @!P0 IADD3.X R121, R27, R21, R6, P4, P5 ;  /* 0x000000151b798210 */ /* 0x000fe200027ea406 */
[----:B------:R-:W-:Y:S04]  /*5beb0*/  STL [R1+0xf84], R120 ;  /* 0x000f847801007387 */ /* 0x000fe80000100800 */
[----:B------:R-:W-:Y:S01]  /*5bec0*/  STL [R1+0xf78], R121 ;  /* 0x000f787901007387 */ /* 0x000fe20000100800 */
[----:B---3--:R-:W-:-:S03]  /*5bed0*/  FMUL R17, R14, UR8 ;  /* 0x000000080e117c20 */ /* 0x008fc60008400000 */
[----:B------:R-:W2:Y:S04]  /*5bee0*/  LDL.LU R14, [R1+0x950] ;  /* 0x00095000010e7983 */ /* 0x000ea80000300800 */
[----:B------:R-:W3:Y:S01]  /*5bef0*/  LDL.LU R91, [R1+0x954] ;  /* 0x00095400015b7983 */ /* 0x000ee20000300800 */
[----:B0-----:R-:W-:-:S05]  /*5bf00*/  @!P3 IADD3 R22, P2, R19, R22, RZ ;  /* 0x000000161316b210 */ /* 0x001fca0007f5e0ff */
[----:B------:R-:W-:Y:S01]  /*5bf10*/  @!P3 IMAD.X R23, R24, 0x1, R23, P2 ;  /* 0x000000011817b824 */ /* 0x000fe200010e0617 */
[----:B------:R-:W-:Y:S02]  /*5bf20*/  ISETP.LT.OR P2, PT, R26, 0x5a, !P1 ;  /* 0x0000005a1a00780c */ /* 0x000fe40004f41670 */
[----:B------:R-:W-:Y:S02]  /*5bf30*/  LOP3.LUT P5, RZ, R2, 0x40000000, RZ, 0xc0, !PT ;  /* 0x4000000002ff7812 */ /* 0x000fe400078ac0ff */
[----:B------:R-:W-:-:S09]  /*5bf40*/  LOP3.LUT R11, R11, 0xfffffbff, RZ, 0xc0, !PT ;  /* 0xfffffbff0b0b7812 */ /* 0x000fd200078ec0ff */
[----:B------:R-:W0:Y:S01]  /*5bf50*/  @!P2 LDC.64 R20, c[0x0][0x5c0] ;  /* 0x00017000ff14ab82 */ /* 0x000e220000000a00 */
[----:B------:R-:W-:Y:S02]  /*5bf60*/  @P0 LOP3.LUT R11, R11, 0x400, RZ, 0xfc, !PT ;  /* 0x000004000b0b0812 */ /* 0x000fe400078efcff */
[----:B------:R-:W-:Y:S02]  /*5bf70*/  LOP3.LUT R18, R18, 0xf7ffffff, RZ, 0xc0, !PT ;  /* 0xf7ffffff12127812 */ /* 0x000fe400078ec0ff */
[----:B------:R-:W-:Y:S02]  /*5bf80*/  F2FP.SATFINITE.E4M3.F32.PACK_AB_MERGE_C R17, RZ, R17, RZ ;  /* 0x00000011ff11723e */ /* 0x000fe400048070ff */
[----:B------:R-:W-:Y:S02]  /*5bf90*/  ISETP.GE.AND P0, PT, R15, 0x101, PT ;  /* 0x000001010f00780c */ /* 0x000fe40003f06270 */
[----:B------:R-:W-:Y:S01]  /*5bfa0*/  @P5 LOP3.LUT R18, R18, 0x8000000, RZ, 0xfc, !PT ;  /* 0x0800000012125812 */ /* 0x000fe200078efcff */
[----:B------:R1:W-:Y:S01]  /*5bfb0*/  @!P3 STG.E.U8 desc[UR26][R22.64+0x58], R17 ;  /* 0x000058111600b986 */ /* 0x0003e2000c10111a */
[----:B------:R-:W-:-:S02]  /*5bfc0*/  ISETP.LT.OR P5, PT, R26, 0xc1, !P0 ;  /* 0x000000c11a00780c */ /* 0x000fc400047a1670 */
[----:B-1----:R-:W-:-:S04]  /*5bfd0*/  @!P2 IADD3 R22, P3, P4, R3, R16, R9 ;  /* 0x000000100316a210 */ /* 0x002fc80007c7e009 */
[----:B------:R-:W-:Y:S02]  /*5bfe0*/  @!P2 IADD3.X R17, R4, R27, R8, P3, P4 ;  /* 0x0000001b0411a210 */ /* 0x000fe40001fe8408 */
[----:B0-----:R-:W-:-:S05]  /*5bff0*/  @!P2 IADD3 R22, P3, R22, R20, RZ ;  /* 0x000000141616a210 */ /* 0x001fca0007f7e0ff */
        /* <DEDUP_REMOVED lines=13> */
[----:B------:R-:W-:Y:S04]  /*5c0d0*/  STL [R1+0xf74], R116 ;  /* 0x000f747401007387 */ /* 0x000fe80000100800 */
[----:B------:R-:W-:Y:S01]  /*5c0e0*/  STL [R1+0xf70], R117 ;  /* 0x000f707501007387 */ /* 0x000fe20000100800 */
[----:B------:R-:W-:-:S04]  /*5c0f0*/  LOP3.LUT R11, R11, 0xfffffdff, RZ, 0xc0, !PT ;  /* 0xfffffdff0b0b7812 */ /* 0x000fc800078ec0ff */
[----:B------:R-:W-:-:S04]  /*5c100*/  @P5 LOP3.LUT R11, R11, 0x200, RZ, 0xfc, !PT ;  /* 0x000002000b0b5812 */ /* 0x000fc800078efcff */
[----:B------:R-:W-:-:S04]  /*5c110*/  LOP3.LUT R11, R11, 0xfffffeff, RZ, 0xc0, !PT ;  /* 0xfffffeff0b0b7812 */ /* 0x000fc800078ec0ff */
[----:B------:R-:W-:Y:S02]  /*5c120*/  @P4 LOP3.LUT R11, R11, 0x100, RZ, 0xfc, !PT ;  /* 0x000001000b0b4812 */ /* 0x000fe400078efcff */
[----:B------:R-:W-:-:S13]  /*5c130*/  ISETP.LT.OR P4, PT, R26, 0xc9, !P0 ;  /* 0x000000c91a00780c */ /* 0x000fda0004781670 */
[----:B------:R-:W0:Y:S01]  /*5c140*/  @!P4 LDC.64 R20, c[0x0][0x5c0] ;  /* 0x00017000ff14cb82 */ /* 0x000e220000000a00 */
[----:B--2---:R-:W-:Y:S02]  /*5c150*/  FMUL R17, R14, UR8 ;  /* 0x000000080e117c20 */ /* 0x004fe40008400000 */
[----:B------:R-:W2:Y:S01]  /*5c160*/  LDL.LU R14, [R1+0x958] ;  /* 0x00095800010e7983 */ /* 0x000ea20000300800 */
[----:B0-----:R-:W-:-:S04]  /*5c170*/  @!P4 IADD3 R114, P2, P3, R16, R20, R9 ;  /* 0x000000141072c210 */ /* 0x001fc80007b5e009 */
[----:B------:R-:W-:Y:S01]  /*5c180*/  @!P4 IADD3.X R115, R27, R21, R8, P2, P3 ;  /* 0x000000151b73c210 */ /* 0x000fe200017e6408 */
[----:B------:R-:W-:Y:S04]  /*5c190*/  STL [R1+0xf60], R114 ;  /* 0x000f607201007387 */ /* 0x000fe80000100800 */
[----:B------:R-:W-:Y:S04]  /*5c1a0*/  STL [R1+0xf5c], R115 ;  /* 0x000f5c7301007387 */ /* 0x000fe80000100800 */
[----:B------:R-:W4:Y:S01]  /*5c1b0*/  LDL.LU R90, [R1+0x95c] ;  /* 0x00095c00015a7983 */ /* 0x000f220000300800 */
[----:B------:R-:W-:-:S02]  /*5c1c0*/  LOP3.LUT P5, RZ, R18, 0x8000000, RZ, 0xc0, !PT ;  /* 0x0800000012ff7812 */ /* 0x000fc400078ac0ff */
[----:B------:R-:W-:-:S11]  /*5c1d0*/  F2FP.SATFINITE.E4M3.F32.PACK_AB_MERGE_C R17, RZ, R17, RZ ;  /* 0x00000011ff11723e */ /* 0x000fd600048070ff */
[----:B------:R3:W-:Y:S02]  /*5c1e0*/  @!P5 STG.E.U8 desc[UR26][R86.64+0x60], R17 ;  /* 0x000060115600d986 */ /* 0x0007e4000c10111a */
[----:B---3--:R-:W-:Y:S02]  /*5c1f0*/  FMUL R17, R91, UR8 ;  /* 0x000000085b117c20 */ /* 0x008fe40008400000 */
        /* <DEDUP_REMOVED lines=9> */
[--C-:B------:R-:W-:Y:S01]  /*5c290*/  @!P2 IADD3 R19, P3, P4, R3, R16, R9.reuse ;  /* 0x000000100313a210 */ /* 0x100fe20007c7e009 */
[----:B------:R-:W1:Y:S03]  /*5c2a0*/  @!P2 LDC.64 R22, c[0x0][0x5c0] ;  /* 0x00017000ff16ab82 */ /* 0x000e660000000a00 */
[----:B------:R-:W-:Y:S02]  /*5c2b0*/  @!P2 IADD3.X R24, R4, R27, R8, P3, P4 ;  /* 0x0000001b0418a210 */ /* 0x000fe40001fe8408 */
[----:B0-----:R-:W-:-:S04]  /*5c2c0*/  @!P6 IADD3 R112, P4, P5, R16, R20, R9 ;  /* 0x000000141070e210 */ /* 0x001fc80007d9e009 */
[----:B------:R-:W-:Y:S01]  /*5c2d0*/  @!P6 IADD3.X R113, R27, R21, R8, P4, P5 ;  /* 0x000000151b71e210 */ /* 0x000fe200027ea408 */
[----:B------:R-:W-:Y:S04]  /*5c2e0*/  STL [R1+0xf64], R112 ;  /* 0x000f647001007387 */ /* 0x000fe80000100800 */
[----:B------:R-:W-:Y:S01]  /*5c2f0*/  STL [R1+0xf58], R113 ;  /* 0x000f587101007387 */ /* 0x000fe20000100800 */
        /* <DEDUP_REMOVED lines=48> */
[----:B--2---:R-:W-:Y:S02]  /*5c600*/  FMUL R17, R14, UR8 ;  /* 0x000000080e117c20 */ /* 0x004fe40008400000 */
[----:B------:R-:W2:Y:S01]  /*5c610*/  LDL.LU R14, [R1+0x970] ;  /* 0x00097000010e7983 */ /* 0x000ea20000300800 */
        /* <DEDUP_REMOVED lines=18> */
[----:B------:R-:W-:Y:S01]  /*5c740*/  LOP3.LUT R18, R18, 0xfdffffff, RZ, 0xc0, !PT ;  /* 0xfdffffff12127812 */ /* 0x000fe200078ec0ff */
[----:B---3--:R-:W-:Y:S02]  /*5c750*/  FMUL R17, R91, UR8 ;  /* 0x000000085b117c20 */ /* 0x008fe40008400000 */
[----:B------:R-:W3:Y:S03]  /*5c760*/  LDL.LU R91, [R1+0x974] ;  /* 0x00097400015b7983 */ /* 0x000ee60000300800 */
        /* <DEDUP_REMOVED lines=24> */
[----:B--2---:R-:W-:-:S03]  /*5c8f0*/  FMUL R17, R14, UR8 ;  /* 0x000000080e117c20 */ /* 0x004fc60008400000 */
        /* <DEDUP_REMOVED lines=10> */
[----:B------:R-:W-:-:S11]  /*5c9a0*/  F2FP.SATFINITE.E4M3.F32.PACK_AB_MERGE_C R17, RZ, R17, RZ ;  /* 0x00000011ff11723e */ /* 0x000fd600048070ff */
[----:B------:R3:W-:Y:S01]  /*5c9b0*/  @!P5 STG.E.U8 desc[UR26][R152.64+0x70], R17 ;  /* 0x000070119800d986 */ /* 0x0007e2000c10111a */
[----:B0-----:R-:W-:-:S04]  /*5c9c0*/  @!P4 IADD3 R100, P2, P3, R16, R20, R9 ;  /* 0x000000141064c210 */ /* 0x001fc80007b5e009 */
[----:B------:R-:W-:Y:S01]  /*5c9d0*/  @!P4 IADD3.X R101, R27, R21, R8, P2, P3 ;  /* 0x000000151b65c210 */ /* 0x000fe200017e6408 */
[----:B------:R-:W-:Y:S04]  /*5c9e0*/  STL [R1+0xf24], R100 ;  /* 0x000f246401007387 */ /* 0x000fe80000100800 */
[----:B------:R-:W-:Y:S01]  /*5c9f0*/  STL [R1+0xf20], R101 ;  /* 0x000f206501007387 */ /* 0x000fe20000100800 */
[----:B---3--:R-:W-:-:S03]  /*5ca00*/  FMUL R17, R91, UR8 ;  /* 0x000000085b117c20 */ /* 0x008fc60008400000 */
[----:B------:R-:W3:Y:S04]  /*5ca10*/  LDL.LU R91, [R1+0x97c] ;  /* 0x00097c00015b7983 */ /* 0x000ee80000300800 */
[----:B------:R-:W4:Y:S01]  /*5ca20*/  LDL.LU R63, [R1+0x980] ;  /* 0x00098000013f7983 */ /* 0x000f220000300800 */
        /* <DEDUP_REMOVED lines=19> */
[----:B--2---:R-:W-:Y:S02]  /*5cb60*/  FMUL R17, R14, UR8 ;  /* 0x000000080e117c20 */ /* 0x004fe40008400000 */
[----:B------:R-:W2:Y:S03]  /*5cb70*/  LDL.LU R14, [R1+0x984] ;  /* 0x00098400010e7983 */ /* 0x000ea60000300800 */
        /* <DEDUP_REMOVED lines=15> */
[----:B------:R-:W-:Y:S04]  /*5cc70*/  STL [R1+0xf10], R94 ;  /* 0x000f105e01007387 */ /* 0x000fe80000100800 */
[----:B------:R-:W-:Y:S01]  /*5cc80*/  STL [R1+0xf0c], R95 ;  /* 0x000f0c5f01007387 */ /* 0x000fe20000100800 */
[----:B---3--:R-:W-:-:S05]  /*5cc90*/  FMUL R17, R91, UR8 ;  /* 0x000000085b117c20 */ /* 0x008fca0008400000 */
[----:B------:R-:W-:-:S05]  /*5cca0*/  F2FP.SATFINITE.E4M3.F32.PACK_AB_MERGE_C R17, RZ, R17, RZ ;  /* 0x00000011ff11723e */ /* 0x000fca00048070ff */
[----:B------:R4:W-:Y:S01]  /*5ccb0*/  @!P2 STG.E.U8 desc[UR26][R22.64+0x71], R17 ;  /* 0x000071111600a986 */ /* 0x0009e2000c10111a */
[----:B0-----:R-:W-:-:S04]  /*5ccc0*/  @!P4 IADD3 R90, P2, P3, R16, R20, R9 ;  /* 0x00000014105ac210 */ /* 0x001fc80007b5e009 */
[----:B------:R-:W-:Y:S01]  /*5ccd0*/  @!P4 IADD3.X R91, R27, R21, R8, P2, P3 ;  /* 0x000000151b5bc210 */ /* 0x000fe200017e6408 */
[----:B------:R-:W-:Y:S04]  /*5cce0*/  STL [R1+0xf14], R90 ;  /* 0x000f145a01007387 */ /* 0x000fe80000100800 */
[----:B------:R-:W-:Y:S01]  /*5ccf0*/  STL [R1+0xf08], R91 ;  /* 0x000f085b01007387 */ /* 0x000fe20000100800 */
[----:B----4-:R-:W-:-:S03]  /*5cd00*/  FMUL R17, R63, UR8 ;  /* 0x000000083f117c20 */ /* 0x010fc60008400000 */
        /* <DEDUP_REMOVED lines=25> */
[----:B------:R-:W-:-:S07]  /*5cea0*/  LOP3.LUT R10, R10, 0xf7ffffff, RZ, 0xc0, !PT ;  /* 0xf7ffffff0a0a7812 */ /* 0x000fce00078ec0ff */
[----:B------:R-:W1:Y:S01]  /*5ceb0*/  @!P2 LDC.64 R22, c[0x0][0x5c0] ;  /* 0x00017000ff16ab82 */ /* 0x000e620000000a00 */
[----:B------:R-:W-:Y:S02]  /*5cec0*/  @P4 LOP3.LUT R10, R10, 0x8000000, RZ, 0xfc, !PT ;  /* 0x080000000a0a4812 */ /* 0x000fe400078efcff */
[----:B------:R-:W-:-:S04]  /*5ced0*/  @!P2 IADD3 R19, P3, P4, R3, R16, R9 ;  /* 0x000000100313a210 */ /* 0x000fc80007c7e009 */
[----:B------:R-:W-:Y:S02]  /*5cee0*/  @!P2 IADD3.X R24, R4, R27, R8, P3, P4 ;  /* 0x0000001b0418a210 */ /* 0x000fe40001fe8408 */
[----:B0-----:R-:W-:-:S04]  /*5cef0*/  @!P6 IADD3 R88, P4, P5, R16, R20, R9 ;  /* 0x000000141058e210 */ /* 0x001fc80007d9e009 */
[----:B------:R-:W-:Y:S01]  /*5cf00*/  @!P6 IADD3.X R89, R27, R21, R8, P4, P5 ;  /* 0x000000151b59e210 */ /* 0x000fe200027ea408 */
[----:B------:R-:W-:Y:S01]  /*5cf10*/  STL [R1+0xefc], R88 ;  /* 0x000efc5801007387 */ /* 0x000fe20000100800 */
[----:B-1----:R-:W-:-:S03]  /*5cf20*/  @!P2 IADD3 R22, P3, R19, R22, RZ ;  /* 0x000000161316a210 */ /* 0x002fc60007f7e0ff */
[----:B------:R-:W-:Y:S02]  /*5cf30*/  STL [R1+0xef8], R89 ;  /* 0x000ef85901007387 */ /* 0x000fe40000100800 */
[----:B------:R-:W-:Y:S01]  /*5cf40*/  @!P2 IMAD.X R23, R24, 0x1, R23, P3 ;  /* 0x000000011817a824 */ /* 0x000fe200018e0617 */
[----:B------:R-:W-:Y:S02]  /*5cf50*/  LOP3.LUT P5, RZ, R0, 0x80000000, RZ, 0xc0, !PT ;  /* 0x8000000000ff7812 */ /* 0x000fe400078ac0ff */
[----:B------:R-:W-:-:S11]  /*5cf60*/  LOP3.LUT R18, R18, 0xff7fffff, RZ, 0xc0, !PT ;  /* 0xff7fffff12127812 */ /* 0x000fd600078ec0ff */
[----:B------:R-:W-:Y:S02]  /*5cf70*/  @P5 LOP3.LUT R18, R18, 0x800000, RZ, 0xfc, !PT ;  /* 0x0080000012125812 */ /* 0x000fe400078efcff */
[----:B------:R-:W-:Y:S01]  /*5cf80*/  ISETP.LT.OR P5, PT, R26, 0x101, !P0 ;  /* 0x000001011a00780c */ /* 0x000fe200047a1670 */
[----:B---3--:R-:W-:Y:S02]  /*5cf90*/  FMUL R17, R63, UR8 ;  /* 0x000000083f117c20 */ /* 0x008fe40008400000 */
[----:B------:R-:W3:Y:S03]  /*5cfa0*/  LDL.LU R63, [R1+0x994] ;  /* 0x00099400013f7983 */ /* 0x000ee60000300800 */
        /* <DEDUP_REMOVED lines=39> */
[----:B------:R3:W-:Y:S01]  /*5d220*/  @!P5 STG.E.U8 desc[UR26][R158.64+0x80], R17 ;  /* 0x000080119e00d986 */ /* 0x0007e2000c10111a */
[----:B------:R-:W-:Y:S01]  /*5d230*/  LOP3.LUT P6, RZ, R5, 0x8, RZ, 0xc0, !PT ;  /* 0x0000000805ff7812 */ /* 0x000fe200078cc0ff */
[----:B---3--:R-:W-:Y:S02]  /*5d240*/  FMUL R17, R63, UR8 ;  /* 0x000000083f117c20 */ /* 0x008fe40008400000 */
[----:B------:R-:W3:Y:S03]  /*5d250*/  LDL.LU R63, [R1+0x9a0] ;  /* 0x0009a000013f7983 */ /* 0x000ee60000300800 */
[----:B------:R-:W-:-:S07]  /*5d260*/  F2FP.SATFINITE.E4M3.F32.PACK_AB_MERGE_C R17, RZ, R17, RZ ;  /* 0x00000011ff11723e */ /* 0x000fce00048070ff */
        /* <DEDUP_REMOVED lines=43> */
[----:B---3--:R-:W-:-:S03]  /*5d520*/  FMUL R17, R63, UR8 ;  /* 0x000000083f117c20 */ /* 0x008fc60008400000 */
        /* <DEDUP_REMOVED lines=40> */
[----:B---3--:R-:W-:-:S03]  /*5d7b0*/  FMUL R17, R63, UR8 ;  /* 0x000000083f117c20 */ /* 0x008fc60008400000 */
[----:B------:R-:W3:Y:S02]  /*5d7c0*/  LDL.LU R63, [R1+0x9b4] ;  /* 0x0009b400013f7983 */ /* 0x000ee40000300800 */
        /* <DEDUP_REMOVED lines=47> */
[----:B---3--:R-:W-:-:S05]  /*5dac0*/  FMUL R17, R63, UR8 ;  /* 0x000000083f117c20 */ /* 0x008fca0008400000 */
        /* <DEDUP_REMOVED lines=8> */
[----:B--2---:R-:W-:-:S03]  /*5db50*/  FMUL R17, R14, UR8 ;  /* 0x000000080e117c20 */ /* 0x004fc60008400000 */
[----:B------:R-:W2:Y:S01]  /*5db60*/  LDL.LU R14, [R1+0x9c0] ;  /* 0x0009c000010e7983 */ /* 0x000ea20000300800 */
[----:B0-----:R-:W-:Y:S02]  /*5db70*/  @!P2 IADD3 R22, P3, R19, R22, RZ ;  /* 0x000000161316a210 */ /* 0x001fe40007f7e0ff */
[----:B------:R-:W-:Y:S01]  /*5db80*/  F2FP.SATFINITE.E4M3.F32.PACK_AB_MERGE_C R17, RZ, R17, RZ ;  /* 0x00000011ff11723e */ /* 0x000fe200048070ff */
[----:B------:R-:W3:Y:S02]  /*5db90*/  LDL.LU.64 R28, [R1+0x68] ;  /* 0x00006800011c7983 */ /* 0x000ee40000300a00 */
[----:B------:R-:W-:Y:S01]  /*5dba0*/  @!P2 IMAD.X R23, R24, 0x1, R23, P3 ;  /* 0x000000011817a824 */ /* 0x000fe200018e0617 */
[----:B------:R-:W-:Y:S01]  /*5dbb0*/  LOP3.LUT P5, RZ, R2, 0x2, RZ, 0xc0, !PT ;  /* 0x0000000202ff7812 */ /* 0x000fe200078ac0ff */
[----:B------:R-:W3:Y:S04]  /*5dbc0*/  LDL.LU R45, [R1+0x9c4] ;  /* 0x0009c400012d7983 */ /* 0x000ee80000300800 */
[----:B------:R0:W-:Y:S01]  /*5dbd0*/  @!P2 STG.E.U8 desc[UR26][R22.64+0x90], R17 ;  /* 0x000090111600a986 */ /* 0x0001e2000c10111a */
[----:B------:R-:W-:-:S13]  /*5dbe0*/  ISETP.LT.OR P2, PT, R26, 0x92, !P1 ;  /* 0x000000921a00780c */ /* 0x000fda0004f41670 */
        /* <DEDUP_REMOVED lines=35> */
[----:B---3--:R1:W-:Y:S02]  /*5de20*/  @!P5 STG.E.U8 desc[UR26][R28.64+0x98], R17 ;  /* 0x000098111c00d986 */ /* 0x0083e4000c10111a */
[----:B-1----:R-:W-:-:S05]  /*5de30*/  FMUL R17, R45, UR8 ;  /* 0x000000082d117c20 */ /* 0x002fca0008400000 */
[----:B------:R-:W-:-:S05]  /*5de40*/  F2FP.SATFINITE.E4M3.F32.PACK_AB_MERGE_C R17, RZ, R17, RZ ;  /* 0x00000011ff11723e */ /* 0x000fca00048070ff */
[----:B------:R1:W-:Y:S01]  /*5de50*/  @!P6 STG.E.U8 desc[UR26][R56.64+0x99], R17 ;  /* 0x000099113800e986 */ /* 0x0003e2000c10111a */
[----:B------:R-:W-:Y:S02]  /*5de60*/  ISETP.LT.OR P6, PT, R26, 0x13a, !P0 ;  /* 0x0000013a1a00780c */ /* 0x000fe400047c1670 */
[----:B0-----:R-:W-:-:S04]  /*5de70*/  @!P4 IADD3 R58, P2, P3, R16, R20, R9 ;  /* 0x00000014103ac210 */ /* 0x001fc80007b5e009 */
[----:B------:R-:W-:-:S07]  /*5de80*/  @!P4 IADD3.X R59, R27, R21, R8, P2, P3 ;  /* 0x000000151b3bc210 */ /* 0x000fce00017e6408 */
[----:B------:R-:W1:Y:S01]  /*5de90*/  @!P6 LDC.64 R20, c[0x0][0x5c0] ;  /* 0x00017000ff14eb82 */ /* 0x000e620000000a00 */
[----:B------:R-:W-:Y:S01]  /*5dea0*/  ISETP.LT.OR P2, PT, R26, 0x99, !P1 ;  /* 0x000000991a00780c */ /* 0x000fe20004f41670 */
[----:B------:R-:W-:Y:S01]  /*5deb0*/  STL [R1+0xfdc], R58 ;  /* 0x000fdc3a01007387 */ /* 0x000fe20000100800 */
[----:B------:R-:W-:-:S03]  /*5dec0*/  LOP3.LUT R10, R10, 0xffffefff, RZ, 0xc0, !PT ;  /* 0xffffefff0a0a7812 */ /* 0x000fc600078ec0ff */
[----:B------:R-:W-:Y:S04]  /*5ded0*/  STL [R1+0xfd8], R59 ;  /* 0x000fd83b01007387 */ /* 0x000fe80000100800 */
[----:B------:R-:W3:Y:S01]  /*5dee0*/  LDL.LU R28, [R1+0x9cc] ;  /* 0x0009cc00011c7983 */ /* 0x000ee20000300800 */
[----:B------:R-:W-:-:S03]  /*5def0*/  @P4 LOP3.LUT R10, R10, 0x1000, RZ, 0xfc, !PT ;  /* 0x000010000a0a4812 */ /* 0x000fc600078efcff */
[--C-:B------:R-:W-:Y:S01]  /*5df00*/  @!P2 IADD3 R19, P3, P4, R3, R16, R9.reuse ;  /* 0x000000100313a210 */ /* 0x100fe20007c7e009 */
[----:B------:R-:W0:Y:S03]  /*5df10*/  @!P2 LDC.64 R22, c[0x0][0x5c0] ;  /* 0x00017000ff16ab82 */ /* 0x000e260000000a00 */
[----:B------:R-:W-:Y:S02]  /*5df20*/  @!P2 IADD3.X R24, R4, R27, R8, P3, P4 ;  /* 0x0000001b0418a210 */ /* 0x000fe40001fe8408 */
[----:B-1----:R-:W-:-:S04]  /*5df30*/  @!P6 IADD3 R56, P4, P5, R16, R20, R9 ;  /* 0x000000141038e210 */ /* 0x002fc80007d9e009 */
[----:B------:R-:W-:Y:S01]  /*5df40*/  @!P6 IADD3.X R57, R27, R21, R8, P4, P5 ;  /* 0x000000151b39e210 */ /* 0x000fe200027ea408 */
[----:B------:R-:W-:Y:S04]  /*5df50*/  STL [R1+0xfe4], R56 ;  /* 0x000fe43801007387 */ /* 0x000fe80000100800 */
[----:B------:R-:W-:Y:S01]  /*5df60*/  STL [R1+0xfe0], R57 ;  /* 0x000fe03901007387 */ /* 0x000fe20000100800 */
[----:B0-----:R-:W-:-:S05]  /*5df70*/  @!P2 IADD3 R22, P3, R19, R22, RZ ;  /* 0x000000161316a210 */ /* 0x001fca0007f7e0ff */
[----:B------:R-:W-:Y:S02]  /*5df80*/  @!P2 IMAD.X R23, R24, 0x1, R23, P3 ;  /* 0x000000011817a824 */ /* 0x000fe400018e0617 */
[----:B--2---:R-:W-:Y:S02]  /*5df90*/  FMUL R17, R14, UR8 ;  /* 0x000000080e117c20 */ /* 0x004fe40008400000 */
[----:B------:R-:W2:Y:S03]  /*5dfa0*/  LDL.LU R14, [R1+0x9d0] ;  /* 0x0009d000010e7983 */ /* 0x000ea60000300800 */
[----:B------:R-:W-:Y:S01]  /*5dfb0*/  F2FP.SATFINITE.E4M3.F32.PACK_AB_MERGE_C R17, RZ, R17, RZ ;  /* 0x00000011ff11723e */ /* 0x000fe200048070ff */
[----:B------:R-:W4:Y:S04]  /*5dfc0*/  LDL.LU.64 R32, [R1+0xb0] ;  /* 0x0000b00001207983 */ /* 0x000f280000300a00 */
[----:B------:R0:W-:Y:S01]  /*5dfd0*/  @!P2 STG.E.U8 desc[UR26][R22.64+0x98], R17 ;  /* 0x000098111600a986 */ /* 0x0001e2000c10111a */
[----:B------:R-:W-:-:S02]  /*5dfe0*/  ISETP.LT.OR P2, PT, R26, 0x9a, !P1 ;  /* 0x0000009a1a00780c */ /* 0x000fc40004f41670 */
[----:B------:R-:W-:Y:S01]  /*5dff0*/  LOP3.LUT P5, RZ, R5, 0x40, RZ, 0xc0, !PT ;  /* 0x0000004005ff7812 */ /* 0x000fe200078ac0ff */
[----:B------:R-:W4:Y:S01]  /*5e000*/  LDL.LU R29, [R1+0x9d4] ;  /* 0x0009d400011d7983 */ /* 0x000f220000300800 */
[----:B------:R-:W-:-:S03]  /*5e010*/  LOP3.LUT R18, R18, 0xfff7ffff, RZ, 0xc0, !PT ;  /* 0xfff7ffff12127812 */ /* 0x000fc600078ec0ff */
[----:B------:R-:W4:Y:S06]  /*5e020*/  LDL.LU.64 R44, [R1+0xe8] ;  /* 0x0000e800012c7983 */ /* 0x000f2c0000300a00 */
[----:B------:R-:W1:Y:S02]  /*5e030*/  @!P2 LDC.64 R20, c[0x0][0x5c0] ;  /* 0x00017000ff14ab82 */ /* 0x000e640000000a00 */
[----:B------:R-:W-:Y:S02]  /*5e040*/  @P5 LOP3.LUT R18, R18, 0x80000, RZ, 0xfc, !PT ;  /* 0x0008000012125812 */ /* 0x000fe400078efcff */
[----:B------:R-:W-:-:S02]  /*5e050*/  ISETP.LT.OR P5, PT, R26, 0x141, !P0 ;  /* 0x000001411a00780c */ /* 0x000fc400047a1670 */
        /* <DEDUP_REMOVED lines=31> */
[----:B----4-:R1:W-:Y:S02]  /*5e250*/  @!P5 STG.E.U8 desc[UR26][R32.64+0xa0], R17 ;  /* 0x0000a0112000d986 */ /* 0x0103e4000c10111a */
[----:B-1----:R-:W-:-:S05]  /*5e260*/  FMUL R17, R29, UR8 ;  /* 0x000000081d117c20 */ /* 0x002fca0008400000 */
[----:B------:R-:W-:-:S05]  /*5e270*/  F2FP.SATFINITE.E4M3.F32.PACK_AB_MERGE_C R17, RZ, R17, RZ ;  /* 0x00000011ff11723e */ /* 0x000fca00048070ff */
[----:B------:R1:W-:Y:S01]  /*5e280*/  @!P6 STG.E.U8 desc[UR26][R44.64+0xa1], R17 ;  /* 0x0000a1112c00e986 */ /* 0x0003e2000c10111a */
[----:B------:R-:W-:Y:S02]  /*5e290*/  ISETP.LT.OR P6, PT, R26, 0x14a, !P0 ;  /* 0x0000014a1a00780c */ /* 0x000fe400047c1670 */
[----:B0-----:R-:W-:-:S04]  /*5e2a0*/  @!P4 IADD3 R50, P2, P3, R16, R20, R9 ;  /* 0x000000141032c210 */ /* 0x001fc80007b5e009 */
[----:B------:R-:W-:-:S07]  /*5e2b0*/  @!P4 IADD3.X R51, R27, R21, R8, P2, P3 ;  /* 0x000000151b33c210 */ /* 0x000fce00017e6408 */
[----:B------:R-:W0:Y:S01]  /*5e2c0*/  @!P6 LDC.64 R20, c[0x0][0x5c0] ;  /* 0x00017000ff14eb82 */ /* 0x000e220000000a00 */
[----:B------:R-:W-:Y:S01]  /*5e2d0*/  ISETP.LT.OR P2, PT, R26, 0xa1, !P1 ;  /* 0x000000a11a00780c */ /* 0x000fe20004f41670 */
[----:B------:R-:W-:Y:S01]  /*5e2e0*/  STL [R1+0xffc], R50 ;  /* 0x000ffc3201007387 */ /* 0x000fe20000100800 */
[----:B------:R-:W-:-:S03]  /*5e2f0*/  LOP3.LUT R10, R10, 0xfffffeff, RZ, 0xc0, !PT ;  /* 0xfffffeff0a0a7812 */ /* 0x000fc600078ec0ff */
[----:B------:R-:W-:Y:S04]  /*5e300*/  STL [R1+0xff8], R51 ;  /* 0x000ff83301007387 */ /* 0x000fe80000100800 */
[----:B-1----:R-:W3:Y:S01]  /*5e310*/  LDL.LU R45, [R1+0x9dc] ;  /* 0x0009dc00012d7983 */ /* 0x002ee20000300800 */
[----:B------:R-:W-:-:S03]  /*5e320*/  @P4 LOP3.LUT R10, R10, 0x100, RZ, 0xfc, !PT ;  /* 0x000001000a0a4812 */ /* 0x000fc600078efcff */
        /* <DEDUP_REMOVED lines=16> */
[----:B------:R-:W4:Y:S10]  /*5e430*/  LDL.LU R29, [R1+0x9e4] ;  /* 0x0009e400011d7983 */ /* 0x000f340000300800 */
        /* <DEDUP_REMOVED lines=47> */
[----:B------:R-:W3:Y:S01]  /*5e730*/  LDL.LU R32, [R1+0x9ec] ;  /* 0x0009ec0001207983 */ /* 0x000ee20000300800 */
        /* <DEDUP_REMOVED lines=44> */
[----:B------:R-:W-:Y:S02]  /*5ea00*/  @P6 LOP3.LUT R10, R10, 0x4, RZ, 0xfc, !PT ;  /* 0x000000040a0a6812 */ /* 0x000fe400078efcff */
[C---:B------:R-:W-:Y:S02]  /*5ea10*/  LOP3.LUT P6, RZ, R5.reuse, 0x200, RZ, 0xc0, !PT ;  /* 0x0000020005ff7812 */ /* 0x040fe400078cc0ff */
[----:B------:R-:W-:Y:S02]  /*5ea20*/  LOP3.LUT R5, R5, 0x7fffffff, RZ, 0xc0, !PT ;  /* 0x7fffffff05057812 */ /* 0x000fe400078ec0ff */
[----:B------:R-:W-:Y:S02]  /*5ea30*/  LOP3.LUT R10, R10, 0xfffffffd, RZ, 0xc0, !PT ;  /* 0xfffffffd0a0a7812 */ /* 0x000fe400078ec0ff */
[----:B------:R-:W-:Y:S02]  /*5ea40*/  @P4 LOP3.LUT R5, R5, 0x80000000, RZ, 0xfc, !PT ;  /* 0x8000000005054812 */ /* 0x000fe400078efcff */
[----:B------:R-:W-:-:S02]  /*5ea50*/  ISETP.LT.OR P4, PT, R26, 0x169, !P0 ;  /* 0x000001691a00780c */ /* 0x000fc40004781670 */
[----:B------:R-:W-:Y:S02]  /*5ea60*/  @P5 LOP3.LUT R10, R10, 0x2, RZ, 0xfc, !PT ;  /* 0x000000020a0a5812 */ /* 0x000fe400078efcff */
[----:B------:R-:W-:Y:S02]  /*5ea70*/  LOP3.LUT P5, RZ, R18, 0x20000, RZ, 0xc0, !PT ;  /* 0x0002000012ff7812 */ /* 0x000fe400078ac0ff */
[----:B------:R-:W-:-:S07]  /*5ea80*/  F2FP.SATFINITE.E4M3.F32.PACK_AB_MERGE_C R17, RZ, R17, RZ ;  /* 0x00000011ff11723e */ /* 0x000fce00048070ff */
[----:B------:R-:W0:Y:S04]  /*5ea90*/  @!P4 LDC.64 R20, c[0x0][0x5c0] ;  /* 0x00017000ff14cb82 */ /* 0x000e280000000a00 */
        /* <DEDUP_REMOVED lines=8> */
[----:B------:R-:W-:Y:S02]  /*5eb20*/  ISETP.LT.OR P2, PT, R26, 0xb1, !P1 ;  /* 0x000000b11a00780c */ /* 0x000fe40004f41670 */
[----:B------:R-:W-:-:S04]  /*5eb30*/  LOP3.LUT R10, R10, 0xfffffffe, RZ, 0xc0, !PT ;  /* 0xfffffffe0a0a7812 */ /* 0x000fc800078ec0ff */
[----:B------:R-:W-:-:S05]  /*5eb40*/  @P4 LOP3.LUT R10, R10, 0x1, RZ, 0xfc, !PT ;  /* 0x000000010a0a4812 */ /* 0x000fca00078efcff */
[----:B------:R-:W-:Y:S02]  /*5eb50*/  STL [R1+0x1050], R10 ;  /* 0x0010500a01007387 */ /* 0x000fe40000100800 */
[--C-:B------:R-:W-:Y:S01]  /*5eb60*/  @!P2 IADD3 R19, P3, P4, R3, R16, R9.reuse ;  /* 0x000000100313a210 */ /* 0x100fe20007c7e009 */
[----:B------:R-:W3:Y:S01]  /*5eb70*/  @!P2 LDC.64 R22, c[0x0][0x5c0] ;  /* 0x00017000ff16ab82 */ /* 0x000ee20000000a00 */
[----:B------:R-:W-:Y:S02]  /*5eb80*/  STL [R1+0x1060], R34 ;  /* 0x0010602201007387 */ /* 0x000fe40000100800 */
[----:B------:R-:W-:Y:S02]  /*5eb90*/  @!P2 IADD3.X R24, R4, R27, R8, P3, P4 ;  /* 0x0000001b0418a210 */ /* 0x000fe40001fe8408 */
[----:B------:R-:W-:Y:S04]  /*5eba0*/  STL [R1+0x1054], R35 ;  /* 0x0010542301007387 */ /* 0x000fe80000100800 */
[----:B-1----:R-:W4:Y:S01]  /*5ebb0*/  LDL.LU R29, [R1+0x9fc] ;  /* 0x0009fc00011d7983 */ /* 0x002f220000300800 */
[----:B0-----:R-:W-:-:S04]  /*5ebc0*/  @!P6 IADD3 R32, P4, P5, R16, R20, R9 ;  /* 0x000000141020e210 */ /* 0x001fc80007d9e009 */
[----:B------:R-:W-:Y:S01]  /*5ebd0*/  @!P6 IADD3.X R33, R27, R21, R8, P4, P5 ;  /* 0x000000151b21e210 */ /* 0x000fe200027ea408 */
[----:B------:R-:W-:Y:S04]  /*5ebe0*/  STL [R1+0x1080], R32 ;  /* 0x0010802001007387 */ /* 0x000fe80000100800 */
[----:B------:R-:W-:Y:S04]  /*5ebf0*/  STL [R1+0x1064], R33 ;  /* 0x0010642101007387 */ /* 0x000fe80000100800 */
[----:B------:R-:W4:Y:S04]  /*5ec00*/  LDL.LU R25, [R1+0xa00] ;  /* 0x000a000001197983 */ /* 0x000f280000300800 */
[----:B------:R-:W4:Y:S01]  /*5ec10*/  LDL.LU.64 R194, [R1+0x1a0] ;  /* 0x0001a00001c27983 */ /* 0x000f220000300a00 */
[----:B--2---:R-:W-:-:S03]  /*5ec20*/  FMUL R17, R14, UR8 ;  /* 0x000000080e117c20 */ /* 0x004fc60008400000 */
[----:B------:R-:W2:Y:S01]  /*5ec30*/  LDL.LU R14, [R1+0xa04] ;  /* 0x000a0400010e7983 */ /* 0x000ea20000300800 */
[----:B---3--:R-:W-:Y:S02]  /*5ec40*/  @!P2 IADD3 R22, P3, R19, R22, RZ ;  /* 0x000000161316a210 */ /* 0x008fe40007f7e0ff */
[----:B------:R-:W-:Y:S01]  /*5ec50*/  F2FP.SATFINITE.E4M3.F32.PACK_AB_MERGE_C R17, RZ, R17, RZ ;  /* 0x00000011ff11723e */ /* 0x000fe200048070ff */
[----:B------:R-:W3:Y:S02]  /*5ec60*/  LDL.LU.64 R216, [R1+0x180] ;  /* 0x0001800001d87983 */ /* 0x000ee40000300a00 */
[----:B------:R-:W-:-:S05]  /*5ec70*/  @!P2 IMAD.X R23, R24, 0x1, R23, P3 ;  /* 0x000000011817a824 */ /* 0x000fca00018e0617 */
[----:B------:R0:W-:Y:S01]  /*5ec80*/  @!P2 STG.E.U8 desc[UR26][R22.64+0xb0], R17 ;  /* 0x0000b0111600a986 */ /* 0x0001e2000c10111a */
[----:B------:R-:W-:-:S13]  /*5ec90*/  ISETP.LT.OR P2, PT, R26, 0xb2, !P1 ;  /* 0x000000b21a00780c */ /* 0x000fda0004f41670 */
[----:B------:R-:W1:Y:S01]  /*5eca0*/  @!P2 LDC.64 R20, c[0x0][0x5c0] ;  /* 0x00017000ff14ab82 */ /* 0x000e620000000a00 */
[----:B------:R-:W-:Y:S02]  /*5ecb0*/  ISETP.LT.OR P0, PT, R26, 0x171, !P0 ;  /* 0x000001711a00780c */ /* 0x000fe40004701670 */
[----:B0-----:R-:W-:-:S04]  /*5ecc0*/  @!P2 IADD3 R22, P3, P4, R3, R16, R9 ;  /* 0x000000100316a210 */ /* 0x001fc80007c7e009 */
[----:B------:R-:W-:Y:S02]  /*5ecd0*/  @!P2 IADD3.X R17, R4, R27, R8, P3, P4 ;  /* 0x0000001b0411a210 */ /* 0x000fe40001fe8408 */
[----:B-1----:R-:W-:-:S05]  /*5ece0*/  @!P2 IADD3 R22, P3, R22, R20, RZ ;  /* 0x000000141616a210 */ /* 0x002fca0007f7e0ff */
[----:B------:R-:W-:Y:S02]  /*5ecf0*/  @!P2 IMAD.X R23, R17, 0x1, R21, P3 ;  /* 0x000000011117a824 */ /* 0x000fe400018e0615 */
[----:B------:R-:W0:Y:S01]  /*5ed00*/  @!P0 LDC.64 R20, c[0x0][0x5c0] ;  /* 0x00017000ff148b82 */ /* 0x000e220000000a00 */
[----:B------:R-:W-:Y:S02]  /*5ed10*/  LOP3.LUT P5, RZ, R2, 0x10, RZ, 0xc0, !PT ;  /* 0x0000001002ff7812 */ /* 0x000fe400078ac0ff */
[----:B0-----:R-:W-:-:S04]  /*5ed20*/  @!P0 IADD3 R30, P3, P4, R16, R20, R9 ;  /* 0x00000014101e8210 */ /* 0x001fc80007c7e009 */
[----:B------:R-:W-:Y:S01]  /*5ed30*/  @!P0 IADD3.X R31, R27, R21, R8, P3, P4 ;  /* 0x000000151b1f8210 */ /* 0x000fe20001fe8408 */
[----:B----4-:R-:W-:-:S05]  /*5ed40*/  FMUL R17, R29, UR8 ;  /* 0x000000081d117c20 */ /* 0x010fca0008400000 */
[----:B------:R-:W-:Y:S01]  /*5ed50*/  F2FP.SATFINITE.E4M3.F32.PACK_AB_MERGE_C R17, RZ, R17, RZ ;  /* 0x00000011ff11723e */ /* 0x000fe200048070ff */
[----:B------:R-:W-:Y:S04]  /*5ed60*/  STL [R1+0x1084], R31 ;  /* 0x0010841f01007387 */ /* 0x000fe80000100800 */
[----:B------:R0:W-:Y:S04]  /*5ed70*/  @!P2 STG.E.U8 desc[UR26][R22.64+0xb1], R17 ;  /* 0x0000b1111600a986 */ /* 0x0001e8000c10111a */
[----:B------:R-:W4:Y:S01]  /*5ed80*/  LDL.LU R188, [R1+0xa08] ;  /* 0x000a080001bc7983 */ /* 0x000f220000300800 */
[----:B0-----:R-:W-:-:S05]  /*5ed90*/  FMUL R17, R25, UR8 ;  /* 0x0000000819117c20 */ /* 0x001fca0008400000 */
[----:B------:R-:W-:-:S05]  /*5eda0*/  F2FP.SATFINITE.E4M3.F32.PACK_AB_MERGE_C R17, RZ, R17, RZ ;  /* 0x00000011ff11723e */ /* 0x000fca00048070ff */
[----:B------:R2:W-:Y:S02]  /*5edb0*/  @!P5 STG.E.U8 desc[UR26][R194.64+0xb8], R17 ;  /* 0x0000b811c200d986 */ /* 0x0005e4000c10111a */
[----:B--2---:R-:W-:Y:S02]  /*5edc0*/  FMUL R17, R14, UR8 ;  /* 0x000000080e117c20 */ /* 0x004fe40008400000 */
[----:B------:R-:W2:Y:S04]  /*5edd0*/  LDL.LU R14, [R1+0xa0c] ;  /* 0x000a0c00010e7983 */ /* 0x000ea80000300800 */
[----:B------:R-:W2:Y:S01]  /*5ede0*/  LDL.LU R25, [R1+0xa10] ;  /* 0x000a100001197983 */ /* 0x000ea20000300800 */
[----:B------:R-:W-:-:S04]  /*5edf0*/  ISETP.GE.AND P4, PT, R15, 0x101, PT ;  /* 0x000001010f00780c */ /* 0x000fc80003f86270 */
[----:B------:R-:W-:-:S13]  /*5ee00*/  ISETP.LT.OR P4, PT, R26, 0x172, !P4 ;  /* 0x000001721a00780c */ /* 0x000fda0006781670 */
[----:B------:R-:W0:Y:S01]  /*5ee10*/  @!P4 LDC.64 R20, c[0x0][0x5c0] ;  /* 0x00017000ff14cb82 */ /* 0x000e220000000a00 */
[----:B------:R-:W-:-:S04]  /*5ee20*/  LOP3.LUT R5, R5, 0xbfffffff, RZ, 0xc0, !PT ;  /* 0xbfffffff05057812 */ /* 0x000fc800078ec0ff */
[----:B------:R-:W-:-:S04]  /*5ee30*/  @P6 LOP3.LUT R5, R5, 0x40000000, RZ, 0xfc, !PT ;  /* 0x4000000005056812 */ /* 0x000fc800078efcff */
[----:B------:R-:W-:-:S04]  /*5ee40*/  LOP3.LUT R5, R5, 0xdfffffff, RZ, 0xc0, !PT ;  /* 0xdfffffff05057812 */ /* 0x000fc800078ec0ff */
[----:B------:R-:W-:Y:S02]  /*5ee50*/  @P0 LOP3.LUT R5, R5, 0x20000000, RZ, 0xfc, !PT ;  /* 0x2000000005050812 */ /* 0x000fe400078efcff */
[----:B0-----:R-:W-:-:S04]  /*5ee60*/  @!P4 IADD3 R28, P2, P3, R16, R20, R9 ;  /* 0x00000014101cc210 */ /* 0x001fc80007b5e009 */
[----:B------:R-:W-:Y:S02]  /*5ee70*/  @!P4 IADD3.X R29, R27, R21, R8, P2, P3 ;  /* 0x000000151b1dc210 */ /* 0x000fe400017e6408 */
[----:B------:R-:W-:Y:S02]  /*5ee80*/  ISETP.LT.OR P2, PT, R26, 0xb9, !P1 ;  /* 0x000000b91a00780c */ /* 0x000fe40004f41670 */
[----:B------:R-:W-:-:S04]  /*5ee90*/  LOP3.LUT R5, R5, 0xefffffff, RZ, 0xc0, !PT ;  /* 0xefffffff05057812 */ /* 0x000fc800078ec0ff */
[----:B------:R-:W-:-:S07]  /*5eea0*/  @P4 LOP3.LUT R5, R5, 0x10000000, RZ, 0xfc, !PT ;  /* 0x1000000005054812 */ /* 0x000fce00078efcff */
[----:B------:R-:W0:Y:S01]  /*5eeb0*/  @!P2 LDC.64 R20, c[0x0][0x5c0] ;  /* 0x00017000ff14ab82 */ /* 0x000e220000000a00 */
[----:B------:R-:W-:-:S04]  /*5eec0*/  @!P2 IADD3 R19, P3, P4, R3, R16, R9 ;  /* 0x000000100313a210 */ /* 0x000fc80007c7e009 */
[----:B------:R-:W-:Y:S02]  /*5eed0*/  @!P2 IADD3.X R22, R4, R27, R8, P3, P4 ;  /* 0x0000001b0416a210 */ /* 0x000fe40001fe8408 */
[----:B------:R-:W-:Y:S02]  /*5eee0*/  ISETP.LT.OR P3, PT, R26, 0xba, !P1 ;  /* 0x000000ba1a00780c */ /* 0x000fe40004f61670 */
[----:B------:R-:W-:Y:S02]  /*5eef0*/  LOP3.LUT P6, RZ, R0, 0x10000, RZ, 0xc0, !PT ;  /* 0x0001000000ff7812 */ /* 0x000fe400078cc0ff */
[----:B------:R-:W-:-:S09]  /*5ef00*/  F2FP.SATFINITE.E4M3.F32.PACK_AB_MERGE_C R17, RZ, R17, RZ ;  /* 0x00000011ff11723e */ /* 0x000fd200048070ff */
[----:B------:R-:W-:Y:S02]  /*5ef10*/  @!P3 IADD3 R23, P4, P5, R3, R16, R9 ;  /* 0x000000100317b210 */ /* 0x000fe40007d9e009 */
[----:B---3--:R1:W-:Y:S02]  /*5ef20*/  @!P6 STG.E.U8 desc[UR26][R216.64+0xb9], R17 ;  /* 0x0000b911d800e986 */ /* 0x0083e4000c10111a */
[----:B------:R-:W-:Y:S02]  /*5ef30*/  @!P3 IADD3.X R24, R4, R27, R8, P4, P5 ;  /* 0x0000001b0418b210 */ /* 0x000fe400027ea408 */
[----:B0-----:R-:W-:Y:S01]  /*5ef40*/  @!P2 IADD3 R20, P4, R19, R20, RZ ;  /* 0x000000141314a210 */ /* 0x001fe20007f9e0ff */
[----:B-1----:R-:W3:Y:S01]  /*5ef50*/  LDL.LU R216, [R1+0xa14] ;  /* 0x000a140001d87983 */ /* 0x002ee20000300800 */
[----:B----4-:R-:W-:-:S03]  /*5ef60*/  FMUL R17, R188, UR8 ;  /* 0x00000008bc117c20 */ /* 0x010fc60008400000 */
[----:B------:R-:W-:Y:S02]  /*5ef70*/  @!P2 IMAD.X R21, R22, 0x1, R21, P4 ;  /* 0x000000011615a824 */ /* 0x000fe400020e0615 */
[----:B------:R-:W-:-:S05]  /*5ef80*/  F2FP.SATFINITE.E4M3.F32.PACK_AB_MERGE_C R17, RZ, R17, RZ ;  /* 0x00000011ff11723e */ /* 0x000fca00048070ff */
[----:B------:R0:W-:Y:S01]  /*5ef90*/  @!P2 STG.E.U8 desc[UR26][R20.64+0xb8], R17 ;  /* 0x0000b8111400a986 */ /* 0x0001e2000c10111a */
[C---:B------:R-:W-:Y:S02]  /*5efa0*/  LOP3.LUT P0, RZ, R18.reuse, 0x10000, RZ, 0xc0, !PT ;  /* 0x0001000012ff7812 */ /* 0x040fe4000780c0ff */
[----:B------:R-:W-:-:S04]  /*5efb0*/  LOP3.LUT R18, R18, 0xffff7fff, RZ, 0xc0, !PT ;  /* 0xffff7fff12127812 */ /* 0x000fc800078ec0ff */
[----:B------:R-:W-:Y:S02]  /*5efc0*/  @P1 LOP3.LUT R18, R18, 0x8000, RZ, 0xfc, !PT ;  /* 0x0000800012121812 */ /* 0x000fe400078efcff */
[----:B------:R-:W-:Y:S02]  /*5efd0*/  ISETP.LT.OR P1, PT, R26, 0xc1, !P0 ;  /* 0x000000c11a00780c */ /* 0x000fe40004721670 */
[----:B------:R-:W-:Y:S01]  /*5efe0*/  LOP3.LUT R5, R5, 0xf7ffffff, RZ, 0xc0, !PT ;  /* 0xf7ffffff05057812 */ /* 0x000fe200078ec0ff */
[----:B0-----:R-:W0:Y:S10]  /*5eff0*/  @!P3 LDC.64 R20, c[0x0][0x5c0] ;  /* 0x00017000ff14bb82 */ /* 0x001e340000000a00 */
[----:B------:R-:W-:-:S02]  /*5f000*/  @!P1 IADD3 R177, P5, P6, R3, R16, R7 ;  /* 0x0000001003b19210 */ /* 0x000fc40007ebe007 */
[----:B------:R-:W-:Y:S02]  /*5f010*/  @P1 LOP3.LUT R5, R5, 0x8000000, RZ, 0xfc, !PT ;  /* 0x0800000005051812 */ /* 0x000fe400078efcff */
[----:B------:R-:W-:Y:S02]  /*5f020*/  @!P1 IADD3.X R209, R4, R27, R6, P5, P6 ;  /* 0x0000001b04d19210 */ /* 0x000fe40002fec406 */
[----:B------:R-:W-:-:S13]  /*5f030*/  ISETP.LT.OR P1, PT, R26, 0xc2, !P0 ;  /* 0x000000c21a00780c */ /* 0x000fda0004721670 */
[----:B------:R-:W-:-:S04]  /*5f040*/  @!P1 IADD3 R19, P2, P4, R3, R16, R7 ;  /* 0x0000001003139210 */ /* 0x000fc80007c5e007 */
[----:B------:R-:W-:Y:S02]  /*5f050*/  @!P1 IADD3.X R203, R4, R27, R6, P2, P4 ;  /* 0x0000001b04cb9210 */ /* 0x000fe400017e8406 */
[----:B0-----:R-:W-:-:S05]  /*5f060*/  @!P3 IADD3 R20, P2, R23, R20, RZ ;  /* 0x000000141714b210 */ /* 0x001fca0007f5e0ff */
[----:B------:R-:W-:Y:S02]  /*5f070*/  @!P3 IMAD.X R21, R24, 0x1, R21, P2 ;  /* 0x000000011815b824 */ /* 0x000fe400010e0615 */
[----:B--2---:R-:W-:Y:S02]  /*5f080*/  FMUL R17, R14, UR8 ;  /* 0x000000080e117c20 */ /* 0x004fe40008400000 */
[----:B------:R-:W2:Y:S03]  /*5f090*/  LDL.LU R14, [R1+0xa18] ;  /* 0x000a1800010e7983 */ /* 0x000ea60000300800 */
[----:B------:R-:W-:Y:S01]  /*5f0a0*/  F2FP.SATFINITE.E4M3.F32.PACK_AB_MERGE_C R17, RZ, R17, RZ ;  /* 0x00000011ff11723e */ /* 0x000fe200048070ff */
[----:B------:R-:W4:Y:S04]  /*5f0b0*/  LDL.LU.64 R128, [R1+0x1b0] ;  /* 0x0001b00001807983 */ /* 0x000f280000300a00 */
[----:B------:R0:W-:Y:S02]  /*5f0c0*/  @!P3 STG.E.U8 desc[UR26][R20.64+0xb9], R17 ;  /* 0x0000b9111400b986 */ /* 0x0001e4000c10111a */
[----:B0-----:R-:W-:-:S02]  /*5f0d0*/  FMUL R17, R25, UR8 ;  /* 0x0000000819117c20 */ /* 0x001fc40008400000 */
[----:B------:R-:W4:Y:S01]  /*5f0e0*/  LDL.LU R25, [R1+0xa1c] ;  /* 0x000a1c0001197983 */ /* 0x000f220000300800 */
[----:B------:R-:W-:Y:S02]  /*5f0f0*/  ISETP.LT.OR P5, PT, R26, 0xc9, !P0 ;  /* 0x000000c91a00780c */ /* 0x000fe400047a1670 */
[----:B------:R-:W-:Y:S01]  /*5f100*/  ISETP.GE.AND P6, PT, R15, 0x1, PT ;  /* 0x000000010f00780c */ /* 0x000fe20003fc6270 */
[----:B------:R-:W4:Y:S01]  /*5f110*/  LDL.LU.64 R226, [R1+0x1a8] ;  /* 0x0001a80001e27983 */ /* 0x000f220000300a00 */
[----:B------:R-:W-:-:S03]  /*5f120*/  F2FP.SATFINITE.E4M3.F32.PACK_AB_MERGE_C R17, RZ, R17, RZ ;  /* 0x00000011ff11723e */ /* 0x000fc600048070ff */
[----:B------:R-:W4:Y:S06]  /*5f130*/  LDL.LU R206, [R1+0xa20] ;  /* 0x000a200001ce7983 */ /* 0x000f2c0000300800 */
[----:B------:R-:W-:-:S04]  /*5f140*/  @!P5 IADD3 R188, P2, P4, R3, R16, R7 ;  /* 0x0000001003bcd210 */ /* 0x000fc80007c5e007 */
[----:B------:R-:W-:Y:S02]  /*5f150*/  @!P5 IADD3.X R189, R4, R27, R6, P2, P4 ;  /* 0x0000001b04bdd210 */ /* 0x000fe400017e8406 */
[----:B------:R-:W-:-:S13]  /*5f160*/  ISETP.LT.OR P2, PT, R26, 0xc1, !P6 ;  /* 0x000000c11a00780c */ /* 0x000fda0007741670 */
[----:B------:R-:W0:Y:S02]  /*5f170*/  @!P2 LDC.64 R20, c[0x0][0x5c0] ;  /* 0x00017000ff14ab82 */ /* 0x000e240000000a00 */
[----:B0-----:R-:W-:-:S05]  /*5f180*/  @!P2 IADD3 R20, P3, R16, R20, RZ ;  /* 0x000000141014a210 */ /* 0x001fca0007f7e0ff */
[----:B------:R-:W-:-:S05]  /*5f190*/  @!P2 IMAD.X R21, R27, 0x1, R21, P3 ;  /* 0x000000011b15a824 */ /* 0x000fca00018e0615 */
[----:B------:R0:W-:Y:S01]  /*5f1a0*/  @!P2 STG.E.U8 desc[UR26][R20.64+0xc0], R17 ;  /* 0x0000c0111400a986 */ /* 0x0001e2000c10111a */
[----:B------:R-:W-:-:S13]  /*5f1b0*/  ISETP.LT.OR P2, PT, R26, 0xca, !P0 ;  /* 0x000000ca1a00780c */ /* 0x000fda0004741670 */
[----:B------:R-:W-:-:S04]  /*5f1c0*/  @!P2 IADD3 R202, P3, P4, R3, R16, R7 ;  /* 0x0000001003caa210 */ /* 0x000fc80007c7e007 */
[----:B------:R-:W-:Y:S02]  /*5f1d0*/  @!P2 IADD3.X R179, R4, R27, R6, P3, P4 ;  /* 0x0000001b04b3a210 */ /* 0x000fe40001fe8406 */
[----:B------:R-:W-:-:S13]  /*5f1e0*/  ISETP.LT.OR P3, PT, R26, 0xc2, !P6 ;  /* 0x000000c21a00780c */ /* 0x000fda0007761670 */
[----:B0-----:R-:W0:Y:S01]  /*5f1f0*/  @!P3 LDC.64 R20, c[0x0][0x5c0] ;  /* 0x00017000ff14bb82 */ /* 0x001e220000000a00 */
[----:B---3--:R-:W-:-:S05]  /*5f200*/  FMUL R17, R216, UR8 ;  /* 0x00000008d8117c20 */ /* 0x008fca0008400000 */
[----:B------:R-:W-:Y:S02]  /*5f210*/  F2FP.SATFINITE.E4M3.F32.PACK_AB_MERGE_C R17, RZ, R17, RZ ;  /* 0x00000011ff11723e */ /* 0x000fe400048070ff */
[----:B0-----:R-:W-:-:S05]  /*5f220*/  @!P3 IADD3 R20, P4, R16, R20, RZ ;  /* 0x000000141014b210 */ /* 0x001fca0007f9e0ff */
[----:B------:R-:W-:-:S05]  /*5f230*/  @!P3 IMAD.X R21, R27, 0x1, R21, P4 ;  /* 0x000000011b15b824 */ /* 0x000fca00020e0615 */
[----:B------:R2:W-:Y:S01]  /*5f240*/  @!P3 STG.E.U8 desc[UR26][R20.64+0xc1], R17 ;  /* 0x0000c1111400b986 */ /* 0x0005e2000c10111a */
[----:B------:R-:W-:-:S04]  /*5f250*/  LOP3.LUT R5, R5, 0xfbffffff, RZ, 0xc0, !PT ;  /* 0xfbffffff05057812 */ /* 0x000fc800078ec0ff */
[----:B------:R-:W-:-:S04]  /*5f260*/  @P1 LOP3.LUT R5, R5, 0x4000000, RZ, 0xfc, !PT ;  /* 0x0400000005051812 */ /* 0x000fc800078efcff */
[----:B------:R-:W-:Y:S01]  /*5f270*/  LOP3.LUT P1, RZ, R5, 0x400, RZ, 0xc0, !PT ;  /* 0x0000040005ff7812 */ /* 0x000fe2000782c0ff */
[----:B--2---:R-:W-:Y:S02]  /*5f280*/  FMUL R17, R14, UR8 ;  /* 0x000000080e117c20 */ /* 0x004fe40008400000 */
[----:B------:R-:W2:Y:S03]  /*5f290*/  LDL.LU R14, [R1+0xa24] ;  /* 0x000a2400010e7983 */ /* 0x000ea60000300800 */
[----:B------:R-:W-:-:S07]  /*5f2a0*/  F2FP.SATFINITE.E4M3.F32.PACK_AB_MERGE_C R17, RZ, R17, RZ ;  /* 0x00000011ff11723e */ /* 0x000fce00048070ff */
[----:B----4-:R0:W-:Y:S02]  /*5f2b0*/  @!P1 STG.E.U8 desc[UR26][R128.64+0xc0], R17 ;  /* 0x0000c01180009986 */ /* 0x0101e4000c10111a */
[----:B0-----:R-:W-:Y:S02]  /*5f2c0*/  FMUL R17, R25, UR8 ;  /* 0x0000000819117c20 */ /* 0x001fe40008400000 */
[----:B------:R-:W3:Y:S01]  /*5f2d0*/  LDL.LU R25, [R1+0xa28] ;  /* 0x000a280001197983 */ /* 0x000ee20000300800 */
[----:B------:R-:W-:Y:S02]  /*5f2e0*/  LOP3.LUT R18, R18, 0xffffefff, RZ, 0xc0, !PT ;  /* 0xffffefff12127812 */ /* 0x000fe400078ec0ff */
[----:B------:R-:W-:Y:S01]  /*5f2f0*/  LOP3.LUT R5, R5, 0xfdffffff, RZ, 0xc0, !PT ;  /* 0xfdffffff05057812 */ /* 0x000fe200078ec0ff */
[----:B------:R-:W4:Y:S01]  /*5f300*/  LDL.LU.64 R204, [R1+0x1b8] ;  /* 0x0001b80001cc7983 */ /* 0x000f220000300a00 */
[----:B------:R-:W-:Y:S02]  /*5f310*/  @P2 LOP3.LUT R18, R18, 0x1000, RZ, 0xfc, !PT ;  /* 0x0000100012122812 */ /* 0x000fe400078efcff */
[----:B------:R-:W-:Y:S01]  /*5f320*/  ISETP.LT.OR P2, PT, R26, 0xd1, !P0 ;  /* 0x000000d11a00780c */ /* 0x000fe20004741670 */
[----:B------:R-:W4:Y:S01]  /*5f330*/  LDL.LU R222, [R1+0xa2c] ;  /* 0x000a2c0001de7983 */ /* 0x000f220000300800 */
[----:B------:R-:W-:-:S02]  /*5f340*/  @P5 LOP3.LUT R5, R5, 0x2000000, RZ, 0xfc, !PT ;  /* 0x0200000005055812 */ /* 0x000fc400078efcff */
[----:B------:R-:W-:Y:S01]  /*5f350*/  F2FP.SATFINITE.E4M3.F32.PACK_AB_MERGE_C R17, RZ, R17, RZ ;  /* 0x00000011ff11723e */ /* 0x000fe200048070ff */
[----:B------:R-:W4:Y:S01]  /*5f360*/  LDL.LU.64 R214, [R1+0x178] ;  /* 0x0001780001d67983 */ /* 0x000f220000300a00 */
[C---:B------:R-:W-:Y:S02]  /*5f370*/  LOP3.LUT P5, RZ, R5.reuse, 0x800, RZ, 0xc0, !PT ;  /* 0x0000080005ff7812 */ /* 0x040fe400078ac0ff */
[----:B------:R-:W-:-:S05]  /*5f380*/  LOP3.LUT R5, R5, 0xfeffffff, RZ, 0xc0, !PT ;  /* 0xfeffffff05057812 */ /* 0x000fca00078ec0ff */
[----:B------:R-:W-:Y:S02]  /*5f390*/  @!P2 IADD3 R194, P3, P4, R3, R16, R7 ;  /* 0x0000001003c2a210 */ /* 0x000fe40007c7e007 */
[----:B------:R-:W-:Y:S02]  /*5f3a0*/  @P2 LOP3.LUT R5, R5, 0x1000000, RZ, 0xfc, !PT ;  /* 0x0100000005052812 */ /* 0x000fe400078efcff */
[----:B------:R-:W-:Y:S02]  /*5f3b0*/  @!P2 IADD3.X R216, R4, R27, R6, P3, P4 ;  /* 0x0000001b04d8a210 */ /* 0x000fe40001fe8406 */
[----:B------:R-:W-:Y:S02]  /*5f3c0*/  ISETP.LT.OR P2, PT, R26, 0xd2, !P0 ;  /* 0x000000d21a00780c */ /* 0x000fe40004741670 */
[----:B------:R-:W-:-:S11]  /*5f3d0*/  LOP3.LUT R5, R5, 0xff7fffff, RZ, 0xc0, !PT ;  /* 0xff7fffff05057812 */ /* 0x000fd600078ec0ff */
[----:B------:R-:W-:Y:S02]  /*5f3e0*/  @!P2 IADD3 R217, P3, P4, R3, R16, R7 ;  /* 0x0000001003d9a210 */ /* 0x000fe40007c7e007 */
[----:B------:R-:W-:Y:S02]  /*5f3f0*/  @P2 LOP3.LUT R5, R5, 0x800000, RZ, 0xfc, !PT ;  /* 0x0080000005052812 */ /* 0x000fe400078efcff */
[----:B------:R-:W-:Y:S02]  /*5f400*/  @!P2 IADD3.X R195, R4, R27, R6, P3, P4 ;  /* 0x0000001b04c3a210 */ /* 0x000fe40001fe8406 */
[----:B------:R-:W-:-:S13]  /*5f410*/  ISETP.LT.OR P2, PT, R26, 0xd9, !P0 ;  /* 0x000000d91a00780c */ /* 0x000fda0004741670 */
[----:B------:R-:W-:-:S04]  /*5f420*/  @!P2 IADD3 R128, P3, P4, R3, R16, R7 ;  /* 0x000000100380a210 */ /* 0x000fc80007c7e007 */
[----:B------:R-:W-:Y:S02]  /*5f430*/  @!P2 IADD3.X R129, R4, R27, R6, P3, P4 ;  /* 0x0000001b0481a210 */ /* 0x000fe40001fe8406 */
[----:B------:R-:W-:-:S13]  /*5f440*/  ISETP.LT.OR P3, PT, R26, 0xc9, !P6 ;  /* 0x000000c91a00780c */ /* 0x000fda0007761670 */
[----:B------:R-:W0:Y:S01]  /*5f450*/  @!P3 LDC.64 R20, c[0x0][0x5c0] ;  /* 0x00017000ff14bb82 */ /* 0x000e220000000a00 */
[----:B------:R1:W-:Y:S02]  /*5f460*/  @!P5 STG.E.U8 desc[UR26][R226.64+0xc1], R17 ;  /* 0x0000c111e200d986 */ /* 0x0003e4000c10111a */
[----:B-1----:R-:W-:-:S05]  /*5f470*/  FMUL R17, R206, UR8 ;  /* 0x00000008ce117c20 */ /* 0x002fca0008400000 */
[----:B------:R-:W-:Y:S02]  /*5f480*/  F2FP.SATFINITE.E4M3.F32.PACK_AB_MERGE_C R17, RZ, R17, RZ ;  /* 0x00000011ff11723e */ /* 0x000fe400048070ff */
[----:B0-----:R-:W-:-:S05]  /*5f490*/  @!P3 IADD3 R20, P4, R16, R20, RZ ;  /* 0x000000141014b210 */ /* 0x001fca0007f9e0ff */
[----:B------:R-:W-:-:S05]  /*5f4a0*/  @!P3 IMAD.X R21, R27, 0x1, R21, P4 ;  /* 0x000000011b15b824 */ /* 0x000fca00020e0615 */
[----:B------:R0:W-:Y:S01]  /*5f4b0*/  @!P3 STG.E.U8 desc[UR26][R20.64+0xc8], R17 ;  /* 0x0000c8111400b986 */ /* 0x0001e2000c10111a */
[----:B------:R-:W-:-:S04]  /*5f4c0*/  LOP3.LUT R5, R5, 0xffbfffff, RZ, 0xc0, !PT ;  /* 0xffbfffff05057812 */ /* 0x000fc800078ec0ff */
[----:B------:R-:W-:Y:S02]  /*5f4d0*/  @P2 LOP3.LUT R5, R5, 0x400000, RZ, 0xfc, !PT ;  /* 0x0040000005052812 */ /* 0x000fe400078efcff */
[----:B------:R-:W-:-:S13]  /*5f4e0*/  ISETP.LT.OR P2, PT, R26, 0xda, !P0 ;  /* 0x000000da1a00780c */ /* 0x000fda0004741670 */
[----:B------:R-:W-:-:S04]  /*5f4f0*/  @!P2 IADD3 R206, P3, P4, R3, R16, R7 ;  /* 0x0000001003cea210 */ /* 0x000fc80007c7e007 */
[----:B------:R-:W-:Y:S02]  /*5f500*/  @!P2 IADD3.X R207, R4, R27, R6, P3, P4 ;  /* 0x0000001b04cfa210 */ /* 0x000fe40001fe8406 */
        /* <DEDUP_REMOVED lines=9> */
[----:B------:R-:W3:Y:S01]  /*5f5a0*/  LDL.LU R25, [R1+0xa34] ;  /* 0x000a340001197983 */ /* 0x000ee20000300800 */
[----:B------:R-:W-:Y:S02]  /*5f5b0*/  LOP3.LUT P1, RZ, R2, 0x20, RZ, 0xc0, !PT ;  /* 0x0000002002ff7812 */ /* 0x000fe4000782c0ff */
[----:B------:R-:W-:Y:S01]  /*5f5c0*/  F2FP.SATFINITE.E4M3.F32.PACK_AB_MERGE_C R17, RZ, R17, RZ ;  /* 0x00000011ff11723e */ /* 0x000fe200048070ff */
[----:B------:R-:W3:Y:S01]  /*5f5d0*/  LDL.LU R132, [R1+0xa38] ;  /* 0x000a380001847983 */ /* 0x000ee20000300800 */
[----:B------:R-:W-:-:S09]  /*5f5e0*/  LOP3.LUT P5, RZ, R0, 0x80, RZ, 0xc0, !PT ;  /* 0x0000008000ff7812 */ /* 0x000fd200078ac0ff */
[----:B----4-:R0:W-:Y:S02]  /*5f5f0*/  @!P1 STG.E.U8 desc[UR26][R204.64+0xc8], R17 ;  /* 0x0000c811cc009986 */ /* 0x0101e4000c10111a */
[----:B0-----:R-:W-:Y:S02]  /*5f600*/  FMUL R17, R222, UR8 ;  /* 0x00000008de117c20 */ /* 0x001fe40008400000 */
[----:B------:R-:W4:Y:S03]  /*5f610*/  LDL.LU.64 R222, [R1+0x190] ;  /* 0x0001900001de7983 */ /* 0x000f260000300a00 */
[----:B------:R-:W-:-:S05]  /*5f620*/  F2FP.SATFINITE.E4M3.F32.PACK_AB_MERGE_C R17, RZ, R17, RZ ;  /* 0x00000011ff11723e */ /* 0x000fca00048070ff */
[----:B------:R2:W-:Y:S01]  /*5f630*/  @!P5 STG.E.U8 desc[UR26][R214.64+0xc9], R17 ;  /* 0x0000c911d600d986 */ /* 0x0005e2000c10111a */
[----:B------:R-:W-:-:S04]  /*5f640*/  LOP3.LUT R5, R5, 0xffdfffff, RZ, 0xc0, !PT ;  /* 0xffdfffff05057812 */ /* 0x000fc800078ec0ff */
[----:B------:R-:W-:Y:S02]  /*5f650*/  @P2 LOP3.LUT R5, R5, 0x200000, RZ, 0xfc, !PT ;  /* 0x0020000005052812 */ /* 0x000fe400078efcff */
[----:B------:R-:W-:Y:S02]  /*5f660*/  ISETP.LT.OR P2, PT, R26, 0xe1, !P0 ;  /* 0x000000e11a00780c */ /* 0x000fe40004741670 */
[----:B------:R-:W-:-:S11]  /*5f670*/  LOP3.LUT R5, R5, 0xffefffff, RZ, 0xc0, !PT ;  /* 0xffefffff05057812 */ /* 0x000fd600078ec0ff */
[----:B------:R-:W-:Y:S02]  /*5f680*/  @!P2 IADD3 R212, P3, P4, R3, R16, R7 ;  /* 0x0000001003d4a210 */ /* 0x000fe40007c7e007 */
[----:B------:R-:W-:Y:S02]  /*5f690*/  @P2 LOP3.LUT R5, R5, 0x100000, RZ, 0xfc, !PT ;  /* 0x0010000005052812 */ /* 0x000fe400078efcff */
[----:B------:R-:W-:Y:S02]  /*5f6a0*/  @!P2 IADD3.X R226, R4, R27, R6, P3, P4 ;  /* 0x0000001b04e2a210 */ /* 0x000fe40001fe8406 */
[----:B------:R-:W-:Y:S02]  /*5f6b0*/  ISETP.LT.OR P2, PT, R26, 0xe2, !P0 ;  /* 0x000000e21a00780c */ /* 0x000fe40004741670 */
[C---:B------:R-:W-:Y:S02]  /*5f6c0*/  LOP3.LUT P1, RZ, R5.reuse, 0x1000, RZ, 0xc0, !PT ;  /* 0x0000100005ff7812 */ /* 0x040fe4000782c0ff */
[----:B------:R-:W-:-:S09]  /*5f6d0*/  LOP3.LUT R5, R5, 0xfff7ffff, RZ, 0xc0, !PT ;  /* 0xfff7ffff05057812 */ /* 0x000fd200078ec0ff */
[----:B------:R-:W-:Y:S02]  /*5f6e0*/  @!P2 IADD3 R227, P3, P4, R3, R16, R7 ;  /* 0x0000001003e3a210 */ /* 0x000fe40007c7e007 */
[----:B------:R-:W-:Y:S02]  /*5f6f0*/  @P2 LOP3.LUT R5, R5, 0x80000, RZ, 0xfc, !PT ;  /* 0x0008000005052812 */ /* 0x000fe400078efcff */
[----:B------:R-:W-:Y:S02]  /*5f700*/  @!P2 IADD3.X R213, R4, R27, R6, P3, P4 ;  /* 0x0000001b04d5a210 */ /* 0x000fe40001fe8406 */
[----:B------:R-:W-:-:S13]  /*5f710*/  ISETP.LT.OR P2, PT, R26, 0xe9, !P0 ;  /* 0x000000e91a00780c */ /* 0x000fda0004741670 */
[----:B------:R-:W-:-:S04]  /*5f720*/  @!P2 IADD3 R204, P3, P4, R3, R16, R7 ;  /* 0x0000001003cca210 */ /* 0x000fc80007c7e007 */
[----:B------:R-:W-:Y:S02]  /*5f730*/  @!P2 IADD3.X R205, R4, R27, R6, P3, P4 ;  /* 0x0000001b04cda210 */ /* 0x000fe40001fe8406 */
[----:B------:R-:W-:-:S13]  /*5f740*/  ISETP.LT.OR P3, PT, R26, 0xd1, !P6 ;  /* 0x000000d11a00780c */ /* 0x000fda0007761670 */
[----:B------:R-:W0:Y:S02]  /*5f750*/  @!P3 LDC.64 R20, c[0x0][0x5c0] ;  /* 0x00017000ff14bb82 */ /* 0x000e240000000a00 */
[----:B0-----:R-:W-:-:S05]  /*5f760*/  @!P3 IADD3 R20, P4, R16, R20, RZ ;  /* 0x000000141014b210 */ /* 0x001fca0007f9e0ff */
[----:B------:R-:W-:Y:S02]  /*5f770*/  @!P3 IMAD.X R21, R27, 0x1, R21, P4 ;  /* 0x000000011b15b824 */ /* 0x000fe400020e0615 */
[----:B--2---:R-:W-:Y:S02]  /*5f780*/  FMUL R17, R14, UR8 ;  /* 0x000000080e117c20 */ /* 0x004fe40008400000 */
[----:B------:R-:W2:Y:S03]  /*5f790*/  LDL.LU R14, [R1+0xa3c] ;  /* 0x000a3c00010e7983 */ /* 0x000ea60000300800 */
[----:B------:R-:W-:Y:S01]  /*5f7a0*/  F2FP.SATFINITE.E4M3.F32.PACK_AB_MERGE_C R17, RZ, R17, RZ ;  /* 0x00000011ff11723e */ /* 0x000fe200048070ff */
[----:B------:R-:W2:Y:S04]  /*5f7b0*/  LDL.LU.64 R224, [R1+0x188] ;  /* 0x0001880001e07983 */ /* 0x000ea80000300a00 */
[----:B------:R3:W-:Y:S02]  /*5f7c0*/  @!P3 STG.E.U8 desc[UR26][R20.64+0xd0], R17 ;  /* 0x0000d0111400b986 */ /* 0x0007e4000c10111a */
[----:B---3--:R-:W-:-:S02]  /*5f7d0*/  FMUL R17, R25, UR8 ;  /* 0x0000000819117c20 */ /* 0x008fc40008400000 */
[----:B------:R-:W3:Y:S01]  /*5f7e0*/  LDL.LU R25, [R1+0xa40] ;  /* 0x000a400001197983 */ /* 0x000ee20000300800 */
[----:B------:R-:W-:Y:S02]  /*5f7f0*/  LOP3.LUT R5, R5, 0xfffbffff, RZ, 0xc0, !PT ;  /* 0xfffbffff05057812 */ /* 0x000fe400078ec0ff */
[----:B------:R-:W-:Y:S01]  /*5f800*/  F2FP.SATFINITE.E4M3.F32.PACK_AB_MERGE_C R17, RZ, R17, RZ ;  /* 0x00000011ff11723e */ /* 0x000fe200048070ff */
[----:B------:R-:W3:Y:S01]  /*5f810*/  LDL.LU R134, [R1+0xa44] ;  /* 0x000a440001867983 */ /* 0x000ee20000300800 */
[----:B------:R-:W-:Y:S02]  /*5f820*/  @P2 LOP3.LUT R5, R5, 0x40000, RZ, 0xfc, !PT ;  /* 0x0004000005052812 */ /* 0x000fe400078efcff */
[----:B------:R-:W-:-:S13]  /*5f830*/  ISETP.LT.OR P2, PT, R26, 0xea, !P0 ;  /* 0x000000ea1a00780c */ /* 0x000fda0004741670 */
[----:B------:R-:W-:-:S04]  /*5f840*/  @!P2 IADD3 R214, P3, P4, R3, R16, R7 ;  /* 0x0000001003d6a210 */ /* 0x000fc80007c7e007 */
[----:B------:R-:W-:Y:S02]  /*5f850*/  @!P2 IADD3.X R215, R4, R27, R6, P3, P4 ;  /* 0x0000001b04d7a210 */ /* 0x000fe40001fe8406 */
[----:B------:R-:W-:-:S13]  /*5f860*/  ISETP.LT.OR P3, PT, R26, 0xd2, !P6 ;  /* 0x000000d21a00780c */ /* 0x000fda0007761670 */
[----:B------:R-:W0:Y:S02]  /*5f870*/  @!P3 LDC.64 R20, c[0x0][0x5c0] ;  /* 0x00017000ff14bb82 */ /* 0x000e240000000a00 */
[----:B0-----:R-:W-:-:S05]  /*5f880*/  @!P3 IADD3 R20, P4, R16, R20, RZ ;  /* 0x000000141014b210 */ /* 0x001fca0007f9e0ff */
[----:B------:R-:W-:-:S05]  /*5f890*/  @!P3 IMAD.X R21, R27, 0x1, R21, P4 ;  /* 0x000000011b15b824 */ /* 0x000fca00020e0615 */
[----:B------:R0:W-:Y:S02]  /*5f8a0*/  @!P3 STG.E.U8 desc[UR26][R20.64+0xd1], R17 ;  /* 0x0000d1111400b986 */ /* 0x0001e4000c10111a */
[----:B0-----:R-:W-:-:S05]  /*5f8b0*/  FMUL R17, R132, UR8 ;  /* 0x0000000884117c20 */ /* 0x001fca0008400000 */
[----:B------:R-:W-:-:S05]  /*5f8c0*/  F2FP.SATFINITE.E4M3.F32.PACK_AB_MERGE_C R17, RZ, R17, RZ ;  /* 0x00000011ff11723e */ /* 0x000fca00048070ff */
[----:B----4-:R2:W-:Y:S01]  /*5f8d0*/  @!P1 STG.E.U8 desc[UR26][R222.64+0xd0], R17 ;  /* 0x0000d011de009986 */ /* 0x0105e2000c10111a */
[C---:B------:R-:W-:Y:S02]  /*5f8e0*/  LOP3.LUT P5, RZ, R5.reuse, 0x2000, RZ, 0xc0, !PT ;  /* 0x0000200005ff7812 */ /* 0x040fe400078ac0ff */
[----:B------:R-:W-:-:S04]  /*5f8f0*/  LOP3.LUT R5, R5, 0xfffdffff, RZ, 0xc0, !PT ;  /* 0xfffdffff05057812 */ /* 0x000fc800078ec0ff */
[----:B------:R-:W-:Y:S02]  /*5f900*/  @P2 LOP3.LUT R5, R5, 0x20000, RZ, 0xfc, !PT ;  /* 0x0002000005052812 */ /* 0x000fe400078efcff */
[----:B------:R-:W-:Y:S02]  /*5f910*/  ISETP.LT.OR P2, PT, R26, 0xf1, !P0 ;  /* 0x000000f11a00780c */ /* 0x000fe40004741670 */
[----:B------:R-:W-:-:S11]  /*5f920*/  LOP3.LUT R5, R5, 0xfffeffff, RZ, 0xc0, !PT ;  /* 0xfffeffff05057812 */ /* 0x000fd600078ec0ff */
[----:B------:R-:W-:Y:S01]  /*5f930*/  @!P2 IADD3 R31, P3, P4, R3, R16, R7 ;  /* 0x00000010031fa210 */ /* 0x000fe20007c7e007 */
[----:B--2---:R-:W-:Y:S02]  /*5f940*/  FMUL R17, R14, UR8 ;  /* 0x000000080e117c20 */ /* 0x004fe40008400000 */
[----:B------:R-:W2:Y:S03]  /*5f950*/  LDL.LU R14, [R1+0xa48] ;  /* 0x000a4800010e7983 */ /* 0x000ea60000300800 */
[----:B------:R-:W-:Y:S01]  /*5f960*/  F2FP.SATFINITE.E4M3.F32.PACK_AB_MERGE_C R17, RZ, R17, RZ ;  /* 0x00000011ff11723e */ /* 0x000fe200048070ff */
[----:B------:R-:W4:Y:S04]  /*5f970*/  LDL.LU.64 R232, [R1+0x198] ;  /* 0x0001980001e87983 */ /* 0x000f280000300a00 */
[----:B------:R3:W-:Y:S02]  /*5f980*/  @!P5 STG.E.U8 desc[UR26][R224.64+0xd1], R17 ;  /* 0x0000d111e000d986 */ /* 0x0007e4000c10111a */
[----:B---3--:R-:W-:-:S02]  /*5f990*/  FMUL R17, R25, UR8 ;  /* 0x0000000819117c20 */ /* 0x008fc40008400000 */
[----:B------:R-:W3:Y:S01]  /*5f9a0*/  LDL.LU R25, [R1+0xa4c] ;  /* 0x000a4c0001197983 */ /* 0x000ee20000300800 */
[----:B------:R-:W-:Y:S02]  /*5f9b0*/  @P2 LOP3.LUT R5, R5, 0x10000, RZ, 0xfc, !PT ;  /* 0x0001000005052812 */ /* 0x000fe400078efcff */
[----:B------:R-:W-:Y:S01]  /*5f9c0*/  @!P2 IADD3.X R32, R4, R27, R6, P3, P4 ;  /* 0x0000001b0420a210 */ /* 0x000fe20001fe8406 */
[----:B------:R-:W3:Y:S01]  /*5f9d0*/  LDL.LU.64 R136, [R1+0x150] ;  /* 0x0001500001887983 */ /* 0x000ee20000300a00 */
        /* <DEDUP_REMOVED lines=10> */
[----:B------:R-:W-:-:S04]  /*5fa80*/  LOP3.LUT R5, R5, 0xffffbfff, RZ, 0xc0, !PT ;  /* 0xffffbfff05057812 */ /* 0x000fc800078ec0ff */
[----:B------:R-:W-:Y:S02]  /*5fa90*/  @P2 LOP3.LUT R5, R5, 0x4000, RZ, 0xfc, !PT ;  /* 0x0000400005052812 */ /* 0x000fe400078efcff */
[----:B------:R-:W-:Y:S02]  /*5faa0*/  ISETP.LT.OR P2, PT, R26, 0xfa, !P0 ;  /* 0x000000fa1a00780c */ /* 0x000fe40004741670 */
[----:B------:R-:W-:Y:S02]  /*5fab0*/  F2FP.SATFINITE.E4M3.F32.PACK_AB_MERGE_C R17, RZ, R17, RZ ;  /* 0x00000011ff11723e */ /* 0x000fe400048070ff */
[----:B0-----:R-:W-:-:S05]  /*5fac0*/  @!P3 IADD3 R20, P4, R16, R20, RZ ;  /* 0x000000141014b210 */ /* 0x001fca0007f9e0ff */
[----:B------:R-:W-:-:S05]  /*5fad0*/  @!P3 IMAD.X R21, R27, 0x1, R21, P4 ;  /* 0x000000011b15b824 */ /* 0x000fca00020e0615 */
[----:B------:R0:W-:Y:S01]  /*5fae0*/  @!P3 STG.E.U8 desc[UR26][R20.64+0xd8], R17 ;  /* 0x0000d8111400b986 */ /* 0x0001e2000c10111a */
[----:B------:R-:W-:-:S04]  /*5faf0*/  @!P2 IADD3 R224, P3, P4, R3, R16, R7 ;  /* 0x0000001003e0a210 */ /* 0x000fc80007c7e007 */
[----:B------:R-:W-:Y:S02]  /*5fb00*/  @!P2 IADD3.X R225, R4, R27, R6, P3, P4 ;  /* 0x0000001b04e1a210 */ /* 0x000fe40001fe8406 */
[----:B------:R-:W-:-:S13]  /*5fb10*/  ISETP.LT.OR P3, PT, R26, 0xda, !P6 ;  /* 0x000000da1a00780c */ /* 0x000fda0007761670 */
[----:B0-----:R-:W0:Y:S01]  /*5fb20*/  @!P3 LDC.64 R20, c[0x0][0x5c0] ;  /* 0x00017000ff14bb82 */ /* 0x001e220000000a00 */
[----:B------:R-:W-:Y:S02]  /*5fb30*/  FMUL R17, R134, UR8 ;  /* 0x0000000886117c20 */ /* 0x000fe40008400000 */
[----:B------:R-:W3:Y:S03]  /*5fb40*/  LDL.LU R134, [R1+0xa50] ;  /* 0x000a500001867983 */ /* 0x000ee60000300800 */
[----:B------:R-:W-:Y:S02]  /*5fb50*/  F2FP.SATFINITE.E4M3.F32.PACK_AB_MERGE_C R17, RZ, R17, RZ ;  /* 0x00000011ff11723e */ /* 0x000fe400048070ff */
[----:B0-----:R-:W-:-:S05]  /*5fb60*/  @!P3 IADD3 R20, P4, R16, R20, RZ ;  /* 0x000000141014b210 */ /* 0x001fca0007f9e0ff */
[----:B------:R-:W-:-:S05]  /*5fb70*/  @!P3 IMAD.X R21, R27, 0x1, R21, P4 ;  /* 0x000000011b15b824 */ /* 0x000fca00020e0615 */
[----:B------:R2:W-:Y:S01]  /*5fb80*/  @!P3 STG.E.U8 desc[UR26][R20.64+0xd9], R17 ;  /* 0x0000d9111400b986 */ /* 0x0005e2000c10111a */
[----:B------:R-:W-:Y:S01]  /*5fb90*/  LOP3.LUT P1, RZ, R2, 0x40, RZ, 0xc0, !PT ;  /* 0x0000004002ff7812 */ /* 0x000fe2000782c0ff */
[----:B--2---:R-:W-:Y:S02]  /*5fba0*/  FMUL R17, R14, UR8 ;  /* 0x000000080e117c20 */ /* 0x004fe40008400000 */
[----:B------:R-:W2:Y:S03]  /*5fbb0*/  LDL.LU R14, [R1+0xa54] ;  /* 0x000a5400010e7983 */ /* 0x000ea60000300800 */
[----:B------:R-:W-:-:S07]  /*5fbc0*/  F2FP.SATFINITE.E4M3.F32.PACK_AB_MERGE_C R17, RZ, R17, RZ ;  /* 0x00000011ff11723e */ /* 0x000fce00048070ff */
[----:B----4-:R3:W-:Y:S02]  /*5fbd0*/  @!P1 STG.E.U8 desc[UR26][R232.64+0xd8], R17 ;  /* 0x0000d811e8009986 */ /* 0x0107e4000c10111a */
[----:B---3--:R-:W-:Y:S02]  /*5fbe0*/  FMUL R17, R25, UR8 ;  /* 0x0000000819117c20 */ /* 0x008fe40008400000 */
[----:B------:R-:W3:Y:S01]  /*5fbf0*/  LDL.LU R25, [R1+0xa58] ;  /* 0x000a580001197983 */ /* 0x000ee20000300800 */
[----:B------:R-:W-:Y:S02]  /*5fc00*/  LOP3.LUT R5, R5, 0xffffdfff, RZ, 0xc0, !PT ;  /* 0xffffdfff05057812 */ /* 0x000fe400078ec0ff */
[----:B------:R-:W-:Y:S01]  /*5fc10*/  LOP3.LUT P5, RZ, R0, 0x20000, RZ, 0xc0, !PT ;  /* 0x0002000000ff7812 */ /* 0x000fe200078ac0ff */
[----:B------:R-:W4:Y:S01]  /*5fc20*/  LDL.LU.64 R144, [R1+0x160] ;  /* 0x0001600001907983 */ /* 0x000f220000300a00 */
[----:B------:R-:W-:Y:S02]  /*5fc30*/  @P2 LOP3.LUT R5, R5, 0x2000, RZ, 0xfc, !PT ;  /* 0x0000200005052812 */ /* 0x000fe400078efcff */
[----:B------:R-:W-:Y:S01]  /*5fc40*/  ISETP.LT.OR P2, PT, R26, 0x101, !P0 ;  /* 0x000001011a00780c */ /* 0x000fe20004741670 */
[----:B------:R-:W4:Y:S01]  /*5fc50*/  LDL.LU R138, [R1+0xa5c] ;  /* 0x000a5c00018a7983 */ /* 0x000f220000300800 */
[----:B------:R-:W-:-:S11]  /*5fc60*/  LOP3.LUT R5, R5, 0xffffefff, RZ, 0xc0, !PT ;  /* 0xffffefff05057812 */ /* 0x000fd600078ec0ff */
        /* <DEDUP_REMOVED lines=13> */
[----:B------:R-:W-:-:S05]  /*5fd40*/  F2FP.SATFINITE.E4M3.F32.PACK_AB_MERGE_C R17, RZ, R17, RZ ;  /* 0x00000011ff11723e */ /* 0x000fca00048070ff */
[----:B------:R1:W-:Y:S04]  /*5fd50*/  @!P5 STG.E.U8 desc[UR26][R136.64+0xd9], R17 ;  /* 0x0000d9118800d986 */ /* 0x0003e8000c10111a */
[----:B-1----:R-:W4:Y:S01]  /*5fd60*/  LDL.LU.64 R136, [R1+0x158] ;  /* 0x0001580001887983 */ /* 0x002f220000300a00 */
[----:B0-----:R-:W-:-:S05]  /*5fd70*/  @!P3 IADD3 R20, P4, R16, R20, RZ ;  /* 0x000000141014b210 */ /* 0x001fca0007f9e0ff */
[----:B------:R-:W-:Y:S02]  /*5fd80*/  @!P3 IMAD.X R21, R27, 0x1, R21, P4 ;  /* 0x000000011b15b824 */ /* 0x000fe400020e0615 */
[----:B------:R-:W-:-:S05]  /*5fd90*/  FMUL R17, R134, UR8 ;  /* 0x0000000886117c20 */ /* 0x000fca0008400000 */
[----:B------:R-:W-:-:S05]  /*5fda0*/  F2FP.SATFINITE.E4M3.F32.PACK_AB_MERGE_C R17, RZ, R17, RZ ;  /* 0x00000011ff11723e */ /* 0x000fca00048070ff */
[----:B------:R0:W-:Y:S01]  /*5fdb0*/  @!P3 STG.E.U8 desc[UR26][R20.64+0xe0], R17 ;  /* 0x0000e0111400b986 */ /* 0x0001e2000c10111a */
[----:B------:R-:W-:-:S04]  /*5fdc0*/  LOP3.LUT R5, R5, 0xfffffbff, RZ, 0xc0, !PT ;  /* 0xfffffbff05057812 */ /* 0x000fc800078ec0ff */
[----:B------:R-:W-:Y:S02]  /*5fdd0*/  @P2 LOP3.LUT R5, R5, 0x400, RZ, 0xfc, !PT ;  /* 0x0000040005052812 */ /* 0x000fe400078efcff */
[----:B------:R-:W-:-:S13]  /*5fde0*/  ISETP.LT.OR P2, PT, R26, 0x10a, !P0 ;  /* 0x0000010a1a00780c */ /* 0x000fda0004741670 */
[----:B------:R-:W-:-:S04]  /*5fdf0*/  @!P2 IADD3 R134, P3, P4, R3, R16, R7 ;  /* 0x000000100386a210 */ /* 0x000fc80007c7e007 */
[----:B------:R-:W-:Y:S02]  /*5fe00*/  @!P2 IADD3.X R135, R4, R27, R6, P3, P4 ;  /* 0x0000001b0487a210 */ /* 0x000fe40001fe8406 */
[----:B------:R-:W-:-:S13]  /*5fe10*/  ISETP.LT.OR P3, PT, R26, 0xe2, !P6 ;  /* 0x000000e21a00780c */ /* 0x000fda0007761670 */
[----:B0-----:R-:W0:Y:S01]  /*5fe20*/  @!P3 LDC.64 R20, c[0x0][0x5c0] ;  /* 0x00017000ff14bb82 */ /* 0x001e220000000a00 */
[----:B--2---:R-:W-:Y:S02]  /*5fe30*/  FMUL R17, R14, UR8 ;  /* 0x000000080e117c20 */ /* 0x004fe40008400000 */
[----:B------:R-:W2:Y:S01]  /*5fe40*/  LDL.LU R14, [R1+0xa60] ;  /* 0x000a6000010e7983 */ /* 0x000ea20000300800 */
[----:B0-----:R-:W-:Y:S02]  /*5fe50*/  @!P3 IADD3 R20, P4, R16, R20, RZ ;  /* 0x000000141014b210 */ /* 0x001fe40007f9e0ff */
[----:B------:R-:W-:-:S03]  /*5fe60*/  F2FP.SATFINITE.E4M3.F32.PACK_AB_MERGE_C R17, RZ, R17, RZ ;  /* 0x00000011ff11723e */ /* 0x000fc600048070ff */
[----:B------:R-:W-:-:S05]  /*5fe70*/  @!P3 IMAD.X R21, R27, 0x1, R21, P4 ;  /* 0x000000011b15b824 */ /* 0x000fca00020e0615 */
[----:B------:R3:W-:Y:S02]  /*5fe80*/  @!P3 STG.E.U8 desc[UR26][R20.64+0xe1], R17 ;  /* 0x0000e1111400b986 */ /* 0x0007e4000c10111a */
[----:B---3--:R-:W-:Y:S02]  /*5fe90*/  FMUL R17, R25, UR8 ;  /* 0x0000000819117c20 */ /* 0x008fe40008400000 */
[----:B------:R-:W3:Y:S01]  /*5fea0*/  LDL.LU R25, [R1+0xa64] ;  /* 0x000a640001197983 */ /* 0x000ee20000300800 */
[----:B------:R-:W-:-:S03]  /*5feb0*/  LOP3.LUT P1, RZ, R11, 0x2000000, RZ, 0xc0, !PT ;  /* 0x020000000bff7812 */ /* 0x000fc6000782c0ff */
[----:B------:R-:W3:Y:S01]  /*5fec0*/  LDL.LU R142, [R1+0xa68] ;  /* 0x000a6800018e7983 */ /* 0x000ee20000300800 */
[----:B------:R-:W-:Y:S02]  /*5fed0*/  F2FP.SATFINITE.E4M3.F32.PACK_AB_MERGE_C R17, RZ, R17, RZ ;  /* 0x00000011ff11723e */ /* 0x000fe400048070ff */
[----:B------:R-:W-:-:S07]  /*5fee0*/  LOP3.LUT P5, RZ, R11, 0x8000000, RZ, 0xc0, !PT ;  /* 0x080000000bff7812 */ /* 0x000fce00078ac0ff */
[----:B----4-:R0:W-:Y:S02]  /*5fef0*/  @!P1 STG.E.U8 desc[UR26][R144.64+0xe0], R17 ;  /* 0x0000e01190009986 */ /* 0x0101e4000c10111a */
[----:B0-----:R-:W-:Y:S02]  /*5ff00*/  FMUL R17, R138, UR8 ;  /* 0x000000088a117c20 */ /* 0x001fe40008400000 */
[----:B------:R-:W4:Y:S03]  /*5ff10*/  LDL.LU.64 R144, [R1+0x170] ;  /* 0x0001700001907983 */ /* 0x000f260000300a00 */
[----:B------:R-:W-:Y:S02]  /*5ff20*/  F2FP.SATFINITE.E4M3.F32.PACK_AB_MERGE_C R17, RZ, R17, RZ ;  /* 0x00000011ff11723e */ /* 0x000fe400048070ff */
[----:B------:R-:W-:-:S04]  /*5ff30*/  LOP3.LUT R5, R5, 0xfffffdff, RZ, 0xc0, !PT ;  /* 0xfffffdff05057812 */ /* 0x000fc800078ec0ff */
[----:B------:R-:W-:Y:S02]  /*5ff40*/  @P2 LOP3.LUT R5, R5, 0x200, RZ, 0xfc, !PT ;  /* 0x0000020005052812 */ /* 0x000fe400078efcff */
[----:B------:R-:W-:Y:S02]  /*5ff50*/  ISETP.LT.OR P2, PT, R26, 0x111, !P0 ;  /* 0x000001111a00780c */ /* 0x000fe40004741670 */
[----:B------:R-:W-:-:S11]  /*5ff60*/  LOP3.LUT R5, R5, 0xfffffeff, RZ, 0xc0, !PT ;  /* 0xfffffeff05057812 */ /* 0x000fd600078ec0ff */
[----:B------:R-:W-:Y:S02]  /*5ff70*/  @!P2 IADD3 R36, P3, P4, R3, R16, R7 ;  /* 0x000000100324a210 */ /* 0x000fe40007c7e007 */
[----:B------:R-:W-:Y:S02]  /*5ff80*/  @P2 LOP3.LUT R5, R5, 0x100, RZ, 0xfc, !PT ;  /* 0x0000010005052812 */ /* 0x000fe400078efcff */
[----:B------:R-:W-:Y:S02]  /*5ff90*/  @!P2 IADD3.X R37, R4, R27, R6, P3, P4 ;  /* 0x0000001b0425a210 */ /* 0x000fe40001fe8406 */
[----:B------:R-:W-:Y:S01]  /*5ffa0*/  ISETP.LT.OR P2, PT, R26, 0x112, !P0 ;  /* 0x000001121a00780c */ /* 0x000fe20004741670 */
[----:B------:R2:W-:Y:S01]  /*5ffb0*/  @!P5 STG.E.U8 desc[UR26][R136.64+0xe1], R17 ;  /* 0x0000e1118800d986 */ /* 0x0005e2000c10111a */
        /* <DEDUP_REMOVED lines=18> */
[----:B------:R-:W-:-:S04]  /*600e0*/  LOP3.LUT R5, R5, 0xffffffbf, RZ, 0xc0, !PT ;  /* 0xffffffbf05057812 */ /* 0x000fc800078ec0ff */
[----:B------:R-:W-:Y:S02]  /*600f0*/  @P2 LOP3.LUT R5, R5, 0x40, RZ, 0xfc, !PT ;  /* 0x0000004005052812 */ /* 0x000fe400078efcff */
[----:B------:R-:W-:-:S13]  /*60100*/  ISETP.LT.OR P2, PT, R26, 0x11a, !P0 ;  /* 0x0000011a1a00780c */ /* 0x000fda0004741670 */
[----:B------:R-:W-:-:S04]  /*60110*/  @!P2 IADD3 R136, P3, P4, R3, R16, R7 ;  /* 0x000000100388a210 */ /* 0x000fc80007c7e007 */
[----:B------:R-:W-:Y:S02]  /*60120*/  @!P2 IADD3.X R137, R4, R27, R6, P3, P4 ;  /* 0x0000001b0489a210 */ /* 0x000fe40001fe8406 */
[----:B------:R-:W-:-:S13]  /*60130*/  ISETP.LT.OR P3, PT, R26, 0xea, !P6 ;  /* 0x000000ea1a00780c */ /* 0x000fda0007761670 */
[----:B------:R-:W0:Y:S01]  /*60140*/  @!P3 LDC.64 R20, c[0x0][0x5c0] ;  /* 0x00017000ff14bb82 */ /* 0x000e220000000a00 */
[----:B------:R-:W-:Y:S02]  /*60150*/  F2FP.SATFINITE.E4M3.F32.PACK_AB_MERGE_C R17, RZ, R17, RZ ;  /* 0x00000011ff11723e */ /* 0x000fe400048070ff */
[----:B------:R-:W-:Y:S02]  /*60160*/  LOP3.LUT P1, RZ, R2, 0x80, RZ, 0xc0, !PT ;  /* 0x0000008002ff7812 */ /* 0x000fe4000782c0ff */
[----:B0-----:R-:W-:-:S05]  /*60170*/  @!P3 IADD3 R20, P4, R16, R20, RZ ;  /* 0x000000141014b210 */ /* 0x001fca0007f9e0ff */
[----:B------:R-:W-:-:S05]  /*60180*/  @!P3 IMAD.X R21, R27, 0x1, R21, P4 ;  /* 0x000000011b15b824 */ /* 0x000fca00020e0615 */
[----:B------:R0:W-:Y:S02]  /*60190*/  @!P3 STG.E.U8 desc[UR26][R20.64+0xe9], R17 ;  /* 0x0000e9111400b986 */ /* 0x0001e4000c10111a */
[----:B0-----:R-:W-:-:S05]  /*601a0*/  FMUL R17, R142, UR8 ;  /* 0x000000088e117c20 */ /* 0x001fca0008400000 */
[----:B------:R-:W-:-:S05]  /*601b0*/  F2FP.SATFINITE.E4M3.F32.PACK_AB_MERGE_C R17, RZ, R17, RZ ;  /* 0x00000011ff11723e */ /* 0x000fca00048070ff */
[----:B----4-:R0:W-:Y:S04]  /*601c0*/  @!P1 STG.E.U8 desc[UR26][R144.64+0xe8], R17 ;  /* 0x0000e81190009986 */ /* 0x0101e8000c10111a */
[----:B0-----:R-:W4:Y:S01]  /*601d0*/  LDL.LU R144, [R1+0xa74] ;  /* 0x000a740001907983 */ /* 0x001f220000300800 */
[----:B------:R-:W-:Y:S02]  /*601e0*/  LOP3.LUT P5, RZ, R0, 0x40, RZ, 0xc0, !PT ;  /* 0x0000004000ff7812 */ /* 0x000fe400078ac0ff */
[----:B------:R-:W-:-:S04]  /*601f0*/  LOP3.LUT R5, R5, 0xffffffdf, RZ, 0xc0, !PT ;  /* 0xffffffdf05057812 */ /* 0x000fc800078ec0ff */
[----:B------:R-:W-:Y:S02]  /*60200*/  @P2 LOP3.LUT R5, R5, 0x20, RZ, 0xfc, !PT ;  /* 0x0000002005052812 */ /* 0x000fe400078efcff */
[----:B------:R-:W-:Y:S01]  /*60210*/  ISETP.LT.OR P2, PT, R26, 0x121, !P0 ;  /* 0x000001211a00780c */ /* 0x000fe20004741670 */
        /* <DEDUP_REMOVED lines=8> */
[----:B------:R-:W-:Y:S01]  /*602a0*/  @!P2 IADD3 R42, P3, P4, R3, R16, R7 ;  /* 0x00000010032aa210 */ /* 0x000fe20007c7e007 */
[----:B------:R-:W3:Y:S01]  /*602b0*/  LDL.LU.64 R142, [R1+0x130] ;  /* 0x00013000018e7983 */ /* 0x000ee20000300a00 */
        /* <DEDUP_REMOVED lines=23> */
[----:B----4-:R-:W-:Y:S02]  /*60430*/  FMUL R17, R144, UR8 ;  /* 0x0000000890117c20 */ /* 0x010fe40008400000 */
[----:B------:R-:W4:Y:S03]  /*60440*/  LDL.LU R144, [R1+0xa80] ;  /* 0x000a800001907983 */ /* 0x000f260000300800 */
        /* <DEDUP_REMOVED lines=8> */
[----:B------:R3:W-:Y:S02]  /*604d0*/  @!P1 STG.E.U8 desc[UR26][R140.64+0xf0], R17 ;  /* 0x0000f0118c009986 */ /* 0x0007e4000c10111a */
[----:B---3--:R-:W-:Y:S02]  /*604e0*/  FMUL R17, R25, UR8 ;  /* 0x0000000819117c20 */ /* 0x008fe40008400000 */
[----:B------:R-:W3:Y:S01]  /*604f0*/  LDL.LU R25, [R1+0xa88] ;  /* 0x000a880001197983 */ /* 0x000ee20000300800 */
[----:B------:R-:W-:Y:S02]  /*60500*/  LOP3.LUT R5, R5, 0xfffffffd, RZ, 0xc0, !PT ;  /* 0xfffffffd05057812 */ /* 0x000fe400078ec0ff */
[----:B------:R-:W-:Y:S01]  /*60510*/  LOP3.LUT P1, RZ, R2, 0x100, RZ, 0xc0, !PT ;  /* 0x0000010002ff7812 */ /* 0x000fe2000782c0ff */
[----:B------:R-:W3:Y:S01]  /*60520*/  LDL.LU.64 R140, [R1+0x148] ;  /* 0x00014800018c7983 */ /* 0x000ee20000300a00 */
[----:B------:R-:W-:Y:S02]  /*60530*/  @P2 LOP3.LUT R5, R5, 0x2, RZ, 0xfc, !PT ;  /* 0x0000000205052812 */ /* 0x000fe400078efcff */
[----:B------:R-:W-:-:S02]  /*60540*/  ISETP.LT.OR P2, PT, R26, 0x131, !P0 ;  /* 0x000001311a00780c */ /* 0x000fc40004741670 */
        /* <DEDUP_REMOVED lines=12> */
[----:B------:R-:W-:Y:S02]  /*60610*/  ISETP.LT.OR P3, PT, R26, 0xf9, !P6 ;  /* 0x000000f91a00780c */ /* 0x000fe40007761670 */
[----:B------:R-:W-:-:S11]  /*60620*/  LOP3.LUT P5, RZ, R12, 0x2, RZ, 0xc0, !PT ;  /* 0x000000020cff7812 */ /* 0x000fd600078ac0ff */
[----:B------:R-:W0:Y:S01]  /*60630*/  @!P3 LDC.64 R20, c[0x0][0x5c0] ;  /* 0x00017000ff14bb82 */ /* 0x000e220000000a00 */
[----:B------:R-:W-:-:S05]  /*60640*/  F2FP.SATFINITE.E4M3.F32.PACK_AB_MERGE_C R17, RZ, R17, RZ ;  /* 0x00000011ff11723e */ /* 0x000fca00048070ff */
[----:B------:R1:W-:Y:S04]  /*60650*/  @!P5 STG.E.U8 desc[UR26][R142.64+0xf1], R17 ;  /* 0x0000f1118e00d986 */ /* 0x0003e8000c10111a */
[----:B-1----:R-:W3:Y:S01]  /*60660*/  LDL.LU R142, [R1+0xa8c] ;  /* 0x000a8c00018e7983 */ /* 0x002ee20000300800 */
[----:B0-----:R-:W-:-:S05]  /*60670*/  @!P3 IADD3 R20, P4, R16, R20, RZ ;  /* 0x000000141014b210 */ /* 0x001fca0007f9e0ff */
[----:B------:R-:W-:Y:S02]  /*60680*/  @!P3 IMAD.X R21, R27, 0x1, R21, P4 ;  /* 0x000000011b15b824 */ /* 0x000fe400020e0615 */
[----:B----4-:R-:W-:Y:S02]  /*60690*/  FMUL R17, R144, UR8 ;  /* 0x0000000890117c20 */ /* 0x010fe40008400000 */
[----:B------:R-:W4:Y:S03]  /*606a0*/  LDL.LU.64 R144, [R1+0x100] ;  /* 0x0001000001907983 */ /* 0x000f260000300a00 */
        /* <DEDUP_REMOVED lines=16> */
[----:B------:R-:W3:Y:S03]  /*607b0*/  LDL.LU R25, [R1+0xa94] ;  /* 0x000a940001197983 */ /* 0x000ee60000300800 */
[----:B------:R-:W-:Y:S02]  /*607c0*/  F2FP.SATFINITE.E4M3.F32.PACK_AB_MERGE_C R17, RZ, R17, RZ ;  /* 0x00000011ff11723e */ /* 0x000fe400048070ff */
[----:B------:R-:W-:-:S03]  /*607d0*/  LOP3.LUT P5, RZ, R0, 0x40000, RZ, 0xc0, !PT ;  /* 0x0004000000ff7812 */ /* 0x000fc600078ac0ff */
[----:B------:R0:W-:Y:S04]  /*607e0*/  @!P1 STG.E.U8 desc[UR26][R140.64+0xf8], R17 ;  /* 0x0000f8118c009986 */ /* 0x0001e8000c10111a */
[----:B0-----:R-:W3:Y:S01]  /*607f0*/  LDL.LU R140, [R1+0xa98] ;  /* 0x000a9800018c7983 */ /* 0x001ee20000300800 */
        /* <DEDUP_REMOVED lines=8> */
[----:B------:R-:W-:-:S05]  /*60880*/  FMUL R17, R142, UR8 ;  /* 0x000000088e117c20 */ /* 0x000fca0008400000 */
[----:B------:R-:W-:-:S05]  /*60890*/  F2FP.SATFINITE.E4M3.F32.PACK_AB_MERGE_C R17, RZ, R17, RZ ;  /* 0x00000011ff11723e */ /* 0x000fca00048070ff */
[----:B----4-:R0:W-:Y:S04]  /*608a0*/  @!P5 STG.E.U8 desc[UR26][R144.64+0xf9], R17 ;  /* 0x0000f9119000d986 */ /* 0x0101e8000c10111a */
[----:B0-----:R-:W4:Y:S01]  /*608b0*/  LDL.LU.64 R144, [R1+0x110] ;  /* 0x0001100001907983 */ /* 0x001f220000300a00 */
[----:B------:R-:W-:Y:S02]  /*608c0*/  LOP3.LUT R2, R2, 0xf7ffffff, RZ, 0xc0, !PT ;  /* 0xf7ffffff02027812 */ /* 0x000fe400078ec0ff */
[----:B------:R-:W-:Y:S02]  /*608d0*/  @!P2 IADD3 R58, P3, P4, R3, R16, R7 ;  /* 0x00000010033aa210 */ /* 0x000fe40007c7e007 */
[----:B------:R-:W-:Y:S02]  /*608e0*/  @P2 LOP3.LUT R2, R2, 0x8000000, RZ, 0xfc, !PT ;  /* 0x0800000002022812 */ /* 0x000fe400078efcff */
[----:B------:R-:W-:-:S02]  /*608f0*/  @!P2 IADD3.X R59, R4, R27, R6, P3, P4 ;  /* 0x0000001b043ba210 */ /* 0x000fc40001fe8406 */
[----:B------:R-:W-:-:S13]  /*60900*/  ISETP.LT.OR P2, PT, R26, 0x149, !P0 ;  /* 0x000001491a00780c */ /* 0x000fda0004741670 */
[----:B------:R-:W-:-:S04]  /*60910*/  @!P2 IADD3 R60, P3, P4, R3, R16, R7 ;  /* 0x00000010033ca210 */ /* 0x000fc80007c7e007 */
[----:B------:R-:W-:Y:S02]  /*60920*/  @!P2 IADD3.X R61, R4, R27, R6, P3, P4 ;  /* 0x0000001b043da210 */ /* 0x000fe40001fe8406 */
[----:B------:R-:W-:-:S13]  /*60930*/  ISETP.LT.OR P3, PT, R26, 0x101, !P6 ;  /* 0x000001011a00780c */ /* 0x000fda0007761670 */
[----:B------:R-:W0:Y:S01]  /*60940*/  @!P3 LDC.64 R20, c[0x0][0x5c0] ;  /* 0x00017000ff14bb82 */ /* 0x000e220000000a00 */
[----:B--2---:R-:W-:Y:S02]  /*60950*/  FMUL R17, R14, UR8 ;  /* 0x000000080e117c20 */ /* 0x004fe40008400000 */
[----:B------:R-:W2:Y:S01]  /*60960*/  LDL.LU R14, [R1+0xa9c] ;  /* 0x000a9c00010e7983 */ /* 0x000ea20000300800 */
[----:B0-----:R-:W-:Y:S02]  /*60970*/  @!P3 IADD3 R20, P4, R16, R20, RZ ;  /* 0x000000141014b210 */ /* 0x001fe40007f9e0ff */
[----:B------:R-:W-:Y:S01]  /*60980*/  F2FP.SATFINITE.E4M3.F32.PACK_AB_MERGE_C R17, RZ, R17, RZ ;  /* 0x00000011ff11723e */ /* 0x000fe200048070ff */
[----:B------:R-:W2:Y:S02]  /*60990*/  LDL.LU.64 R142, [R1+0x108] ;  /* 0x00010800018e7983 */ /* 0x000ea40000300a00 */
[----:B------:R-:W-:-:S05]  /*609a0*/  @!P3 IMAD.X R21, R27, 0x1, R21, P4 ;  /* 0x000000011b15b824 */ /* 0x000fca00020e0615 */
[----:B------:R3:W-:Y:S02]  /*609b0*/  @!P3 STG.E.U8 desc[UR26][R20.64+0x100], R17 ;  /* 0x000100111400b986 */ /* 0x0007e4000c10111a */
[----:B---3--:R-:W-:Y:S02]  /*609c0*/  FMUL R17, R25, UR8 ;  /* 0x0000000819117c20 */ /* 0x008fe40008400000 */
        /* <DEDUP_REMOVED lines=13> */
[----:B0-----:R-:W-:Y:S02]  /*60aa0*/  FMUL R17, R140, UR8 ;  /* 0x000000088c117c20 */ /* 0x001fe40008400000 */
[----:B------:R-:W3:Y:S03]  /*60ab0*/  LDL.LU R140, [R1+0xaa4] ;  /* 0x000aa400018c7983 */ /* 0x000ee60000300800 */
[----:B------:R-:W-:-:S05]  /*60ac0*/  F2FP.SATFINITE.E4M3.F32.PACK_AB_MERGE_C R17, RZ, R17, RZ ;  /* 0x00000011ff11723e */ /* 0x000fca00048070ff */
[----:B----4-:R2:W-:Y:S01]  /*60ad0*/  @!P1 STG.E.U8 desc[UR26][R144.64+0x100], R17 ;  /* 0x0001001190009986 */ /* 0x0105e2000c10111a */
[----:B------:R-:W-:Y:S02]  /*60ae0*/  LOP3.LUT P5, RZ, R12, 0x80, RZ, 0xc0, !PT ;  /* 0x000000800cff7812 */ /* 0x000fe400078ac0ff */
[----:B------:R-:W-:Y:S01]  /*60af0*/  LOP3.LUT R2, R2, 0xfdffffff, RZ, 0xc0, !PT ;  /* 0xfdffffff02027812 */ /* 0x000fe200078ec0ff */
        /* <DEDUP_REMOVED lines=8> */
[----:B------:R-:W-:Y:S01]  /*60b80*/  ISETP.LT.OR P2, PT, R26, 0x151, !P0 ;  /* 0x000001511a00780c */ /* 0x000fe20004741670 */
[----:B------:R-:W3:Y:S01]  /*60b90*/  LDL.LU.64 R148, [R1+0xd0] ;  /* 0x0000d00001947983 */ /* 0x000ee20000300a00 */
[----:B------:R-:W-:Y:S02]  /*60ba0*/  LOP3.LUT R2, R2, 0xfeffffff, RZ, 0xc0, !PT ;  /* 0xfeffffff02027812 */ /* 0x000fe400078ec0ff */
[----:B------:R-:W-:Y:S01]  /*60bb0*/  F2FP.SATFINITE.E4M3.F32.PACK_AB_MERGE_C R17, RZ, R17, RZ ;  /* 0x00000011ff11723e */ /* 0x000fe200048070ff */
[----:B------:R-:W3:Y:S08]  /*60bc0*/  LDL.LU R147, [R1+0xab0] ;  /* 0x000ab00001937983 */ /* 0x000ef00000300800 */
[----:B------:R-:W-:-:S02]  /*60bd0*/  @!P2 IADD3 R64, P3, P4, R3, R16, R7 ;  /* 0x000000100340a210 */ /* 0x000fc40007c7e007 */
        /* <DEDUP_REMOVED lines=16> */
[----:B0-----:R-:W-:-:S05]  /*60ce0*/  @!P3 IADD3 R20, P4, R16, R20, RZ ;  /* 0x000000141014b210 */ /* 0x001fca0007f9e0ff */
[----:B------:R-:W-:-:S05]  /*60cf0*/  @!P3 IMAD.X R21, R27, 0x1, R21, P4 ;  /* 0x000000011b15b824 */ /* 0x000fca00020e0615 */
[----:B------:R0:W-:Y:S01]  /*60d00*/  @!P3 STG.E.U8 desc[UR26][R20.64+0x108], R17 ;  /* 0x000108111400b986 */ /* 0x0001e2000c10111a */
[----:B------:R-:W-:-:S04]  /*60d10*/  @!P2 IADD3 R142, P3, P4, R3, R16, R7 ;  /* 0x00000010038ea210 */ /* 0x000fc80007c7e007 */
[----:B------:R-:W-:Y:S02]  /*60d20*/  @!P2 IADD3.X R143, R4, R27, R6, P3, P4 ;  /* 0x0000001b048fa210 */ /* 0x000fe40001fe8406 */
[----:B------:R-:W-:-:S13]  /*60d30*/  ISETP.LT.OR P3, PT, R26, 0x10a, !P6 ;  /* 0x0000010a1a00780c */ /* 0x000fda0007761670 */
[----:B0-----:R-:W0:Y:S01]  /*60d40*/  @!P3 LDC.64 R20, c[0x0][0x5c0] ;  /* 0x00017000ff14bb82 */ /* 0x001e220000000a00 */
[----:B------:R-:W-:-:S05]  /*60d50*/  FMUL R17, R140, UR8 ;  /* 0x000000088c117c20 */ /* 0x000fca0008400000 */
[----:B------:R-:W-:Y:S02]  /*60d60*/  F2FP.SATFINITE.E4M3.F32.PACK_AB_MERGE_C R17, RZ, R17, RZ ;  /* 0x00000011ff11723e */ /* 0x000fe400048070ff */
[----:B0-----:R-:W-:-:S05]  /*60d70*/  @!P3 IADD3 R20, P4, R16, R20, RZ ;  /* 0x000000141014b210 */ /* 0x001fca0007f9e0ff */
[----:B------:R-:W-:-:S05]  /*60d80*/  @!P3 IMAD.X R21, R27, 0x1, R21, P4 ;  /* 0x000000011b15b824 */ /* 0x000fca00020e0615 */
[----:B------:R2:W-:Y:S02]  /*60d90*/  @!P3 STG.E.U8 desc[UR26][R20.64+0x109], R17 ;  /* 0x000109111400b986 */ /* 0x0005e4000c10111a */
[----:B--2---:R-:W-:Y:S02]  /*60da0*/  FMUL R17, R14, UR8 ;  /* 0x000000080e117c20 */ /* 0x004fe40008400000 */
[----:B------:R-:W2:Y:S03]  /*60db0*/  LDL.LU R14, [R1+0xab4] ;  /* 0x000ab400010e7983 */ /* 0x000ea60000300800 */
[----:B------:R-:W-:-:S05]  /*60dc0*/  F2FP.SATFINITE.E4M3.F32.PACK_AB_MERGE_C R17, RZ, R17, RZ ;  /* 0x00000011ff11723e */ /* 0x000fca00048070ff */
[----:B----4-:R3:W-:Y:S02]  /*60dd0*/  @!P1 STG.E.U8 desc[UR26][R126.64+0x108], R17 ;  /* 0x000108117e009986 */ /* 0x0107e4000c10111a */
[----:B---3--:R-:W-:Y:S02]  /*60de0*/  FMUL R17, R25, UR8 ;  /* 0x0000000819117c20 */ /* 0x008fe40008400000 */
[----:B------:R-:W3:Y:S01]  /*60df0*/  LDL.LU R25, [R1+0xab8] ;  /* 0x000ab80001197983 */ /* 0x000ee20000300800 */
[----:B------:R-:W-:Y:S02]  /*60e00*/  LOP3.LUT R2, R2, 0xffdfffff, RZ, 0xc0, !PT ;  /* 0xffdfffff02027812 */ /* 0x000fe400078ec0ff */
[----:B------:R-:W-:Y:S01]  /*60e10*/  LOP3.LUT P5, RZ, R0, 0x100, RZ, 0xc0, !PT ;  /* 0x0000010000ff7812 */ /* 0x000fe200078ac0ff */
[----:B------:R-:W4:Y:S01]  /*60e20*/  LDL.LU.64 R118, [R1+0xe0] ;  /* 0x0000e00001767983 */ /* 0x000f220000300a00 */
        /* <DEDUP_REMOVED lines=15> */
[----:B------:R-:W-:-:S11]  /*60f20*/  F2FP.SATFINITE.E4M3.F32.PACK_AB_MERGE_C R17, RZ, R17, RZ ;  /* 0x00000011ff11723e */ /* 0x000fd600048070ff */
[----:B------:R-:W0:Y:S01]  /*60f30*/  @!P3 LDC.64 R20, c[0x0][0x5c0] ;  /* 0x00017000ff14bb82 */ /* 0x000e220000000a00 */
[----:B------:R1:W-:Y:S04]  /*60f40*/  @!P5 STG.E.U8 desc[UR26][R148.64+0x109], R17 ;  /* 0x000109119400d986 */ /* 0x0003e8000c10111a */
[----:B-1----:R-:W4:Y:S01]  /*60f50*/  LDL.LU R149, [R1+0xabc] ;  /* 0x000abc0001957983 */ /* 0x002f220000300800 */
[----:B------:R-:W-:-:S03]  /*60f60*/  FMUL R17, R147, UR8 ;  /* 0x0000000893117c20 */ /* 0x000fc60008400000 */
[----:B------:R-:W4:Y:S02]  /*60f70*/  LDL.LU.64 R146, [R1+0xd8] ;  /* 0x0000d80001927983 */ /* 0x000f240000300a00 */
        /* <DEDUP_REMOVED lines=19> */
[C---:B------:R-:W-:Y:S02]  /*610b0*/  LOP3.LUT P1, RZ, R12.reuse, 0x800, RZ, 0xc0, !PT ;  /* 0x000008000cff7812 */ /* 0x040fe4000782c0ff */
[----:B------:R-:W-:Y:S01]  /*610c0*/  F2FP.SATFINITE.E4M3.F32.PACK_AB_MERGE_C R17, RZ, R17, RZ ;  /* 0x00000011ff11723e */ /* 0x000fe200048070ff */
[----:B------:R-:W3:Y:S01]  /*610d0*/  LDL.LU R115, [R1+0xac8] ;  /* 0x000ac80001737983 */ /* 0x000ee20000300800 */
[----:B------:R-:W-:-:S09]  /*610e0*/  LOP3.LUT P5, RZ, R12, 0x2000, RZ, 0xc0, !PT ;  /* 0x000020000cff7812 */ /* 0x000fd200078ac0ff */
[----:B----4-:R0:W-:Y:S01]  /*610f0*/  @!P1 STG.E.U8 desc[UR26][R118.64+0x110], R17 ;  /* 0x0001101176009986 */ /* 0x0101e2000c10111a */
[----:B------:R-:W-:-:S04]  /*61100*/  LOP3.LUT R2, R2, 0xfffdffff, RZ, 0xc0, !PT ;  /* 0xfffdffff02027812 */ /* 0x000fc800078ec0ff */
[----:B------:R-:W-:Y:S02]  /*61110*/  @P2 LOP3.LUT R2, R2, 0x20000, RZ, 0xfc, !PT ;  /* 0x0002000002022812 */ /* 0x000fe400078efcff */
[C---:B------:R-:W-:Y:S02]  /*61120*/  ISETP.LT.OR P2, PT, R26.reuse, 0x171, !P0 ;  /* 0x000001711a00780c */ /* 0x040fe40004741670 */
[----:B------:R-:W-:Y:S02]  /*61130*/  ISETP.LT.OR P1, PT, R26, 0x172, !P0 ;  /* 0x000001721a00780c */ /* 0x000fe40004721670 */
[----:B------:R-:W-:Y:S01]  /*61140*/  LOP3.LUT R2, R2, 0xfffeffff, RZ, 0xc0, !PT ;  /* 0xfffeffff02027812 */ /* 0x000fe200078ec0ff */
[----:B0-----:R-:W-:-:S05]  /*61150*/  FMUL R17, R149, UR8 ;  /* 0x0000000895117c20 */ /* 0x001fca0008400000 */
[----:B------:R-:W-:-:S05]  /*61160*/  F2FP.SATFINITE.E4M3.F32.PACK_AB_MERGE_C R17, RZ, R17, RZ ;  /* 0x00000011ff11723e */ /* 0x000fca00048070ff */
[----:B------:R0:W-:Y:S04]  /*61170*/  @!P5 STG.E.U8 desc[UR26][R146.64+0x111], R17 ;  /* 0x000111119200d986 */ /* 0x0001e8000c10111a */
[----:B0-----:R-:W4:Y:S01]  /*61180*/  LDL.LU.64 R146, [R1+0xf8] ;  /* 0x0000f80001927983 */ /* 0x001f220000300a00 */
[----:B------:R-:W-:Y:S02]  /*61190*/  @!P2 IADD3 R120, P3, P4, R3, R16, R7 ;  /* 0x000000100378a210 */ /* 0x000fe40007c7e007 */
[----:B------:R-:W-:Y:S02]  /*611a0*/  @P2 LOP3.LUT R2, R2, 0x10000, RZ, 0xfc, !PT ;  /* 0x0001000002022812 */ /* 0x000fe400078efcff */
[----:B------:R-:W-:Y:S02]  /*611b0*/  @!P2 IADD3.X R122, R4, R27, R6, P3, P4 ;  /* 0x0000001b047aa210 */ /* 0x000fe40001fe8406 */
[----:B------:R-:W-:-:S02]  /*611c0*/  LOP3.LUT P2, RZ, R2, 0x400, RZ, 0xc0, !PT ;  /* 0x0000040002ff7812 */ /* 0x000fc4000784c0ff */
[----:B------:R-:W-:Y:S02]  /*611d0*/  LOP3.LUT R2, R2, 0xffff7fff, RZ, 0xc0, !PT ;  /* 0xffff7fff02027812 */ /* 0x000fe400078ec0ff */
        /* <DEDUP_REMOVED lines=17> */
[----:B------:R-:W-:-:S13]  /*612f0*/  ISETP.LT.OR P4, PT, R26, 0x17a, !P0 ;  /* 0x0000017a1a00780c */ /* 0x000fda0004781670 */
[----:B------:R-:W-:-:S04]  /*61300*/  @!P4 IADD3 R118, P0, P3, R3, R16, R7 ;  /* 0x000000100376c210 */ /* 0x000fc80007b1e007 */
[----:B------:R-:W-:Y:S02]  /*61310*/  @!P4 IADD3.X R119, R4, R27, R6, P0, P3 ;  /* 0x0000001b0477c210 */ /* 0x000fe400007e6406 */
[----:B------:R-:W-:-:S13]  /*61320*/  ISETP.LT.OR P0, PT, R26, 0x11a, !P6 ;  /* 0x0000011a1a00780c */ /* 0x000fda0007701670 */
[----:B------:R-:W0:Y:S01]  /*61330*/  @!P0 LDC.64 R20, c[0x0][0x5c0] ;  /* 0x00017000ff148b82 */ /* 0x000e220000000a00 */
[----:B------:R-:W-:Y:S02]  /*61340*/  F2FP.SATFINITE.E4M3.F32.PACK_AB_MERGE_C R17, RZ, R17, RZ ;  /* 0x00000011ff11723e */ /* 0x000fe400048070ff */
        /* <DEDUP_REMOVED lines=8> */
[----:B------:R-:W-:Y:S02]  /*613d0*/  LOP3.LUT R2, R2, 0xffffbfff, RZ, 0xc0, !PT ;  /* 0xffffbfff02027812 */ /* 0x000fe400078ec0ff */
[----:B------:R-:W-:Y:S02]  /*613e0*/  LOP3.LUT R0, R0, 0xfffffff7, RZ, 0xc0, !PT ;  /* 0xfffffff700007812 */ /* 0x000fe400078ec0ff */
[----:B------:R-:W-:-:S02]  /*613f0*/  @P1 LOP3.LUT R2, R2, 0x4000, RZ, 0xfc, !PT ;  /* 0x0000400002021812 */ /* 0x000fc400078efcff */
[----:B------:R-:W-:Y:S01]  /*61400*/  LOP3.LUT P1, RZ, R18, 0x8000, RZ, 0xc0, !PT ;  /* 0x0000800012ff7812 */ /* 0x000fe2000782c0ff */
[----:B--2---:R-:W-:Y:S02]  /*61410*/  FMUL R17, R14, UR8 ;  /* 0x000000080e117c20 */ /* 0x004fe40008400000 */
[----:B------:R-:W2:Y:S03]  /*61420*/  LDL.LU R14, [R1+0xad8] ;  /* 0x000ad800010e7983 */ /* 0x000ea60000300800 */
[----:B------:R-:W-:-:S05]  /*61430*/  F2FP.SATFINITE.E4M3.F32.PACK_AB_MERGE_C R17, RZ, R17, RZ ;  /* 0x00000011ff11723e */ /* 0x000fca00048070ff */
[----:B------:R0:W-:Y:S04]  /*61440*/  @!P5 STG.E.U8 desc[UR26][R148.64+0x119], R17 ;  /* 0x000119119400d986 */ /* 0x0001e8000c10111a */
[----:B0-----:R-:W2:Y:S01]  /*61450*/  LDL.LU.64 R148, [R1+0x88] ;  /* 0x0000880001947983 */ /* 0x001ea20000300a00 */
[----:B---3--:R-:W-:-:S03]  /*61460*/  FMUL R17, R25, UR8 ;  /* 0x0000000819117c20 */ /* 0x008fc60008400000 */
[----:B------:R-:W3:Y:S01]  /*61470*/  LDL.LU R25, [R1+0xadc] ;  /* 0x000adc0001197983 */ /* 0x000ee20000300800 */
[----:B------:R-:W-:Y:S02]  /*61480*/  @P4 LOP3.LUT R0, R0, 0x8, RZ, 0xfc, !PT ;  /* 0x0000000800004812 */ /* 0x000fe400078efcff */
[----:B------:R-:W-:Y:S01]  /*61490*/  ISETP.LT.OR P4, PT, R26, 0xc1, !P1 ;  /* 0x000000c11a00780c */ /* 0x000fe20004f81670 */
[----:B------:R-:W3:Y:S01]  /*614a0*/  LDL.LU.64 R150, [R1+0x80] ;  /* 0x0000800001967983 */ /* 0x000ee20000300a00 */
        /* <DEDUP_REMOVED lines=42> */
[----:B------:R-:W-:Y:S01]  /*61750*/  ISETP.LT.OR P4, PT, R26, 0xd1, !P1 ;  /* 0x000000d11a00780c */ /* 0x000fe20004f81670 */
[----:B------:R-:W3:Y:S01]  /*61760*/  LDL.LU R146, [R1+0xaec] ;  /* 0x000aec0001927983 */ /* 0x000ee20000300800 */
        /* <DEDUP_REMOVED lines=15> */
[----:B------:R4:W-:Y:S01]  /*61860*/  @!P5 STG.E.U8 desc[UR26][R150.64+0x121], R17 ;  /* 0x000121119600d986 */ /* 0x0009e2000c10111a */
[----:B0-----:R-:W-:-:S05]  /*61870*/  @!P0 IADD3 R20, P3, R16, R20, RZ ;  /* 0x0000001410148210 */ /* 0x001fca0007f7e0ff */
[----:B------:R-:W-:Y:S02]  /*61880*/  @!P0 IMAD.X R21, R27, 0x1, R21, P3 ;  /* 0x000000011b158824 */ /* 0x000fe400018e0615 */
[----:B----4-:R-:W-:-:S05]  /*61890*/  FMUL R17, R147, UR8 ;  /* 0x0000000893117c20 */ /* 0x010fca0008400000 */
        /* <DEDUP_REMOVED lines=10> */
[----:B------:R-:W2:Y:S04]  /*61940*/  LDL.LU R14, [R1+0xaf0] ;  /* 0x000af000010e7983 */ /* 0x000ea80000300800 */
[----:B------:R-:W4:Y:S01]  /*61950*/  LDL.LU R147, [R1+0xaf4] ;  /* 0x000af40001937983 */ /* 0x000f220000300800 */
[----:B0-----:R-:W-:Y:S02]  /*61960*/  @!P0 IADD3 R20, P3, R16, R20, RZ ;  /* 0x0000001410148210 */ /* 0x001fe40007f7e0ff */
[----:B------:R-:W-:-:S03]  /*61970*/  F2FP.SATFINITE.E4M3.F32.PACK_AB_MERGE_C R17, RZ, R17, RZ ;  /* 0x00000011ff11723e */ /* 0x000fc600048070ff */
[----:B------:R-:W-:-:S05]  /*61980*/  @!P0 IMAD.X R21, R27, 0x1, R21, P3 ;  /* 0x000000011b158824 */ /* 0x000fca00018e0615 */
[----:B------:R3:W-:Y:S02]  /*61990*/  @!P0 STG.E.U8 desc[UR26][R20.64+0x129], R17 ;  /* 0x0001291114008986 */ /* 0x0007e4000c10111a */
[----:B---3--:R-:W-:Y:S02]  /*619a0*/  FMUL R17, R25, UR8 ;  /* 0x0000000819117c20 */ /* 0x008fe40008400000 */
[----:B------:R-:W3:Y:S01]  /*619b0*/  LDL.LU R25, [R1+0xaf8] ;  /* 0x000af80001197983 */ /* 0x000ee20000300800 */
        /* <DEDUP_REMOVED lines=8> */
[----:B------:R-:W-:Y:S02]  /*61a40*/  LOP3.LUT P2, RZ, R12, 0x400000, RZ, 0xc0, !PT ;  /* 0x004000000cff7812 */ /* 0x000fe4000784c0ff */
[----:B------:R-:W-:-:S02]  /*61a50*/  LOP3.LUT R2, R2, 0xffffffef, RZ, 0xc0, !PT ;  /* 0xffffffef02027812 */ /* 0x000fc400078ec0ff */
[----:B------:R-:W-:-:S07]  /*61a60*/  F2FP.SATFINITE.E4M3.F32.PACK_AB_MERGE_C R17, RZ, R17, RZ ;  /* 0x00000011ff11723e */ /* 0x000fce00048070ff */
[----:B------:R-:W-:Y:S02]  /*61a70*/  @!P4 IADD3 R96, P0, P3, R3, R16, R9 ;  /* 0x000000100360c210 */ /* 0x000fe40007b1e009 */
[----:B------:R-:W-:Y:S02]  /*61a80*/  @P4 LOP3.LUT R2, R2, 0x10, RZ, 0xfc, !PT ;  /* 0x0000001002024812 */ /* 0x000fe400078efcff */
[----:B------:R-:W-:Y:S02]  /*61a90*/  @!P4 IADD3.X R97, R4, R27, R8, P0, P3 ;  /* 0x0000001b0461c210 */ /* 0x000fe400007e6408 */
[----:B------:R-:W-:Y:S02]  /*61aa0*/  ISETP.LT.OR P4, PT, R26, 0xe9, !P1 ;  /* 0x000000e91a00780c */ /* 0x000fe40004f81670 */
[----:B------:R-:W-:Y:S01]  /*61ab0*/  LOP3.LUT P5, RZ, R12, 0x200000, RZ, 0xc0, !PT ;  /* 0x002000000cff7812 */ /* 0x000fe200078ac0ff */
[----:B------:R0:W-:Y:S02]  /*61ac0*/  @!P2 STG.E.U8 desc[UR26][R148.64+0x128], R17 ;  /* 0x000128119400a986 */ /* 0x0001e4000c10111a */
[----:B0-----:R-:W-:-:S08]  /*61ad0*/  FMUL R17, R146, UR8 ;  /* 0x0000000892117c20 */ /* 0x001fd00008400000 */
[----:B------:R-:W-:Y:S02]  /*61ae0*/  @!P4 IADD3 R90, P0, P3, R3, R16, R9 ;  /* 0x00000010035ac210 */ /* 0x000fe40007b1e009 */
[----:B------:R-:W-:Y:S02]  /*61af0*/  F2FP.SATFINITE.E4M3.F32.PACK_AB_MERGE_C R17, RZ, R17, RZ ;  /* 0x00000011ff11723e */ /* 0x000fe400048070ff */
[----:B------:R-:W-:-:S03]  /*61b00*/  @!P4 IADD3.X R94, R4, R27, R8, P0, P3 ;  /* 0x0000001b045ec210 */ /* 0x000fc600007e6408 */
[----:B------:R2:W-:Y:S01]  /*61b10*/  @!P5 STG.E.U8 desc[UR26][R230.64+0x129], R17 ;  /* 0x00012911e600d986 */ /* 0x0005e2000c10111a */
[----:B------:R-:W-:-:S13]  /*61b20*/  ISETP.LT.OR P0, PT, R26, 0x131, !P6 ;  /* 0x000001311a00780c */ /* 0x000fda0007701670 */
[----:B------:R-:W0:Y:S01]  /*61b30*/  @!P0 LDC.64 R20, c[0x0][0x5c0] ;  /* 0x00017000ff148b82 */ /* 0x000e220000000a00 */
[----:B------:R-:W-:-:S04]  /*61b40*/  LOP3.LUT R2, R2, 0xfffffff7, RZ, 0xc0, !PT ;  /* 0xfffffff702027812 */ /* 0x000fc800078ec0ff */
[----:B------:R-:W-:Y:S02]  /*61b50*/  @P4 LOP3.LUT R2, R2, 0x8, RZ, 0xfc, !PT ;  /* 0x0000000802024812 */ /* 0x000fe400078efcff */
[----:B------:R-:W-:Y:S02]  /*61b60*/  ISETP.LT.OR P4, PT, R26, 0xea, !P1 ;  /* 0x000000ea1a00780c */ /* 0x000fe40004f81670 */
[----:B0-----:R-:W-:-:S05]  /*61b70*/  @!P0 IADD3 R20, P3, R16, R20, RZ ;  /* 0x0000001410148210 */ /* 0x001fca0007f7e0ff */
[----:B------:R-:W-:Y:S02]  /*61b80*/  @!P0 IMAD.X R21, R27, 0x1, R21, P3 ;  /* 0x000000011b158824 */ /* 0x000fe400018e0615 */
[----:B--2---:R-:W-:Y:S02]  /*61b90*/  FMUL R17, R14, UR8 ;  /* 0x000000080e117c20 */ /* 0x004fe40008400000 */
[----:B------:R-:W2:Y:S03]  /*61ba0*/  LDL.LU R14, [R1+0xafc] ;  /* 0x000afc00010e7983 */ /* 0x000ea60000300800 */
[----:B------:R-:W-:-:S05]  /*61bb0*/  F2FP.SATFINITE.E4M3.F32.PACK_AB_MERGE_C R17, RZ, R17, RZ ;  /* 0x00000011ff11723e */ /* 0x000fca00048070ff */
[----:B------:R4:W-:Y:S01]  /*61bc0*/  @!P0 STG.E.U8 desc[UR26][R20.64+0x130], R17 ;  /* 0x0001301114008986 */ /* 0x0009e2000c10111a */
[----:B------:R-:W-:Y:S01]  /*61bd0*/  @!P4 IADD3 R95, P0, P3, R3, R16, R9 ;  /* 0x00000010035fc210 */ /* 0x000fe20007b1e009 */
[----:B----4-:R-:W-:Y:S02]  /*61be0*/  FMUL R17, R147, UR8 ;  /* 0x0000000893117c20 */ /* 0x010fe40008400000 */
[----:B------:R-:W4:Y:S01]  /*61bf0*/  LDL.LU R147, [R1+0xb00] ;  /* 0x000b000001937983 */ /* 0x000f220000300800 */
[----:B------:R-:W-:Y:S02]  /*61c00*/  @!P4 IADD3.X R91, R4, R27, R8, P0, P3 ;  /* 0x0000001b045bc210 */ /* 0x000fe400007e6408 */
[----:B------:R-:W-:-:S13]  /*61c10*/  ISETP.LT.OR P0, PT, R26, 0x132, !P6 ;  /* 0x000001321a00780c */ /* 0x000fda0007701670 */
[----:B------:R-:W0:Y:S01]  /*61c20*/  @!P0 LDC.64 R20, c[0x0][0x5c0] ;  /* 0x00017000ff148b82 */ /* 0x000e220000000a00 */
[----:B------:R-:W-:Y:S02]  /*61c30*/  F2FP.SATFINITE.E4M3.F32.PACK_AB_MERGE_C R17, RZ, R17, RZ ;  /* 0x00000011ff11723e */ /* 0x000fe400048070ff */
[----:B0-----:R-:W-:-:S05]  /*61c40*/  @!P0 IADD3 R20, P3, R16, R20, RZ ;  /* 0x0000001410148210 */ /* 0x001fca0007f7e0ff */
[----:B------:R-:W-:-:S05]  /*61c50*/  @!P0 IMAD.X R21, R27, 0x1, R21, P3 ;  /* 0x000000011b158824 */ /* 0x000fca00018e0615 */
[----:B------:R3:W-:Y:S02]  /*61c60*/  @!P0 STG.E.U8 desc[UR26][R20.64+0x131], R17 ;  /* 0x0001311114008986 */ /* 0x0007e4000c10111a */
[----:B---3--:R-:W-:Y:S02]  /*61c70*/  FMUL R17, R25, UR8 ;  /* 0x0000000819117c20 */ /* 0x008fe40008400000 */
[----:B------:R-:W3:Y:S01]  /*61c80*/  LDL.LU R25, [R1+0xb04] ;  /* 0x000b040001197983 */ /* 0x000ee20000300800 */
[----:B------:R-:W-:Y:S02]  /*61c90*/  LOP3.LUT P2, RZ, R12, 0x2000000, RZ, 0xc0, !PT ;  /* 0x020000000cff7812 */ /* 0x000fe4000784c0ff */
[----:B------:R-:W-:Y:S02]  /*61ca0*/  F2FP.SATFINITE.E4M3.F32.PACK_AB_MERGE_C R17, RZ, R17, RZ ;  /* 0x00000011ff11723e */ /* 0x000fe400048070ff */
[----:B------:R-:W-:-:S09]  /*61cb0*/  LOP3.LUT R2, R2, 0xfffffffb, RZ, 0xc0, !PT ;  /* 0xfffffffb02027812 */ /* 0x000fd200078ec0ff */
[----:B------:R2:W-:Y:S01]  /*61cc0*/  @!P2 STG.E.U8 desc[UR26][R236.64+0x130], R17 ;  /* 0x00013011ec00a986 */ /* 0x0005e2000c10111a */
        /* <DEDUP_REMOVED lines=17> */
[----:B0-----:R-:W-:Y:S01]  /*61de0*/  @!P0 IADD3 R20, P3, R16, R20, RZ ;  /* 0x0000001410148210 */ /* 0x001fe20007f7e0ff */
[----:B--2---:R-:W-:Y:S02]  /*61df0*/  FMUL R17, R14, UR8 ;  /* 0x000000080e117c20 */ /* 0x004fe40008400000 */
[----:B------:R-:W2:Y:S04]  /*61e00*/  LDL.LU R14, [R1+0xb08] ;  /* 0x000b0800010e7983 */ /* 0x000ea80000300800 */
[----:B------:R-:W2:Y:S04]  /*61e10*/  LDL.LU.64 R148, [R1+0x30] ;  /* 0x0000300001947983 */ /* 0x000ea80000300a00 */
[----:B------:R-:W2:Y:S01]  /*61e20*/  LDL.LU R146, [R1+0xb0c] ;  /* 0x000b0c0001927983 */ /* 0x000ea20000300800 */
[----:B------:R-:W-:-:S05]  /*61e30*/  F2FP.SATFINITE.E4M3.F32.PACK_AB_MERGE_C R17, RZ, R17, RZ ;  /* 0x00000011ff11723e */ /* 0x000fca00048070ff */
[----:B------:R4:W-:Y:S02]  /*61e40*/  @!P5 STG.E.U8 desc[UR26][R234.64+0x131], R17 ;  /* 0x00013111ea00d986 */ /* 0x0009e4000c10111a */
[----:B----4-:R-:W-:Y:S02]  /*61e50*/  FMUL R17, R147, UR8 ;  /* 0x0000000893117c20 */ /* 0x010fe40008400000 */
[----:B------:R-:W4:Y:S01]  /*61e60*/  LDL.LU R147, [R1+0xb10] ;  /* 0x000b100001937983 */ /* 0x000f220000300800 */
[----:B------:R-:W-:Y:S02]  /*61e70*/  @!P0 IMAD.X R21, R27, 0x1, R21, P3 ;  /* 0x000000011b158824 */ /* 0x000fe400018e0615 */
[----:B------:R-:W-:-:S05]  /*61e80*/  F2FP.SATFINITE.E4M3.F32.PACK_AB_MERGE_C R17, RZ, R17, RZ ;  /* 0x00000011ff11723e */ /* 0x000fca00048070ff */
        /* <DEDUP_REMOVED lines=11> */
[C---:B------:R-:W-:Y:S02]  /*61f40*/  LOP3.LUT P5, RZ, R0.reuse, 0x100000, RZ, 0xc0, !PT ;  /* 0x0010000000ff7812 */ /* 0x040fe400078ac0ff */
[----:B------:R-:W-:Y:S02]  /*61f50*/  LOP3.LUT R0, R0, 0xbfffffff, RZ, 0xc0, !PT ;  /* 0xbfffffff00007812 */ /* 0x000fe400078ec0ff */
[----:B0-----:R-:W-:-:S05]  /*61f60*/  @!P0 IADD3 R20, P3, R16, R20, RZ ;  /* 0x0000001410148210 */ /* 0x001fca0007f7e0ff */
[----:B------:R-:W-:-:S05]  /*61f70*/  @!P0 IMAD.X R21, R27, 0x1, R21, P3 ;  /* 0x000000011b158824 */ /* 0x000fca00018e0615 */
[----:B------:R0:W-:Y:S01]  /*61f80*/  @!P0 STG.E.U8 desc[UR26][R20.64+0x139], R17 ;  /* 0x0001391114008986 */ /* 0x0001e2000c10111a */
[----:B------:R-:W-:Y:S02]  /*61f90*/  @P4 LOP3.LUT R0, R0, 0x40000000, RZ, 0xfc, !PT ;  /* 0x4000000000004812 */ /* 0x000fe400078efcff */
[----:B------:R-:W-:Y:S02]  /*61fa0*/  ISETP.LT.OR P4, PT, R26, 0x101, !P1 ;  /* 0x000001011a00780c */ /* 0x000fe40004f81670 */
[----:B------:R-:W-:Y:S02]  /*61fb0*/  LOP3.LUT P2, RZ, R12, 0x20000000, RZ, 0xc0, !PT ;  /* 0x200000000cff7812 */ /* 0x000fe4000784c0ff */
[----:B------:R-:W-:-:S09]  /*61fc0*/  LOP3.LUT R0, R0, 0xdfffffff, RZ, 0xc0, !PT ;  /* 0xdfffffff00007812 */ /* 0x000fd200078ec0ff */
        /* <DEDUP_REMOVED lines=12> */
[----:B0-----:R-:W0:Y:S01]  /*62090*/  @!P0 LDC.64 R20, c[0x0][0x5c0] ;  /* 0x00017000ff148b82 */ /* 0x001e220000000a00 */
[----:B--2---:R-:W-:Y:S02]  /*620a0*/  FMUL R17, R14, UR8 ;  /* 0x000000080e117c20 */ /* 0x004fe40008400000 */
[----:B------:R-:W2:Y:S03]  /*620b0*/  LDL.LU R14, [R1+0xb18] ;  /* 0x000b1800010e7983 */ /* 0x000ea60000300800 */
[----:B------:R-:W-:-:S05]  /*620c0*/  F2FP.SATFINITE.E4M3.F32.PACK_AB_MERGE_C R17, RZ, R17, RZ ;  /* 0x00000011ff11723e */ /* 0x000fca00048070ff */
[----:B------:R1:W-:Y:S02]  /*620d0*/  @!P2 STG.E.U8 desc[UR26][R148.64+0x138], R17 ;  /* 0x000138119400a986 */ /* 0x0003e4000c10111a */
[----:B-1----:R-:W-:Y:S02]  /*620e0*/  FMUL R17, R146, UR8 ;  /* 0x0000000892117c20 */ /* 0x002fe40008400000 */
[----:B------:R-:W2:Y:S03]  /*620f0*/  LDL.LU R146, [R1+0xb1c] ;  /* 0x000b1c0001927983 */ /* 0x000ea60000300800 */
[----:B------:R-:W-:-:S05]  /*62100*/  F2FP.SATFINITE.E4M3.F32.PACK_AB_MERGE_C R17, RZ, R17, RZ ;  /* 0x00000011ff11723e */ /* 0x000fca00048070ff */
[----:B------:R4:W-:Y:S02]  /*62110*/  @!P5 STG.E.U8 desc[UR26][R192.64+0x139], R17 ;  /* 0x00013911c000d986 */ /* 0x0009e4000c10111a */
[----:B----4-:R-:W-:Y:S02]  /*62120*/  FMUL R17, R147, UR8 ;  /* 0x0000000893117c20 */ /* 0x010fe40008400000 */
        /* <DEDUP_REMOVED lines=38> */
[----:B------:R-:W2:Y:S04]  /*62390*/  LDL.LU R14, [R1+0xb28] ;  /* 0x000b2800010e7983 */ /* 0x000ea80000300800 */
[----:B------:R-:W2:Y:S01]  /*623a0*/  LDL.LU R149, [R1+0xb2c] ;  /* 0x000b2c0001957983 */ /* 0x000ea20000300800 */
        /* <DEDUP_REMOVED lines=21> */
[C---:B------:R-:W-:Y:S02]  /*62500*/  LOP3.LUT P5, RZ, R0.reuse, 0x400, RZ, 0xc0, !PT ;  /* 0x0000040000ff7812 */ /* 0x040fe400078ac0ff */
[----:B------:R-:W-:-:S04]  /*62510*/  LOP3.LUT R0, R0, 0xffbfffff, RZ, 0xc0, !PT ;  /* 0xffbfffff00007812 */ /* 0x000fc800078ec0ff */
[----:B------:R-:W-:Y:S02]  /*62520*/  @P4 LOP3.LUT R0, R0, 0x400000, RZ, 0xfc, !PT ;  /* 0x0040000000004812 */ /* 0x000fe400078efcff */
[----:B------:R-:W-:Y:S02]  /*62530*/  ISETP.LT.OR P4, PT, R26, 0x121, !P1 ;  /* 0x000001211a00780c */ /* 0x000fe40004f81670 */
[----:B------:R-:W-:Y:S02]  /*62540*/  F2FP.SATFINITE.E4M3.F32.PACK_AB_MERGE_C R17, RZ, R17, RZ ;  /* 0x00000011ff11723e */ /* 0x000fe400048070ff */
[----:B------:R-:W-:Y:S02]  /*62550*/  LOP3.LUT R0, R0, 0xffdfffff, RZ, 0xc0, !PT ;  /* 0xffdfffff00007812 */ /* 0x000fe400078ec0ff */
[----:B0-----:R-:W-:-:S05]  /*62560*/  @!P0 IADD3 R20, P3, R16, R20, RZ ;  /* 0x0000001410148210 */ /* 0x001fca0007f7e0ff */
[----:B------:R-:W-:-:S05]  /*62570*/  @!P0 IMAD.X R21, R27, 0x1, R21, P3 ;  /* 0x000000011b158824 */ /* 0x000fca00018e0615 */
[----:B------:R2:W-:Y:S01]  /*62580*/  @!P0 STG.E.U8 desc[UR26][R20.64+0x149], R17 ;  /* 0x0001491114008986 */ /* 0x0005e2000c10111a */
        /* <DEDUP_REMOVED lines=9> */
[----:B------:R-:W-:Y:S02]  /*62620*/  @!P4 IADD3 R235, P0, P3, R3, R16, R9 ;  /* 0x0000001003ebc210 */ /* 0x000fe40007b1e009 */
[----:B------:R-:W-:Y:S02]  /*62630*/  LOP3.LUT P2, RZ, R13, 0x10, RZ, 0xc0, !PT ;  /* 0x000000100dff7812 */ /* 0x000fe4000784c0ff */
[----:B------:R-:W-:-:S04]  /*62640*/  LOP3.LUT R0, R0, 0xfff7ffff, RZ, 0xc0, !PT ;  /* 0xfff7ffff00007812 */ /* 0x000fc800078ec0ff */
[----:B------:R-:W-:Y:S01]  /*62650*/  @P4 LOP3.LUT R0, R0, 0x80000, RZ, 0xfc, !PT ;  /* 0x0008000000004812 */ /* 0x000fe200078efcff */
[----:B--2---:R-:W-:Y:S01]  /*62660*/  FMUL R17, R14, UR8 ;  /* 0x000000080e117c20 */ /* 0x004fe20008400000 */
[----:B------:R-:W-:Y:S02]  /*62670*/  @!P4 IADD3.X R14, R4, R27, R8, P0, P3 ;  /* 0x0000001b040ec210 */ /* 0x000fe400007e6408 */
[----:B------:R-:W-:Y:S02]  /*62680*/  ISETP.LT.OR P0, PT, R26, 0x151, !P6 ;  /* 0x000001511a00780c */ /* 0x000fe40007701670 */
[----:B------:R-:W-:-:S11]  /*62690*/  F2FP.SATFINITE.E4M3.F32.PACK_AB_MERGE_C R17, RZ, R17, RZ ;  /* 0x00000011ff11723e */ /* 0x000fd600048070ff */
[----:B------:R-:W0:Y:S01]  /*626a0*/  @!P0 LDC.64 R20, c[0x0][0x5c0] ;  /* 0x00017000ff148b82 */ /* 0x000e220000000a00 */
[----:B------:R1:W-:Y:S02]  /*626b0*/  @!P2 STG.E.U8 desc[UR26][R220.64+0x148], R17 ;  /* 0x00014811dc00a986 */ /* 0x0003e4000c10111a */
[----:B-1----:R-:W-:Y:S02]  /*626c0*/  FMUL R17, R149, UR8 ;  /* 0x0000000895117c20 */ /* 0x002fe40008400000 */
[----:B------:R-:W2:Y:S03]  /*626d0*/  LDL.LU R149, [R1+0xb3c] ;  /* 0x000b3c0001957983 */ /* 0x000ea60000300800 */
[----:B------:R-:W-:-:S05]  /*626e0*/  F2FP.SATFINITE.E4M3.F32.PACK_AB_MERGE_C R17, RZ, R17, RZ ;  /* 0x00000011ff11723e */ /* 0x000fca00048070ff */
[----:B------:R1:W-:Y:S01]  /*626f0*/  @!P5 STG.E.U8 desc[UR26][R162.64+0x149], R17 ;  /* 0x00014911a200d986 */ /* 0x0003e2000c10111a */
[----:B0-----:R-:W-:-:S05]  /*62700*/  @!P0 IADD3 R20, P3, R16, R20, RZ ;  /* 0x0000001410148210 */ /* 0x001fca0007f7e0ff */
[----:B------:R-:W-:Y:S02]  /*62710*/  @!P0 IMAD.X R21, R27, 0x1, R21, P3 ;  /* 0x000000011b158824 */ /* 0x000fe400018e0615 */
[----:B-1----:R-:W-:Y:S02]  /*62720*/  FMUL R17, R146, UR8 ;  /* 0x0000000892117c20 */ /* 0x002fe40008400000 */
[----:B------:R-:W2:Y:S03]  /*62730*/  LDL.LU R146, [R1+0xb40] ;  /* 0x000b400001927983 */ /* 0x000ea60000300800 */
[----:B------:R-:W-:Y:S02]  /*62740*/  F2FP.SATFINITE.E4M3.F32.PACK_AB_MERGE_C R17, RZ, R17, RZ ;  /* 0x00000011ff11723e */ /* 0x000fe400048070ff */
[----:B------:R-:W-:-:S03]  /*62750*/  ISETP.LT.OR P4, PT, R26, 0x12a, !P1 ;  /* 0x0000012a1a00780c */ /* 0x000fc60004f81670 */
[----:B------:R4:W-:Y:S02]  /*62760*/  @!P0 STG.E.U8 desc[UR26][R20.64+0x150], R17 ;  /* 0x0001501114008986 */ /* 0x0009e4000c10111a */
[----:B----4-:R-:W-:Y:S02]  /*62770*/  FMUL R17, R147, UR8 ;  /* 0x0000000893117c20 */ /* 0x010fe40008400000 */
[----:B------:R-:W4:Y:S06]  /*62780*/  LDL.LU R147, [R1+0xb44] ;  /* 0x000b440001937983 */ /* 0x000f2c0000300800 */
        /* <DEDUP_REMOVED lines=26> */
[----:B------:R-:W-:Y:S02]  /*62930*/  LOP3.LUT P2, RZ, R13, 0x80, RZ, 0xc0, !PT ;  /* 0x000000800dff7812 */ /* 0x000fe4000784c0ff */
[----:B------:R-:W-:-:S09]  /*62940*/  F2FP.SATFINITE.E4M3.F32.PACK_AB_MERGE_C R17, RZ, R17, RZ ;  /* 0x00000011ff11723e */ /* 0x000fd200048070ff */
[----:B------:R-:W0:Y:S01]  /*62950*/  @!P0 LDC.64 R20, c[0x0][0x5c0] ;  /* 0x00017000ff148b82 */ /* 0x000e220000000a00 */
[----:B------:R-:W-:Y:S01]  /*62960*/  LOP3.LUT P5, RZ, R13, 0x200, RZ, 0xc0, !PT ;  /* 0x000002000dff7812 */ /* 0x000fe200078ac0ff */
[----:B------:R2:W-:Y:S01]  /*62970*/  @!P2 STG.E.U8 desc[UR26][R174.64+0x150], R17 ;  /* 0x00015011ae00a986 */ /* 0x0005e2000c10111a */
        /* <DEDUP_REMOVED lines=8> */
[----:B0-----:R-:W-:Y:S02]  /*62a00*/  FMUL R17, R146, UR8 ;  /* 0x0000000892117c20 */ /* 0x001fe40008400000 */
[----:B------:R-:W2:Y:S03]  /*62a10*/  LDL.LU R146, [R1+0xb4c] ;  /* 0x000b4c0001927983 */ /* 0x000ea60000300800 */
[----:B------:R-:W-:-:S05]  /*62a20*/  F2FP.SATFINITE.E4M3.F32.PACK_AB_MERGE_C R17, RZ, R17, RZ ;  /* 0x00000011ff11723e */ /* 0x000fca00048070ff */
[----:B------:R4:W-:Y:S01]  /*62a30*/  @!P0 STG.E.U8 desc[UR26][R20.64+0x158], R17 ;  /* 0x0001581114008986 */ /* 0x0009e2000c10111a */
[----:B------:R-:W-:Y:S01]  /*62a40*/  @!P4 IADD3 R192, P0, P3, R3, R16, R9 ;  /* 0x0000001003c0c210 */ /* 0x000fe20007b1e009 */
[----:B----4-:R-:W-:Y:S02]  /*62a50*/  FMUL R17, R147, UR8 ;  /* 0x0000000893117c20 */ /* 0x010fe40008400000 */
[----:B------:R-:W4:Y:S01]  /*62a60*/  LDL.LU R147, [R1+0xb50] ;  /* 0x000b500001937983 */ /* 0x000f220000300800 */
[----:B------:R-:W-:Y:S02]  /*62a70*/  @!P4 IADD3.X R181, R4, R27, R8, P0, P3 ;  /* 0x0000001b04b5c210 */ /* 0x000fe400007e6408 */
[----:B------:R-:W-:Y:S01]  /*62a80*/  ISETP.LT.OR P0, PT, R26, 0x15a, !P6 ;  /* 0x0000015a1a00780c */ /* 0x000fe20007701670 */
[----:B------:R-:W4:-:S12]  /*62a90*/  LDL.LU R149, [R1+0xb54] ;  /* 0x000b540001957983 */ /* 0x000f180000300800 */
        /* <DEDUP_REMOVED lines=36> */
[----:B------:R4:W-:Y:S02]  /*62ce0*/  @!P5 STG.E.U8 desc[UR26][R168.64+0x159], R17 ;  /* 0x00015911a800d986 */ /* 0x0009e4000c10111a */
[----:B----4-:R-:W-:Y:S02]  /*62cf0*/  FMUL R17, R147, UR8 ;  /* 0x0000000893117c20 */ /* 0x010fe40008400000 */
[----:B------:R-:W4:Y:S03]  /*62d00*/  LDL.LU R147, [R1+0xb60] ;  /* 0x000b600001937983 */ /* 0x000f260000300800 */
[----:B------:R-:W-:-:S05]  /*62d10*/  F2FP.SATFINITE.E4M3.F32.PACK_AB_MERGE_C R17, RZ, R17, RZ ;  /* 0x00000011ff11723e */ /* 0x000fca00048070ff */
[----:B------:R0:W-:Y:S01]  /*62d20*/  @!P0 STG.E.U8 desc[UR26][R20.64+0x160], R17 ;  /* 0x0001601114008986 */ /* 0x0001e2000c10111a */
[----:B------:R-:W-:-:S04]  /*62d30*/  @!P4 IADD3 R163, P0, P3, R3, R16, R9 ;  /* 0x0000001003a3c210 */ /* 0x000fc80007b1e009 */
[----:B------:R-:W-:Y:S02]  /*62d40*/  @!P4 IADD3.X R162, R4, R27, R8, P0, P3 ;  /* 0x0000001b04a2c210 */ /* 0x000fe400007e6408 */
[----:B------:R-:W-:-:S13]  /*62d50*/  ISETP.LT.OR P0, PT, R26, 0x162, !P6 ;  /* 0x000001621a00780c */ /* 0x000fda0007701670 */
[----:B0-----:R-:W0:Y:S01]  /*62d60*/  @!P0 LDC.64 R20, c[0x0][0x5c0] ;  /* 0x00017000ff148b82 */ /* 0x001e220000000a00 */
[----:B------:R-:W-:Y:S02]  /*62d70*/  FMUL R17, R149, UR8 ;  /* 0x0000000895117c20 */ /* 0x000fe40008400000 */
[----:B------:R-:W4:Y:S03]  /*62d80*/  LDL.LU R149, [R1+0xb64] ;  /* 0x000b640001957983 */ /* 0x000f260000300800 */
        /* <DEDUP_REMOVED lines=47> */
[----:B---3--:R-:W-:Y:S02]  /*63080*/  FMUL R17, R25, UR8 ;  /* 0x0000000819117c20 */ /* 0x008fe40008400000 */
[----:B------:R-:W3:Y:S04]  /*63090*/  LDL.LU R25, [R1+0xb74] ;  /* 0x000b740001197983 */ /* 0x000ee80000300800 */
[----:B------:R-:W3:Y:S04]  /*630a0*/  LDL.LU R22, [R1+0xb78] ;  /* 0x000b780001167983 */ /* 0x000ee80000300800 */
[----:B------:R-:W3:Y:S01]  /*630b0*/  LDL.LU R219, [R1+0xb7c] ;  /* 0x000b7c0001db7983 */ /* 0x000ee20000300800 */
[----:B------:R-:W-:-:S02]  /*630c0*/  LOP3.LUT P2, RZ, R13, 0x100000, RZ, 0xc0, !PT ;  /* 0x001000000dff7812 */ /* 0x000fc4000784c0ff */
[----:B------:R-:W-:Y:S01]  /*630d0*/  ISETP.LT.OR P4, PT, R26, 0x161, !P1 ;  /* 0x000001611a00780c */ /* 0x000fe20004f81670 */
[----:B------:R-:W3:Y:S01]  /*630e0*/  LDL.LU R168, [R1+0xb80] ;  /* 0x000b800001a87983 */ /* 0x000ee20000300800 */
[----:B------:R-:W-:Y:S02]  /*630f0*/  F2FP.SATFINITE.E4M3.F32.PACK_AB_MERGE_C R17, RZ, R17, RZ ;  /* 0x00000011ff11723e */ /* 0x000fe400048070ff */
[----:B------:R-:W-:Y:S01]  /*63100*/  LOP3.LUT P5, RZ, R13, 0x80000, RZ, 0xc0, !PT ;  /* 0x000800000dff7812 */ /* 0x000fe200078ac0ff */
[----:B------:R-:W3:Y:S04]  /*63110*/  LDL.LU R187, [R1+0xb84] ;  /* 0x000b840001bb7983 */ /* 0x000ee80000300800 */
[----:B------:R-:W3:Y:S04]  /*63120*/  LDL.LU R169, [R1+0xb88] ;  /* 0x000b880001a97983 */ /* 0x000ee80000300800 */
[----:B------:R2:W-:Y:S01]  /*63130*/  @!P2 STG.E.U8 desc[UR26][R228.64+0x168], R17 ;  /* 0x00016811e400a986 */ /* 0x0005e2000c10111a */
[----:B------:R-:W-:-:S02]  /*63140*/  @!P4 IADD3 R153, P0, P3, R3, R16, R9 ;  /* 0x000000100399c210 */ /* 0x000fc40007b1e009 */
[----:B------:R-:W-:Y:S01]  /*63150*/  ISETP.LT.OR P2, PT, R26, 0x162, !P1 ;  /* 0x000001621a00780c */ /* 0x000fe20004f41670 */
[----:B------:R-:W3:Y:S01]  /*63160*/  LDL.LU.64 R190, [R1+0x10] ;  /* 0x0000100001be7983 */ /* 0x000ee20000300a00 */
[----:B------:R-:W-:Y:S02]  /*63170*/  @!P4 IADD3.X R152, R4, R27, R8, P0, P3 ;  /* 0x0000001b0498c210 */ /* 0x000fe400007e6408 */
[----:B------:R-:W-:Y:S01]  /*63180*/  ISETP.LT.OR P4, PT, R26, 0x169, !P1 ;  /* 0x000001691a00780c */ /* 0x000fe20004f81670 */
[----:B------:R-:W3:Y:S08]  /*63190*/  LDL.LU R218, [R1+0xb8c] ;  /* 0x000b8c0001da7983 */ /* 0x000ef00000300800 */
[----:B------:R-:W-:-:S04]  /*631a0*/  @!P2 IADD3 R151, P0, P3, R3, R16, R9 ;  /* 0x000000100397a210 */ /* 0x000fc80007b1e009 */
[----:B------:R-:W-:Y:S02]  /*631b0*/  @!P2 IADD3.X R150, R4, R27, R8, P0, P3 ;  /* 0x0000001b0496a210 */ /* 0x000fe400007e6408 */
[----:B------:R-:W-:-:S04]  /*631c0*/  @!P4 IADD3 R149, P0, P3, R3, R16, R9 ;  /* 0x000000100395c210 */ /* 0x000fc80007b1e009 */
[----:B------:R-:W-:Y:S02]  /*631d0*/  @!P4 IADD3.X R148, R4, R27, R8, P0, P3 ;  /* 0x0000001b0494c210 */ /* 0x000fe400007e6408 */
[----:B------:R-:W-:-:S13]  /*631e0*/  ISETP.LT.OR P0, PT, R26, 0x171, !P6 ;  /* 0x000001711a00780c */ /* 0x000fda0007701670 */
[----:B------:R-:W0:Y:S01]  /*631f0*/  @!P0 LDC.64 R20, c[0x0][0x5c0] ;  /* 0x00017000ff148b82 */ /* 0x000e220000000a00 */
[C---:B------:R-:W-:Y:S02]  /*63200*/  LOP3.LUT P2, RZ, R13.reuse, 0x200000, RZ, 0xc0, !PT ;  /* 0x002000000dff7812 */ /* 0x040fe4000784c0ff */
[----:B------:R-:W-:-:S04]  /*63210*/  LOP3.LUT R13, R13, 0xfdffffff, RZ, 0xc0, !PT ;  /* 0xfdffffff0d0d7812 */ /* 0x000fc800078ec0ff */
[----:B------:R-:W-:Y:S02]  /*63220*/  @P4 LOP3.LUT R13, R13, 0x2000000, RZ, 0xfc, !PT ;  /* 0x020000000d0d4812 */ /* 0x000fe400078efcff */
[----:B0-----:R-:W-:-:S05]  /*63230*/  @!P0 IADD3 R20, P3, R16, R20, RZ ;  /* 0x0000001410148210 */ /* 0x001fca0007f7e0ff */
[----:B------:R-:W-:Y:S01]  /*63240*/  @!P0 IMAD.X R21, R27, 0x1, R21, P3 ;  /* 0x000000011b158824 */ /* 0x000fe200018e0615 */
[----:B------:R-:W-:Y:S02]  /*63250*/  ISETP.LT.OR P3, PT, R26, 0x16a, !P1 ;  /* 0x0000016a1a00780c */ /* 0x000fe40004f61670 */
[C---:B------:R-:W-:Y:S02]  /*63260*/  LOP3.LUT P4, RZ, R13.reuse, 0x400000, RZ, 0xc0, !PT ;  /* 0x004000000dff7812 */ /* 0x040fe4000788c0ff */
[----:B------:R-:W-:-:S09]  /*63270*/  LOP3.LUT R13, R13, 0xfbffffff, RZ, 0xc0, !PT ;  /* 0xfbffffff0d0d7812 */ /* 0x000fd200078ec0ff */
[----:B------:R-:W-:Y:S01]  /*63280*/  @P3 LOP3.LUT R13, R13, 0x4000000, RZ, 0xfc, !PT ;  /* 0x040000000d0d3812 */ /* 0x000fe200078efcff */
[----:B--2---:R-:W-:-:S05]  /*63290*/  FMUL R17, R146, UR8 ;  /* 0x0000000892117c20 */ /* 0x004fca0008400000 */
[----:B------:R-:W-:-:S05]  /*632a0*/  F2FP.SATFINITE.E4M3.F32.PACK_AB_MERGE_C R17, RZ, R17, RZ ;  /* 0x00000011ff11723e */ /* 0x000fca00048070ff */
[----:B------:R4:W-:Y:S02]  /*632b0*/  @!P5 STG.E.U8 desc[UR26][R172.64+0x169], R17 ;  /* 0x00016911ac00d986 */ /* 0x0009e4000c10111a */
[----:B----4-:R-:W-:-:S05]  /*632c0*/  FMUL R17, R147, UR8 ;  /* 0x0000000893117c20 */ /* 0x010fca0008400000 */
[----:B------:R-:W-:-:S05]  /*632d0*/  F2FP.SATFINITE.E4M3.F32.PACK_AB_MERGE_C R17, RZ, R17, RZ ;  /* 0x00000011ff11723e */ /* 0x000fca00048070ff */
[----:B------:R0:W-:Y:S01]  /*632e0*/  @!P0 STG.E.U8 desc[UR26][R20.64+0x170], R17 ;  /* 0x0001701114008986 */ /* 0x0001e2000c10111a */
[----:B------:R-:W-:-:S04]  /*632f0*/  @!P3 IADD3 R147, P0, P5, R3, R16, R9 ;  /* 0x000000100393b210 */ /* 0x000fc80007d1e009 */
[----:B------:R-:W-:Y:S02]  /*63300*/  @!P3 IADD3.X R146, R4, R27, R8, P0, P5 ;  /* 0x0000001b0492b210 */ /* 0x000fe400007ea408 */
[----:B------:R-:W-:-:S04]  /*63310*/  ISETP.GE.AND P3, PT, R15, 0x1, PT ;  /* 0x000000010f00780c */ /* 0x000fc80003f66270 */
[----:B------:R-:W-:-:S13]  /*63320*/  ISETP.LT.OR P0, PT, R26, 0x172, !P3 ;  /* 0x000001721a00780c */ /* 0x000fda0005f01670 */
[----:B0-----:R-:W0:Y:S02]  /*63330*/  @!P0 LDC.64 R20, c[0x0][0x5c0] ;  /* 0x00017000ff148b82 */ /* 0x001e240000000a00 */
[----:B0-----:R-:W-:-:S05]  /*63340*/  @!P0 IADD3 R20, P5, R16, R20, RZ ;  /* 0x0000001410148210 */ /* 0x001fca0007fbe0ff */
[----:B------:R-:W-:Y:S02]  /*63350*/  @!P0 IMAD.X R21, R27, 0x1, R21, P5 ;  /* 0x000000011b158824 */ /* 0x000fe400028e0615 */
[----:B---3--:R-:W-:-:S05]  /*63360*/  FMUL R17, R25, UR8 ;  /* 0x0000000819117c20 */ /* 0x008fca0008400000 */
[----:B------:R-:W-:-:S05]  /*63370*/  F2FP.SATFINITE.E4M3.F32.PACK_AB_MERGE_C R17, RZ, R17, RZ ;  /* 0x00000011ff11723e */ /* 0x000fca00048070ff */
[----:B------:R0:W-:Y:S02]  /*63380*/  @!P0 STG.E.U8 desc[UR26][R20.64+0x171], R17 ;  /* 0x0001711114008986 */ /* 0x0001e4000c10111a */
[----:B0-----:R-:W-:-:S05]  /*63390*/  FMUL R17, R22, UR8 ;  /* 0x0000000816117c20 */ /* 0x001fca0008400000 */
[----:B------:R-:W-:-:S05]  /*633a0*/  F2FP.SATFINITE.E4M3.F32.PACK_AB_MERGE_C R17, RZ, R17, RZ ;  /* 0x00000011ff11723e */ /* 0x000fca00048070ff */
[----:B------:R0:W-:Y:S02]  /*633b0*/  @!P2 STG.E.U8 desc[UR26][R196.64+0x170], R17 ;  /* 0x00017011c400a986 */ /* 0x0001e4000c10111a */
[----:B0-----:R-:W-:Y:S02]  /*633c0*/  FMUL R17, R219, UR8 ;  /* 0x00000008db117c20 */ /* 0x001fe40008400000 */
[----:B------:R-:W2:Y:S04]  /*633d0*/  LDL.LU R219, [R1+0xb90] ;  /* 0x000b900001db7983 */ /* 0x000ea80000300800 */
[----:B------:R-:W3:Y:S01]  /*633e0*/  LDL.LU R186, [R1+0xb94] ;  /* 0x000b940001ba7983 */ /* 0x000ee20000300800 */
        /* <DEDUP_REMOVED lines=8> */
[----:B------:R-:W-:-:S13]  /*63470*/  ISETP.LT.OR P6, PT, R26, 0x179, !P3 ;  /* 0x000001791a00780c */ /* 0x000fda0005fc1670 */
[----:B------:R-:W0:Y:S01]  /*63480*/  @!P6 LDC.64 R20, c[0x0][0x5c0] ;  /* 0x00017000ff14eb82 */ /* 0x000e220000000a00 */
[----:B------:R-:W-:-:S05]  /*63490*/  F2FP.SATFINITE.E4M3.F32.PACK_AB_MERGE_C R17, RZ, R17, RZ ;  /* 0x00000011ff11723e */ /* 0x000fca00048070ff */
[----:B------:R1:W-:Y:S02]  /*634a0*/  @!P4 STG.E.U8 desc[UR26][R210.64+0x171], R17 ;  /* 0x00017111d200c986 */ /* 0x0003e4000c10111a */
[----:B-1----:R-:W-:Y:S01]  /*634b0*/  FMUL R17, R168, UR8 ;  /* 0x00000008a8117c20 */ /* 0x002fe20008400000 */
[----:B------:R-:W-:Y:S01]  /*634c0*/  LOP3.LUT R13, R13, 0xefffffff, RZ, 0xc0, !PT ;  /* 0xefffffff0d0d7812 */ /* 0x000fe200078ec0ff */
[----:B------:R-:W4:Y:S01]  /*634d0*/  LDL.LU R168, [R1+0xb98] ;  /* 0x000b980001a87983 */ /* 0x000f220000300800 */
[----:B0-----:R-:W-:Y:S02]  /*634e0*/  @!P6 IADD3 R20, P0, R16, R20, RZ ;  /* 0x000000141014e210 */ /* 0x001fe40007f1e0ff */
[----:B------:R-:W-:-:S03]  /*634f0*/  F2FP.SATFINITE.E4M3.F32.PACK_AB_MERGE_C R17, RZ, R17, RZ ;  /* 0x00000011ff11723e */ /* 0x000fc600048070ff */
[----:B------:R-:W-:-:S05]  /*63500*/  @!P6 IMAD.X R21, R27, 0x1, R21, P0 ;  /* 0x000000011b15e824 */ /* 0x000fca00000e0615 */
[----:B------:R0:W-:Y:S01]  /*63510*/  @!P6 STG.E.U8 desc[UR26][R20.64+0x178], R17 ;  /* 0x000178111400e986 */ /* 0x0001e2000c10111a */
[----:B------:R-:W-:Y:S02]  /*63520*/  ISETP.LT.OR P6, PT, R26, 0x17a, !P3 ;  /* 0x0000017a1a00780c */ /* 0x000fe40005fc1670 */
[----:B------:R-:W-:-:S04]  /*63530*/  @P1 LOP3.LUT R13, R13, 0x10000000, RZ, 0xfc, !PT ;  /* 0x100000000d0d1812 */ /* 0x000fc800078efcff */
[----:B------:R-:W-:-:S07]  /*63540*/  LOP3.LUT P2, RZ, R13, 0x10000, RZ, 0xc0, !PT ;  /* 0x000100000dff7812 */ /* 0x000fce000784c0ff */
[----:B0-----:R-:W0:Y:S01]  /*63550*/  @!P6 LDC.64 R20, c[0x0][0x5c0] ;  /* 0x00017000ff14eb82 */ /* 0x001e220000000a00 */
[----:B------:R-:W-:-:S05]  /*63560*/  LOP3.LUT R18, R18, 0xffffdfff, RZ, 0xc0, !PT ;  /* 0xffffdfff12127812 */ /* 0x000fca00078ec0ff */
[----:B------:R-:W-:Y:S02]  /*63570*/  @P2 LOP3.LUT R18, R18, 0x2000, RZ, 0xfc, !PT ;  /* 0x0000200012122812 */ /* 0x000fe400078efcff */
[----:B------:R-:W-:Y:S01]  /*63580*/  LOP3.LUT P2, RZ, R13, 0x40000, RZ, 0xc0, !PT ;  /* 0x000400000dff7812 */ /* 0x000fe2000784c0ff */
[----:B------:R-:W-:Y:S01]  /*63590*/  FMUL R17, R187, UR8 ;  /* 0x00000008bb117c20 */ /* 0x000fe20008400000 */
[----:B------:R-:W-:Y:S01]  /*635a0*/  LOP3.LUT R18, R18, 0xffffbfff, RZ, 0xc0, !PT ;  /* 0xffffbfff12127812 */ /* 0x000fe200078ec0ff */
[----:B------:R-:W4:Y:S03]  /*635b0*/  LDL.LU R187, [R1+0xb9c] ;  /* 0x000b9c0001bb7983 */ /* 0x000f260000300800 */
[----:B------:R-:W-:Y:S02]  /*635c0*/  F2FP.SATFINITE.E4M3.F32.PACK_AB_MERGE_C R17, RZ, R17, RZ ;  /* 0x00000011ff11723e */ /* 0x000fe400048070ff */
[----:B0-----:R-:W-:-:S05]  /*635d0*/  @!P6 IADD3 R20, P1, R16, R20, RZ ;  /* 0x000000141014e210 */ /* 0x001fca0007f3e0ff */
[----:B------:R-:W-:Y:S01]  /*635e0*/  @P2 LOP3.LUT R18, R18, 0x4000, RZ, 0xfc, !PT ;  /* 0x0000400012122812 */ /* 0x000fe200078efcff */
[----:B------:R-:W-:Y:S01]  /*635f0*/  @!P6 IMAD.X R21, R27, 0x1, R21, P1 ;  /* 0x000000011b15e824 */ /* 0x000fe200008e0615 */
[----:B------:R-:W-:-:S04]  /*63600*/  LOP3.LUT P2, RZ, R13, 0x800000, RZ, 0xc0, !PT ;  /* 0x008000000dff7812 */ /* 0x000fc8000784c0ff */
[----:B------:R0:W-:Y:S02]  /*63610*/  @!P6 STG.E.U8 desc[UR26][R20.64+0x179], R17 ;  /* 0x000179111400e986 */ /* 0x0001e4000c10111a */
[----:B0-----:R-:W-:Y:S01]  /*63620*/  FMUL R17, R169, UR8 ;  /* 0x00000008a9117c20 */ /* 0x001fe20008400000 */
[----:B------:R-:W-:Y:S01]  /*63630*/  LOP3.LUT P4, RZ, R5, 0x8000000, RZ, 0xc0, !PT ;  /* 0x0800000005ff7812 */ /* 0x000fe2000788c0ff */
[----:B------:R-:W4:Y:S03]  /*63640*/  LDL.LU R169, [R1+0xba0] ;  /* 0x000ba00001a97983 */ /* 0x000f260000300800 */
[----:B------:R-:W-:-:S05]  /*63650*/  F2FP.SATFINITE.E4M3.F32.PACK_AB_MERGE_C R17, RZ, R17, RZ ;  /* 0x00000011ff11723e */ /* 0x000fca00048070ff */
[----:B------:R0:W-:Y:S01]  /*63660*/  @!P2 STG.E.U8 desc[UR26][R190.64+0x178], R17 ;  /* 0x00017811be00a986 */ /* 0x0001e2000c10111a */
[----:B------:R-:W-:-:S03]  /*63670*/  LOP3.LUT P2, RZ, R18, 0x4000, RZ, 0xc0, !PT ;  /* 0x0000400012ff7812 */ /* 0x000fc6000784c0ff */
[----:B------:R-:W1:Y:S01]  /*63680*/  @!P4 LDC.64 R20, c[0x0][0x5c0] ;  /* 0x00017000ff14cb82 */ /* 0x000e620000000a00 */
[----:B0-----:R-:W-:Y:S01]  /*63690*/  FMUL R17, R218, UR8 ;  /* 0x00000008da117c20 */ /* 0x001fe20008400000 */
[----:B------:R-:W-:Y:S01]  /*636a0*/  LOP3.LUT R13, R13, 0xdfffffff, RZ, 0xc0, !PT ;  /* 0xdfffffff0d0d7812 */ /* 0x000fe200078ec0ff */
[----:B------:R-:W4:Y:S03]  /*636b0*/  LDL.LU R218, [R1+0xba4] ;  /* 0x000ba40001da7983 */ /* 0x000f260000300800 */
[----:B------:R-:W-:-:S05]  /*636c0*/  F2FP.SATFINITE.E4M3.F32.PACK_AB_MERGE_C R17, RZ, R17, RZ ;  /* 0x00000011ff11723e */ /* 0x000fca00048070ff */
[----:B------:R2:W-:Y:S01]  /*636d0*/  @!P2 STG.E.U8 desc[UR26][R184.64+0x179], R17 ;  /* 0x00017911b800a986 */ /* 0x0005e2000c10111a */
[----:B------:R-:W-:Y:S02]  /*636e0*/  LOP3.LUT P2, RZ, R18, 0x2000, RZ, 0xc0, !PT ;  /* 0x0000200012ff7812 */ /* 0x000fe4000784c0ff */
[----:B------:R-:W-:-:S04]  /*636f0*/  @P5 LOP3.LUT R13, R13, 0x20000000, RZ, 0xfc, !PT ;  /* 0x200000000d0d5812 */ /* 0x000fc800078efcff */
[----:B------:R-:W-:Y:S01]  /*63700*/  LOP3.LUT P6, RZ, R13, 0x4000, RZ, 0xc0, !PT ;  /* 0x000040000dff7812 */ /* 0x000fe200078cc0ff */
[----:B--2---:R-:W-:Y:S02]  /*63710*/  FMUL R17, R219, UR8 ;  /* 0x00000008db117c20 */ /* 0x004fe40008400000 */
[----:B------:R-:W2:Y:S03]  /*63720*/  LDL.LU R219, [R1+0xba8] ;  /* 0x000ba80001db7983 */ /* 0x000ea60000300800 */
[----:B------:R-:W-:-:S05]  /*63730*/  F2FP.SATFINITE.E4M3.F32.PACK_AB_MERGE_C R17, RZ, R17, RZ ;  /* 0x00000011ff11723e */ /* 0x000fca00048070ff */
[----:B------:R3:W-:Y:S02]  /*63740*/  @!P2 STG.E.U8 desc[UR26][R166.64+0xc0], R17 ;  /* 0x0000c011a600a986 */ /* 0x0007e4000c10111a */
[----:B---3--:R-:W-:-:S05]  /*63750*/  FMUL R17, R186, UR8 ;  /* 0x00000008ba117c20 */ /* 0x008fca0008400000 */
[----:B------:R-:W-:-:S05]  /*63760*/  F2FP.SATFINITE.E4M3.F32.PACK_AB_MERGE_C R17, RZ, R17, RZ ;  /* 0x00000011ff11723e */ /* 0x000fca00048070ff */
[----:B------:R4:W-:Y:S01]  /*63770*/  @!P6 STG.E.U8 desc[UR26][R170.64+0xc1], R17 ;  /* 0x0000c111aa00e986 */ /* 0x0009e2000c10111a */
[----:B-1----:R-:W-:-:S05]  /*63780*/  @!P4 IADD3 R20, P6, R177, R20, RZ ;  /* 0x00000014b114c210 */ /* 0x002fca0007fde0ff */
[----:B------:R-:W-:Y:S02]  /*63790*/  @!P4 IMAD.X R21, R209, 0x1, R21, P6 ;  /* 0x00000001d115c824 */ /* 0x000fe400030e0615 */
[----:B------:R-:W3:Y:S01]  /*637a0*/  LDL.LU R209, [R1+0x10d4] ;  /* 0x0010d40001d17983 */ /* 0x000ee20000300800 */
[C---:B------:R-:W-:Y:S02]  /*637b0*/  LOP3.LUT P0, RZ, R5.reuse, 0x4000000, RZ, 0xc0, !PT ;  /* 0x0400000005ff7812 */ /* 0x040fe4000780c0ff */
[----:B------:R-:W-:Y:S01]  /*637c0*/  LOP3.LUT P3, RZ, R5, 0x2000000, RZ, 0xc0, !PT ;  /* 0x0200000005ff7812 */ /* 0x000fe2000786c0ff */
[----:B----4-:R-:W-:Y:S01]  /*637d0*/  FMUL R17, R168, UR8 ;  /* 0x00000008a8117c20 */ /* 0x010fe20008400000 */
[----:B------:R-:W-:Y:S01]  /*637e0*/  LOP3.LUT P5, RZ, R13, 0x2000, RZ, 0xc0, !PT ;  /* 0x000020000dff7812 */ /* 0x000fe200078ac0ff */
[----:B------:R-:W4:Y:S03]  /*637f0*/  LDL.LU R168, [R1+0xbac] ;  /* 0x000bac0001a87983 */ /* 0x000f260000300800 */
[----:B------:R-:W-:Y:S01]  /*63800*/  F2FP.SATFINITE.E4M3.F32.PACK_AB_MERGE_C R17, RZ, R17, RZ ;  /* 0x00000011ff11723e */ /* 0x000fe200048070ff */
[----:B------:R-:W4:Y:S04]  /*63810*/  LDL.LU R186, [R1+0xbb0] ;  /* 0x000bb00001ba7983 */ /* 0x000f280000300800 */
[----:B------:R0:W-:Y:S02]  /*63820*/  @!P4 STG.E.U8 desc[UR26][R20.64+0xc0], R17 ;  /* 0x0000c0111400c986 */ /* 0x0001e4000c10111a */
[----:B0-----:R-:W0:Y:S01]  /*63830*/  @!P0 LDC.64 R20, c[0x0][0x5c0] ;  /* 0x00017000ff148b82 */ /* 0x001e220000000a00 */
[----:B------:R-:W-:Y:S01]  /*63840*/  FMUL R17, R187, UR8 ;  /* 0x00000008bb117c20 */ /* 0x000fe20008400000 */
[----:B0-----:R-:W-:-:S04]  /*63850*/  @!P0 IADD3 R20, P6, R19, R20, RZ ;  /* 0x0000001413148210 */ /* 0x001fc80007fde0ff */
[----:B------:R-:W-:Y:S01]  /*63860*/  F2FP.SATFINITE.E4M3.F32.PACK_AB_MERGE_C R17, RZ, R17, RZ ;  /* 0x00000011ff11723e */ /* 0x000fe200048070ff */
[----:B------:R-:W-:-:S05]  /*63870*/  @!P0 IMAD.X R21, R203, 0x1, R21, P6 ;  /* 0x00000001cb158824 */ /* 0x000fca00030e0615 */
[----:B------:R0:W-:Y:S01]  /*63880*/  @!P0 STG.E.U8 desc[UR26][R20.64+0xc1], R17 ;  /* 0x0000c11114008986 */ /* 0x0001e2000c10111a */
[----:B------:R-:W-:Y:S01]  /*63890*/  LOP3.LUT P1, RZ, R13, 0x400, RZ, 0xc0, !PT ;  /* 0x000004000dff7812 */ /* 0x000fe2000782c0ff */
[----:B0-----:R-:W0:Y:S01]  /*638a0*/  @!P3 LDC.64 R20, c[0x0][0x5c0] ;  /* 0x00017000ff14bb82 */ /* 0x001e220000000a00 */
[----:B------:R-:W-:Y:S01]  /*638b0*/  FMUL R17, R169, UR8 ;  /* 0x00000008a9117c20 */ /* 0x000fe20008400000 */
[----:B------:R-:W-:Y:S01]  /*638c0*/  LOP3.LUT P2, RZ, R18, 0x1000, RZ, 0xc0, !PT ;  /* 0x0000100012ff7812 */ /* 0x000fe2000784c0ff */
[----:B------:R-:W4:Y:S03]  /*638d0*/  LDL.LU R169, [R1+0xbb4] ;  /* 0x000bb40001a97983 */ /* 0x000f260000300800 */
[----:B------:R-:W-:Y:S02]  /*638e0*/  F2FP.SATFINITE.E4M3.F32.PACK_AB_MERGE_C R17, RZ, R17, RZ ;  /* 0x00000011ff11723e */ /* 0x000fe400048070ff */
[----:B0-----:R-:W-:-:S02]  /*638f0*/  @!P3 IADD3 R20, P6, R188, R20, RZ ;  /* 0x00000014bc14b210 */ /* 0x001fc40007fde0ff */
[----:B------:R-:W4:Y:S03]  /*63900*/  LDL.LU R188, [R1+0x10d0] ;  /* 0x0010d00001bc7983 */ /* 0x000f260000300800 */
[----:B------:R-:W-:Y:S02]  /*63910*/  @!P3 IMAD.X R21, R189, 0x1, R21, P6 ;  /* 0x00000001bd15b824 */ /* 0x000fe400030e0615 */
[----:B------:R-:W4:Y:S04]  /*63920*/  LDL.LU R189, [R1+0x10cc] ;  /* 0x0010cc0001bd7983 */ /* 0x000f280000300800 */
[----:B---3--:R0:W-:Y:S02]  /*63930*/  @!P5 STG.E.U8 desc[UR26][R208.64+0xc8], R17 ;  /* 0x0000c811d000d986 */ /* 0x0081e4000c10111a */
[----:B0-----:R-:W-:-:S02]  /*63940*/  FMUL R17, R218, UR8 ;  /* 0x00000008da117c20 */ /* 0x001fc40008400000 */
[----:B------:R-:W3:Y:S03]  /*63950*/  LDL.LU R218, [R1+0xbb8] ;  /* 0x000bb80001da7983 */ /* 0x000ee60000300800 */
[----:B------:R-:W-:-:S05]  /*63960*/  F2FP.SATFINITE.E4M3.F32.PACK_AB_MERGE_C R17, RZ, R17, RZ ;  /* 0x00000011ff11723e */ /* 0x000fca00048070ff */
[----:B------:R2:W-:Y:S02]  /*63970*/  @!P1 STG.E.U8 desc[UR26][R182.64+0xc9], R17 ;  /* 0x0000c911b6009986 */ /* 0x0005e4000c10111a */
[----:B--2---:R-:W-:Y:S02]  /*63980*/  FMUL R17, R219, UR8 ;  /* 0x00000008db117c20 */ /* 0x004fe40008400000 */
[----:B------:R-:W2:Y:S03]  /*63990*/  LDL.LU R219, [R1+0xbbc] ;  /* 0x000bbc0001db7983 */ /* 0x000ea60000300800 */
[----:B------:R-:W-:-:S05]  /*639a0*/  F2FP.SATFINITE.E4M3.F32.PACK_AB_MERGE_C R17, RZ, R17, RZ ;  /* 0x00000011ff11723e */ /* 0x000fca00048070ff */
[----:B------:R0:W-:Y:S02]  /*639b0*/  @!P3 STG.E.U8 desc[UR26][R20.64+0xc8], R17 ;  /* 0x0000c8111400b986 */ /* 0x0001e4000c10111a */
[----:B0-----:R-:W0:Y:S02]  /*639c0*/  @!P2 LDC.64 R20, c[0x0][0x5c0] ;  /* 0x00017000ff14ab82 */ /* 0x001e240000000a00 */
[----:B0-----:R-:W-:-:S05]  /*639d0*/  @!P2 IADD3 R20, P6, R202, R20, RZ ;  /* 0x00000014ca14a210 */ /* 0x001fca0007fde0ff */
[----:B------:R-:W-:Y:S02]  /*639e0*/  @!P2 IMAD.X R21, R179, 0x1, R21, P6 ;  /* 0x00000001b315a824 */ /* 0x000fe400030e0615 */
[----:B------:R-:W3:Y:S01]  /*639f0*/  LDL.LU R179, [R1+0x10c8] ;  /* 0x0010c80001b37983 */ /* 0x000ee20000300800 */
[----:B------:R-:W-:Y:S01]  /*63a00*/  LOP3.LUT P0, RZ, R5, 0x1000000, RZ, 0xc0, !PT ;  /* 0x0100000005ff7812 */ /* 0x000fe2000780c0ff */
[----:B----4-:R-:W-:Y:S01]  /*63a10*/  FMUL R17, R168, UR8 ;  /* 0x00000008a8117c20 */ /* 0x010fe20008400000 */
[C---:B------:R-:W-:Y:S01]  /*63a20*/  LOP3.LUT P4, RZ, R13.reuse, 0x100, RZ, 0xc0, !PT ;  /* 0x000001000dff7812 */ /* 0x040fe2000788c0ff */
[----:B------:R-:W4:Y:S03]  /*63a30*/  LDL.LU R187, [R1+0xbc0] ;  /* 0x000bc00001bb7983 */ /* 0x000f260000300800 */
[----:B------:R-:W-:Y:S01]  /*63a40*/  F2FP.SATFINITE.E4M3.F32.PACK_AB_MERGE_C R17, RZ, R17, RZ ;  /* 0x00000011ff11723e */ /* 0x000fe200048070ff */
[----:B------:R-:W4:Y:S04]  /*63a50*/  LDL.LU R168, [R1+0xbc4] ;  /* 0x000bc40001a87983 */ /* 0x000f280000300800 */
[----:B------:R0:W-:Y:S01]  /*63a60*/  @!P2 STG.E.U8 desc[UR26][R20.64+0xc9], R17 ;  /* 0x0000c9111400a986 */ /* 0x0001e2000c10111a */
[C---:B------:R-:W-:Y:S01]  /*63a70*/  LOP3.LUT P5, RZ, R13.reuse, 0x20, RZ, 0xc0, !PT ;  /* 0x000000200dff7812 */ /* 0x040fe200078ac0ff */
[----:B0-----:R-:W0:Y:S01]  /*63a80*/  @!P0 LDC.64 R20, c[0x0][0x5c0] ;  /* 0x00017000ff148b82 */ /* 0x001e220000000a00 */
[----:B------:R-:W-:Y:S01]  /*63a90*/  FMUL R17, R186, UR8 ;  /* 0x00000008ba117c20 */ /* 0x000fe20008400000 */
[----:B------:R-:W-:-:S04]  /*63aa0*/  LOP3.LUT P6, RZ, R13, 0x40, RZ, 0xc0, !PT ;  /* 0x000000400dff7812 */ /* 0x000fc800078cc0ff */
[----:B------:R-:W-:Y:S02]  /*63ab0*/  F2FP.SATFINITE.E4M3.F32.PACK_AB_MERGE_C R17, RZ, R17, RZ ;  /* 0x00000011ff11723e */ /* 0x000fe400048070ff */
[----:B------:R-:W-:-:S04]  /*63ac0*/  LOP3.LUT R18, R18, 0xfffff7ff, RZ, 0xc0, !PT ;  /* 0xfffff7ff12127812 */ /* 0x000fc800078ec0ff */
[----:B------:R-:W-:Y:S02]  /*63ad0*/  @P5 LOP3.LUT R18, R18, 0x800, RZ, 0xfc, !PT ;  /* 0x0000080012125812 */ /* 0x000fe400078efcff */
[----:B------:R-:W-:Y:S01]  /*63ae0*/  LOP3.LUT P5, RZ, R5, 0x800000, RZ, 0xc0, !PT ;  /* 0x0080000005ff7812 */ /* 0x000fe200078ac0ff */
[----:B------:R1:W-:Y:S01]  /*63af0*/  @!P4 STG.E.U8 desc[UR26][R188.64+0xd0], R17 ;  /* 0x0000d011bc00c986 */ /* 0x0003e2000c10111a */
[----:B0-----:R-:W-:Y:S01]  /*63b00*/  @!P0 IADD3 R20, P2, R194, R20, RZ ;  /* 0x00000014c2148210 */ /* 0x001fe20007f5e0ff */
[----:B-1----:R-:W-:-:S04]  /*63b10*/  FMUL R17, R169, UR8 ;  /* 0x00000008a9117c20 */ /* 0x002fc80008400000 */
[----:B------:R-:W-:Y:S01]  /*63b20*/  @!P0 IMAD.X R21, R216, 0x1, R21, P2 ;  /* 0x00000001d8158824 */ /* 0x000fe200010e0615 */
[----:B------:R-:W4:Y:S01]  /*63b30*/  LDL.LU R169, [R1+0xbc8] ;  /* 0x000bc80001a97983 */ /* 0x000f220000300800 */
[----:B------:R-:W-:-:S03]  /*63b40*/  F2FP.SATFINITE.E4M3.F32.PACK_AB_MERGE_C R17, RZ, R17, RZ ;  /* 0x00000011ff11723e */ /* 0x000fc600048070ff */
[----:B------:R-:W4:Y:S04]  /*63b50*/  LDL.LU R194, [R1+0x10c4] ;  /* 0x0010c40001c27983 */ /* 0x000f280000300800 */
[----:B------:R-:W4:Y:S04]  /*63b60*/  LDL.LU R216, [R1+0x10c0] ;  /* 0x0010c00001d87983 */ /* 0x000f280000300800 */
[----:B---3--:R0:W-:Y:S02]  /*63b70*/  @!P6 STG.E.U8 desc[UR26][R178.64+0xd1], R17 ;  /* 0x0000d111b200e986 */ /* 0x0081e4000c10111a */
[----:B0-----:R-:W-:-:S02]  /*63b80*/  FMUL R17, R218, UR8 ;  /* 0x00000008da117c20 */ /* 0x001fc40008400000 */
[----:B------:R-:W3:Y:S03]  /*63b90*/  LDL.LU R218, [R1+0xbcc] ;  /* 0x000bcc0001da7983 */ /* 0x000ee60000300800 */
[----:B------:R-:W-:-:S05]  /*63ba0*/  F2FP.SATFINITE.E4M3.F32.PACK_AB_MERGE_C R17, RZ, R17, RZ ;  /* 0x00000011ff11723e */ /* 0x000fca00048070ff */
[----:B------:R0:W-:Y:S02]  /*63bb0*/  @!P0 STG.E.U8 desc[UR26][R20.64+0xd0], R17 ;  /* 0x0000d01114008986 */ /* 0x0001e4000c10111a */
[----:B0-----:R-:W0:Y:S02]  /*63bc0*/  @!P5 LDC.64 R20, c[0x0][0x5c0] ;  /* 0x00017000ff14db82 */ /* 0x001e240000000a00 */
[----:B0-----:R-:W-:Y:S02]  /*63bd0*/  @!P5 IADD3 R20, P2, R217, R20, RZ ;  /* 0x00000014d914d210 */ /* 0x001fe40007f5e0ff */
[----:B------:R-:W3:Y:S03]  /*63be0*/  LDL.LU R217, [R1+0x10bc] ;  /* 0x0010bc0001d97983 */ /* 0x000ee60000300800 */
[----:B------:R-:W-:Y:S02]  /*63bf0*/  @!P5 IMAD.X R21, R195, 0x1, R21, P2 ;  /* 0x00000001c315d824 */ /* 0x000fe400010e0615 */
[----:B------:R-:W3:Y:S01]  /*63c00*/  LDL.LU R195, [R1+0x10b8] ;  /* 0x0010b80001c37983 */ /* 0x000ee20000300800 */
[----:B------:R-:W-:-:S02]  /*63c10*/  LOP3.LUT P2, RZ, R5, 0x800000, RZ, 0xc0, !PT ;  /* 0x0080000005ff7812 */ /* 0x000fc4000784c0ff */
[----:B------:R-:W-:Y:S01]  /*63c20*/  LOP3.LUT P1, RZ, R5, 0x400000, RZ, 0xc0, !PT ;  /* 0x0040000005ff7812 */ /* 0x000fe2000782c0ff */
[----:B--2---:R-:W-:Y:S01]  /*63c30*/  FMUL R17, R219, UR8 ;  /* 0x00000008db117c20 */ /* 0x004fe20008400000 */
[----:B------:R-:W-:Y:S01]  /*63c40*/  LOP3.LUT P5, RZ, R18, 0x800, RZ, 0xc0, !PT ;  /* 0x0000080012ff7812 */ /* 0x000fe200078ac0ff */
[----:B------:R-:W2:Y:S03]  /*63c50*/  LDL.LU R186, [R1+0xbd0] ;  /* 0x000bd00001ba7983 */ /* 0x000ea60000300800 */
[----:B------:R-:W-:Y:S01]  /*63c60*/  F2FP.SATFINITE.E4M3.F32.PACK_AB_MERGE_C R17, RZ, R17, RZ ;  /* 0x00000011ff11723e */ /* 0x000fe200048070ff */
[----:B------:R-:W2:Y:S04]  /*63c70*/  LDL.LU R219, [R1+0xbd4] ;  /* 0x000bd40001db7983 */ /* 0x000ea80000300800 */
[----:B------:R0:W-:Y:S01]  /*63c80*/  @!P2 STG.E.U8 desc[UR26][R20.64+0xd1], R17 ;  /* 0x0000d1111400a986 */ /* 0x0001e2000c10111a */
[----:B------:R-:W-:Y:S01]  /*63c90*/  LOP3.LUT P3, RZ, R13, 0x8, RZ, 0xc0, !PT ;  /* 0x000000080dff7812 */ /* 0x000fe2000786c0ff */
[----:B0-----:R-:W0:Y:S01]  /*63ca0*/  @!P1 LDC.64 R20, c[0x0][0x5c0] ;  /* 0x00017000ff149b82 */ /* 0x001e220000000a00 */
[----:B----4-:R-:W-:Y:S01]  /*63cb0*/  FMUL R17, R187, UR8 ;  /* 0x00000008bb117c20 */ /* 0x010fe20008400000 */
[----:B------:R-:W-:Y:S01]  /*63cc0*/  LOP3.LUT P4, RZ, R5, 0x200000, RZ, 0xc0, !PT ;  /* 0x0020000005ff7812 */ /* 0x000fe2000788c0ff */
[----:B------:R-:W4:Y:S03]  /*63cd0*/  LDL.LU R187, [R1+0xbd8] ;  /* 0x000bd80001bb7983 */ /* 0x000f260000300800 */
[----:B------:R-:W-:-:S02]  /*63ce0*/  F2FP.SATFINITE.E4M3.F32.PACK_AB_MERGE_C R17, RZ, R17, RZ ;  /* 0x00000011ff11723e */ /* 0x000fc400048070ff */
[----:B0-----:R-:W-:Y:S02]  /*63cf0*/  @!P1 IADD3 R20, P2, R128, R20, RZ ;  /* 0x0000001480149210 */ /* 0x001fe40007f5e0ff */
[----:B------:R-:W4:Y:S03]  /*63d00*/  LDL.LU R128, [R1+0x10b4] ;  /* 0x0010b40001807983 */ /* 0x000f260000300800 */
[----:B------:R-:W-:Y:S02]  /*63d10*/  @!P1 IMAD.X R21, R129, 0x1, R21, P2 ;  /* 0x0000000181159824 */ /* 0x000fe400010e0615 */
[----:B------:R-:W4:Y:S04]  /*63d20*/  LDL.LU R129, [R1+0x10b0] ;  /* 0x0010b00001817983 */ /* 0x000f280000300800 */
[----:B---3--:R0:W-:Y:S02]  /*63d30*/  @!P5 STG.E.U8 desc[UR26][R216.64+0xd8], R17 ;  /* 0x0000d811d800d986 */ /* 0x0081e4000c10111a */
[----:B0-----:R-:W-:-:S05]  /*63d40*/  FMUL R17, R168, UR8 ;  /* 0x00000008a8117c20 */ /* 0x001fca0008400000 */
[----:B------:R-:W-:-:S05]  /*63d50*/  F2FP.SATFINITE.E4M3.F32.PACK_AB_MERGE_C R17, RZ, R17, RZ ;  /* 0x00000011ff11723e */ /* 0x000fca00048070ff */
[----:B------:R0:W-:Y:S02]  /*63d60*/  @!P3 STG.E.U8 desc[UR26][R194.64+0xd9], R17 ;  /* 0x0000d911c200b986 */ /* 0x0001e4000c10111a */
[----:B0-----:R-:W-:Y:S02]  /*63d70*/  FMUL R17, R169, UR8 ;  /* 0x00000008a9117c20 */ /* 0x001fe40008400000 */
[----:B------:R-:W3:Y:S03]  /*63d80*/  LDL.LU R169, [R1+0xbdc] ;  /* 0x000bdc0001a97983 */ /* 0x000ee60000300800 */
[----:B------:R-:W-:-:S05]  /*63d90*/  F2FP.SATFINITE.E4M3.F32.PACK_AB_MERGE_C R17, RZ, R17, RZ ;  /* 0x00000011ff11723e */ /* 0x000fca00048070ff */
[----:B------:R0:W-:Y:S02]  /*63da0*/  @!P1 STG.E.U8 desc[UR26][R20.64+0xd8], R17 ;  /* 0x0000d81114009986 */ /* 0x0001e4000c10111a */
[----:B0-----:R-:W0:Y:S02]  /*63db0*/  @!P4 LDC.64 R20, c[0x0][0x5c0] ;  /* 0x00017000ff14cb82 */ /* 0x001e240000000a00 */
[----:B0-----:R-:W-:Y:S02]  /*63dc0*/  @!P4 IADD3 R20, P2, R206, R20, RZ ;  /* 0x00000014ce14c210 */ /* 0x001fe40007f5e0ff */
[----:B------:R-:W4:Y:S03]  /*63dd0*/  LDL.LU R206, [R1+0x10ac] ;  /* 0x0010ac0001ce7983 */ /* 0x000f260000300800 */
[----:B------:R-:W-:Y:S02]  /*63de0*/  @!P4 IMAD.X R21, R207, 0x1, R21, P2 ;  /* 0x00000001cf15c824 */ /* 0x000fe400010e0615 */
[----:B------:R-:W4:Y:S01]  /*63df0*/  LDL.LU R207, [R1+0x10a8] ;  /* 0x0010a80001cf7983 */ /* 0x000f220000300800 */
[----:B------:R-:W-:Y:S01]  /*63e00*/  LOP3.LUT P0, RZ, R5, 0x100000, RZ, 0xc0, !PT ;  /* 0x0010000005ff7812 */ /* 0x000fe2000780c0ff */
[----:B------:R-:W-:Y:S01]  /*63e10*/  FMUL R17, R218, UR8 ;  /* 0x00000008da117c20 */ /* 0x000fe20008400000 */
[----:B------:R-:W-:Y:S01]  /*63e20*/  LOP3.LUT P2, RZ, R13, 0x2, RZ, 0xc0, !PT ;  /* 0x000000020dff7812 */ /* 0x000fe2000784c0ff */
[----:B------:R-:W3:Y:S03]  /*63e30*/  LDL.LU R168, [R1+0xbe0] ;  /* 0x000be00001a87983 */ /* 0x000ee60000300800 */
[----:B------:R-:W-:Y:S01]  /*63e40*/  F2FP.SATFINITE.E4M3.F32.PACK_AB_MERGE_C R17, RZ, R17, RZ ;  /* 0x00000011ff11723e */ /* 0x000fe200048070ff */
[----:B------:R-:W3:Y:S04]  /*63e50*/  LDL.LU R218, [R1+0xbe4] ;  /* 0x000be40001da7983 */ /* 0x000ee80000300800 */
[----:B------:R0:W-:Y:S01]  /*63e60*/  @!P4 STG.E.U8 desc[UR26][R20.64+0xd9], R17 ;  /* 0x0000d9111400c986 */ /* 0x0001e2000c10111a */
[----:B------:R-:W-:Y:S01]  /*63e70*/  LOP3.LUT P6, RZ, R12, 0x80000000, RZ, 0xc0, !PT ;  /* 0x800000000cff7812 */ /* 0x000fe200078cc0ff */
[----:B0-----:R-:W0:Y:S01]  /*63e80*/  @!P0 LDC.64 R20, c[0x0][0x5c0] ;  /* 0x00017000ff148b82 */ /* 0x001e220000000a00 */
[----:B--2---:R-:W-:-:S05]  /*63e90*/  FMUL R17, R186, UR8 ;  /* 0x00000008ba117c20 */ /* 0x004fca0008400000 */
[----:B------:R-:W-:Y:S02]  /*63ea0*/  F2FP.SATFINITE.E4M3.F32.PACK_AB_MERGE_C R17, RZ, R17, RZ ;  /* 0x00000011ff11723e */ /* 0x000fe400048070ff */
[----:B------:R-:W-:-:S03]  /*63eb0*/  LOP3.LUT P3, RZ, R5, 0x80000, RZ, 0xc0, !PT ;  /* 0x0008000005ff7812 */ /* 0x000fc6000786c0ff */
[----:B----4-:R1:W-:Y:S01]  /*63ec0*/  @!P2 STG.E.U8 desc[UR26][R206.64+0xe0], R17 ;  /* 0x0000e011ce00a986 */ /* 0x0103e2000c10111a */
[----:B0-----:R-:W-:Y:S01]  /*63ed0*/  @!P0 IADD3 R20, P2, R212, R20, RZ ;  /* 0x00000014d4148210 */ /* 0x001fe20007f5e0ff */
[----:B-1----:R-:W-:-:S04]  /*63ee0*/  FMUL R17, R219, UR8 ;  /* 0x00000008db117c20 */ /* 0x002fc80008400000 */
[----:B------:R-:W-:Y:S01]  /*63ef0*/  @!P0 IMAD.X R21, R226, 0x1, R21, P2 ;  /* 0x00000001e2158824 */ /* 0x000fe200010e0615 */
[----:B------:R-:W2:Y:S01]  /*63f00*/  LDL.LU R219, [R1+0xbe8] ;  /* 0x000be80001db7983 */ /* 0x000ea20000300800 */
[----:B------:R-:W-:-:S03]  /*63f10*/  F2FP.SATFINITE.E4M3.F32.PACK_AB_MERGE_C R17, RZ, R17, RZ ;  /* 0x00000011ff11723e */ /* 0x000fc600048070ff */
[----:B------:R-:W4:Y:S04]  /*63f20*/  LDL.LU R212, [R1+0x10a4] ;  /* 0x0010a40001d47983 */ /* 0x000f280000300800 */
[----:B------:R0:W-:Y:S04]  /*63f30*/  @!P6 STG.E.U8 desc[UR26][R128.64+0xe1], R17 ;  /* 0x0000e1118000e986 */ /* 0x0001e8000c10111a */
[----:B------:R-:W2:Y:S01]  /*63f40*/  LDL.LU R226, [R1+0x10a0] ;  /* 0x0010a00001e27983 */ /* 0x000ea20000300800 */
[----:B0-----:R-:W-:-:S05]  /*63f50*/  FMUL R17, R187, UR8 ;  /* 0x00000008bb117c20 */ /* 0x001fca0008400000 */
[----:B------:R-:W-:-:S05]  /*63f60*/  F2FP.SATFINITE.E4M3.F32.PACK_AB_MERGE_C R17, RZ, R17, RZ ;  /* 0x00000011ff11723e */ /* 0x000fca00048070ff */
[----:B------:R0:W-:Y:S02]  /*63f70*/  @!P0 STG.E.U8 desc[UR26][R20.64+0xe0], R17 ;  /* 0x0000e01114008986 */ /* 0x0001e4000c10111a */
[----:B0-----:R-:W0:Y:S02]  /*63f80*/  @!P3 LDC.64 R20, c[0x0][0x5c0] ;  /* 0x00017000ff14bb82 */ /* 0x001e240000000a00 */
[----:B0-----:R-:W-:Y:S02]  /*63f90*/  @!P3 IADD3 R20, P2, R227, R20, RZ ;  /* 0x00000014e314b210 */ /* 0x001fe40007f5e0ff */
[----:B------:R-:W2:Y:S03]  /*63fa0*/  LDL.LU R227, [R1+0x109c] ;  /* 0x00109c0001e37983 */ /* 0x000ea60000300800 */
[----:B------:R-:W-:Y:S02]  /*63fb0*/  @!P3 IMAD.X R21, R213, 0x1, R21, P2 ;  /* 0x00000001d515b824 */ /* 0x000fe400010e0615 */
[----:B------:R-:W4:Y:S01]  /*63fc0*/  LDL.LU R213, [R1+0x1098] ;  /* 0x0010980001d57983 */ /* 0x000f220000300800 */
[----:B------:R-:W-:Y:S01]  /*63fd0*/  LOP3.LUT P4, RZ, R5, 0x40000, RZ, 0xc0, !PT ;  /* 0x0004000005ff7812 */ /* 0x000fe2000788c0ff */
[----:B---3--:R-:W-:Y:S01]  /*63fe0*/  FMUL R17, R169, UR8 ;  /* 0x00000008a9117c20 */ /* 0x008fe20008400000 */
[C---:B------:R-:W-:Y:S01]  /*63ff0*/  LOP3.LUT P5, RZ, R12.reuse, 0x40000000, RZ, 0xc0, !PT ;  /* 0x400000000cff7812 */ /* 0x040fe200078ac0ff */
[----:B------:R-:W3:Y:S03]  /*64000*/  LDL.LU R169, [R1+0xbec] ;  /* 0x000bec0001a97983 */ /* 0x000ee60000300800 */
[----:B------:R-:W-:Y:S01]  /*64010*/  F2FP.SATFINITE.E4M3.F32.PACK_AB_MERGE_C R17, RZ, R17, RZ ;  /* 0x00000011ff11723e */ /* 0x000fe200048070ff */
[----:B------:R-:W3:Y:S04]  /*64020*/  LDL.LU R190, [R1+0xbf0] ;  /* 0x000bf00001be7983 */ /* 0x000ee80000300800 */
[----:B------:R0:W-:Y:S01]  /*64030*/  @!P3 STG.E.U8 desc[UR26][R20.64+0xe1], R17 ;  /* 0x0000e1111400b986 */ /* 0x0001e2000c10111a */
[----:B------:R-:W-:Y:S01]  /*64040*/  LOP3.LUT P0, RZ, R12, 0x4000000, RZ, 0xc0, !PT ;  /* 0x040000000cff7812 */ /* 0x000fe2000780c0ff */
[----:B0-----:R-:W0:Y:S01]  /*64050*/  @!P4 LDC.64 R20, c[0x0][0x5c0] ;  /* 0x00017000ff14cb82 */ /* 0x001e220000000a00 */
[----:B------:R-:W-:Y:S01]  /*64060*/  FMUL R17, R168, UR8 ;  /* 0x00000008a8117c20 */ /* 0x000fe20008400000 */
[----:B------:R-:W-:-:S04]  /*64070*/  LOP3.LUT P1, RZ, R12, 0x10000000, RZ, 0xc0, !PT ;  /* 0x100000000cff7812 */ /* 0x000fc8000782c0ff */
[----:B------:R-:W-:Y:S02]  /*64080*/  F2FP.SATFINITE.E4M3.F32.PACK_AB_MERGE_C R17, RZ, R17, RZ ;  /* 0x00000011ff11723e */ /* 0x000fe400048070ff */
[----:B------:R-:W-:-:S04]  /*64090*/  LOP3.LUT R18, R18, 0xfffffbff, RZ, 0xc0, !PT ;  /* 0xfffffbff12127812 */ /* 0x000fc800078ec0ff */
[----:B------:R-:W-:Y:S02]  /*640a0*/  @P0 LOP3.LUT R18, R18, 0x400, RZ, 0xfc, !PT ;  /* 0x0000040012120812 */ /* 0x000fe400078efcff */
[----:B------:R-:W-:Y:S02]  /*640b0*/  LOP3.LUT P0, RZ, R5, 0x20000, RZ, 0xc0, !PT ;  /* 0x0002000005ff7812 */ /* 0x000fe4000780c0ff */
[----:B0-----:R-:W-:-:S05]  /*640c0*/  @!P4 IADD3 R20, P2, R204, R20, RZ ;  /* 0x00000014cc14c210 */ /* 0x001fca0007f5e0ff */
[----:B------:R-:W-:Y:S01]  /*640d0*/  @!P4 IMAD.X R21, R205, 0x1, R21, P2 ;  /* 0x00000001cd15c824 */ /* 0x000fe200010e0615 */
[----:B--2---:R0:W-:Y:S02]  /*640e0*/  @!P5 STG.E.U8 desc[UR26][R226.64+0xe8], R17 ;  /* 0x0000e811e200d986 */ /* 0x0041e4000c10111a */
[----:B0-----:R-:W-:Y:S02]  /*640f0*/  FMUL R17, R218, UR8 ;  /* 0x00000008da117c20 */ /* 0x001fe40008400000 */
[----:B------:R-:W2:Y:S03]  /*64100*/  LDL.LU R218, [R1+0xbf4] ;  /* 0x000bf40001da7983 */ /* 0x000ea60000300800 */
[----:B------:R-:W-:Y:S01]  /*64110*/  F2FP.SATFINITE.E4M3.F32.PACK_AB_MERGE_C R17, RZ, R17, RZ ;  /* 0x00000011ff11723e */ /* 0x000fe200048070ff */
[----:B------:R-:W2:Y:S04]  /*64120*/  LDL.LU R204, [R1+0x1094] ;  /* 0x0010940001cc7983 */ /* 0x000ea80000300800 */
[----:B----4-:R0:W-:Y:S04]  /*64130*/  @!P1 STG.E.U8 desc[UR26][R212.64+0xe9], R17 ;  /* 0x0000e911d4009986 */ /* 0x0101e8000c10111a */
[----:B------:R-:W4:Y:S01]  /*64140*/  LDL.LU R205, [R1+0x1090] ;  /* 0x0010900001cd7983 */ /* 0x000f220000300800 */
[----:B0-----:R-:W-:-:S03]  /*64150*/  FMUL R17, R219, UR8 ;  /* 0x00000008db117c20 */ /* 0x001fc60008400000 */
[----:B------:R-:W4:Y:S02]  /*64160*/  LDL.LU R219, [R1+0xbf8] ;  /* 0x000bf80001db7983 */ /* 0x000f240000300800 */
[----:B------:R-:W-:-:S05]  /*64170*/  F2FP.SATFINITE.E4M3.F32.PACK_AB_MERGE_C R17, RZ, R17, RZ ;  /* 0x00000011ff11723e */ /* 0x000fca00048070ff */
[----:B------:R0:W-:Y:S02]  /*64180*/  @!P4 STG.E.U8 desc[UR26][R20.64+0xe8], R17 ;  /* 0x0000e8111400c986 */ /* 0x0001e4000c10111a */
[----:B0-----:R-:W0:Y:S02]  /*64190*/  @!P0 LDC.64 R20, c[0x0][0x5c0] ;  /* 0x00017000ff148b82 */ /* 0x001e240000000a00 */
[----:B0-----:R-:W-:Y:S02]  /*641a0*/  @!P0 IADD3 R20, P2, R214, R20, RZ ;  /* 0x00000014d6148210 */ /* 0x001fe40007f5e0ff */
[----:B------:R-:W2:Y:S03]  /*641b0*/  LDL.LU R214, [R1+0x108c] ;  /* 0x00108c0001d67983 */ /* 0x000ea60000300800 */
[----:B------:R-:W-:Y:S02]  /*641c0*/  @!P0 IMAD.X R21, R215, 0x1, R21, P2 ;  /* 0x00000001d7158824 */ /* 0x000fe400010e0615 */
[----:B------:R-:W2:Y:S01]  /*641d0*/  LDL.LU R215, [R1+0x1088] ;  /* 0x0010880001d77983 */ /* 0x000ea20000300800 */
[----:B------:R-:W-:-:S02]  /*641e0*/  LOP3.LUT P5, RZ, R12, 0x800000, RZ, 0xc0, !PT ;  /* 0x008000000cff7812 */ /* 0x000fc400078ac0ff */
[C---:B------:R-:W-:Y:S02]  /*641f0*/  LOP3.LUT P2, RZ, R5.reuse, 0x20000, RZ, 0xc0, !PT ;  /* 0x0002000005ff7812 */ /* 0x040fe4000784c0ff */
[----:B------:R-:W-:Y:S01]  /*64200*/  LOP3.LUT P3, RZ, R5, 0x10000, RZ, 0xc0, !PT ;  /* 0x0001000005ff7812 */ /* 0x000fe2000786c0ff */
[----:B---3--:R-:W-:Y:S01]  /*64210*/  FMUL R17, R169, UR8 ;  /* 0x00000008a9117c20 */ /* 0x008fe20008400000 */
[----:B------:R-:W-:Y:S01]  /*64220*/  LOP3.LUT R18, R18, 0xfffffdff, RZ, 0xc0, !PT ;  /* 0xfffffdff12127812 */ /* 0x000fe200078ec0ff */
[----:B------:R-:W3:Y:S03]  /*64230*/  LDL.LU R191, [R1+0xbfc] ;  /* 0x000bfc0001bf7983 */ /* 0x000ee60000300800 */
[----:B------:R-:W-:Y:S01]  /*64240*/  F2FP.SATFINITE.E4M3.F32.PACK_AB_MERGE_C R17, RZ, R17, RZ ;  /* 0x00000011ff11723e */ /* 0x000fe200048070ff */
[----:B------:R-:W3:Y:S02]  /*64250*/  LDL.LU R169, [R1+0xc00] ;  /* 0x000c000001a97983 */ /* 0x000ee40000300800 */
[----:B------:R-:W-:-:S02]  /*64260*/  @P5 LOP3.LUT R18, R18, 0x200, RZ, 0xfc, !PT ;  /* 0x0000020012125812 */ /* 0x000fc400078efcff */
[----:B------:R0:W-:Y:S02]  /*64270*/  @!P2 STG.E.U8 desc[UR26][R20.64+0xe9], R17 ;  /* 0x0000e9111400a986 */ /* 0x0001e4000c10111a */
[----:B------:R-:W-:Y:S02]  /*64280*/  LOP3.LUT P0, RZ, R18, 0x400, RZ, 0xc0, !PT ;  /* 0x0000040012ff7812 */ /* 0x000fe4000780c0ff */
[----:B------:R-:W-:Y:S01]  /*64290*/  LOP3.LUT P6, RZ, R12, 0x1000000, RZ, 0xc0, !PT ;  /* 0x010000000cff7812 */ /* 0x000fe200078cc0ff */
[----:B------:R-:W3:Y:S01]  /*642a0*/  LDL.LU.64 R186, [R1+0x8] ;  /* 0x0000080001ba7983 */ /* 0x000ee20000300a00 */
[----:B------:R-:W-:-:S03]  /*642b0*/  LOP3.LUT P5, RZ, R5, 0x8000, RZ, 0xc0, !PT ;  /* 0x0000800005ff7812 */ /* 0x000fc600078ac0ff */
[----:B------:R-:W3:Y:S01]  /*642c0*/  LDL.LU R168, [R1+0xc04] ;  /* 0x000c040001a87983 */ /* 0x000ee20000300800 */
[----:B0-----:R-:W0:Y:S01]  /*642d0*/  @!P3 LDC.64 R20, c[0x0][0x5c0] ;  /* 0x00017000ff14bb82 */ /* 0x001e220000000a00 */
[----:B------:R-:W-:-:S05]  /*642e0*/  FMUL R17, R190, UR8 ;  /* 0x00000008be117c20 */ /* 0x000fca0008400000 */
[----:B------:R-:W-:Y:S02]  /*642f0*/  F2FP.SATFINITE.E4M3.F32.PACK_AB_MERGE_C R17, RZ, R17, RZ ;  /* 0x00000011ff11723e */ /* 0x000fe400048070ff */
        /* <DEDUP_REMOVED lines=19> */
[----:B------:R-:W-:Y:S01]  /*64430*/  LOP3.LUT P1, RZ, R5, 0x4000, RZ, 0xc0, !PT ;  /* 0x0000400005ff7812 */ /* 0x000fe2000782c0ff */
[----:B---3--:R-:W-:Y:S01]  /*64440*/  FMUL R17, R191, UR8 ;  /* 0x00000008bf117c20 */ /* 0x008fe20008400000 */
[----:B------:R-:W-:Y:S01]  /*64450*/  LOP3.LUT P5, RZ, R18, 0x200, RZ, 0xc0, !PT ;  /* 0x0000020012ff7812 */ /* 0x000fe200078ac0ff */
[----:B------:R-:W3:Y:S03]  /*64460*/  LDL.LU R190, [R1+0xc10] ;  /* 0x000c100001be7983 */ /* 0x000ee60000300800 */
[----:B------:R-:W-:-:S05]  /*64470*/  F2FP.SATFINITE.E4M3.F32.PACK_AB_MERGE_C R17, RZ, R17, RZ ;  /* 0x00000011ff11723e */ /* 0x000fca00048070ff */
[----:B------:R0:W-:Y:S01]  /*64480*/  @!P2 STG.E.U8 desc[UR26][R20.64+0xf1], R17 ;  /* 0x0000f1111400a986 */ /* 0x0001e2000c10111a */
[----:B------:R-:W-:Y:S01]  /*64490*/  LOP3.LUT P4, RZ, R12, 0x100000, RZ, 0xc0, !PT ;  /* 0x001000000cff7812 */ /* 0x000fe2000788c0ff */
[----:B0-----:R-:W0:Y:S01]  /*644a0*/  @!P1 LDC.64 R20, c[0x0][0x5c0] ;  /* 0x00017000ff149b82 */ /* 0x001e220000000a00 */
[----:B------:R-:W-:Y:S01]  /*644b0*/  FMUL R17, R169, UR8 ;  /* 0x00000008a9117c20 */ /* 0x000fe20008400000 */
[----:B------:R-:W-:Y:S01]  /*644c0*/  LOP3.LUT P0, RZ, R5, 0x2000, RZ, 0xc0, !PT ;  /* 0x0000200005ff7812 */ /* 0x000fe2000780c0ff */
[----:B------:R-:W3:Y:S03]  /*644d0*/  LDL.LU R169, [R1+0xc14] ;  /* 0x000c140001a97983 */ /* 0x000ee60000300800 */
[----:B------:R-:W-:Y:S01]  /*644e0*/  F2FP.SATFINITE.E4M3.F32.PACK_AB_MERGE_C R17, RZ, R17, RZ ;  /* 0x00000011ff11723e */ /* 0x000fe200048070ff */
[----:B------:R-:W3:Y:S04]  /*644f0*/  LDL.LU R191, [R1+0xc18] ;  /* 0x000c180001bf7983 */ /* 0x000ee80000300800 */
[----:B------:R1:W-:Y:S02]  /*64500*/  @!P5 STG.E.U8 desc[UR26][R186.64+0xf8], R17 ;  /* 0x0000f811ba00d986 */ /* 0x0003e4000c10111a */
[----:B-1----:R-:W-:-:S05]  /*64510*/  FMUL R17, R168, UR8 ;  /* 0x00000008a8117c20 */ /* 0x002fca0008400000 */
[----:B------:R-:W-:Y:S02]  /*64520*/  F2FP.SATFINITE.E4M3.F32.PACK_AB_MERGE_C R17, RZ, R17, RZ ;  /* 0x00000011ff11723e */ /* 0x000fe400048070ff */
[----:B0-----:R-:W-:Y:S02]  /*64530*/  @!P1 IADD3 R20, P2, R132, R20, RZ ;  /* 0x0000001484149210 */ /* 0x001fe40007f5e0ff */
[----:B------:R-:W3:Y:S03]  /*64540*/  LDL.LU R132, [R1+0x1074] ;  /* 0x0010740001847983 */ /* 0x000ee60000300800 */
[----:B------:R-:W-:Y:S02]  /*64550*/  @!P1 IMAD.X R21, R133, 0x1, R21, P2 ;  /* 0x0000000185159824 */ /* 0x000fe400010e0615 */
[----:B------:R-:W3:Y:S04]  /*64560*/  LDL.LU R133, [R1+0x1070] ;  /* 0x0010700001857983 */ /* 0x000ee80000300800 */
[----:B--2---:R0:W-:Y:S02]  /*64570*/  @!P4 STG.E.U8 desc[UR26][R222.64+0xf9], R17 ;  /* 0x0000f911de00c986 */ /* 0x0041e4000c10111a */
[----:B0-----:R-:W-:-:S05]  /*64580*/  FMUL R17, R218, UR8 ;  /* 0x00000008da117c20 */ /* 0x001fca0008400000 */
[----:B------:R-:W-:-:S05]  /*64590*/  F2FP.SATFINITE.E4M3.F32.PACK_AB_MERGE_C R17, RZ, R17, RZ ;  /* 0x00000011ff11723e */ /* 0x000fca00048070ff */
[----:B------:R0:W-:Y:S02]  /*645a0*/  @!P1 STG.E.U8 desc[UR26][R20.64+0xf8], R17 ;  /* 0x0000f81114009986 */ /* 0x0001e4000c10111a */
[----:B0-----:R-:W0:Y:S02]  /*645b0*/  @!P0 LDC.64 R20, c[0x0][0x5c0] ;  /* 0x00017000ff148b82 */ /* 0x001e240000000a00 */
[----:B0-----:R-:W-:Y:S02]  /*645c0*/  @!P0 IADD3 R20, P2, R224, R20, RZ ;  /* 0x00000014e0148210 */ /* 0x001fe40007f5e0ff */
[----:B------:R-:W2:Y:S03]  /*645d0*/  LDL.LU R224, [R1+0x106c] ;  /* 0x00106c0001e07983 */ /* 0x000ea60000300800 */
[----:B------:R-:W-:Y:S01]  /*645e0*/  @!P0 IMAD.X R21, R225, 0x1, R21, P2 ;  /* 0x00000001e1158824 */ /* 0x000fe200010e0615 */
[----:B------:R-:W2:Y:S04]  /*645f0*/  LDL.LU R218, [R1+0xc1c] ;  /* 0x000c1c0001da7983 */ /* 0x000ea80000300800 */
[----:B------:R-:W2:Y:S01]  /*64600*/  LDL.LU R225, [R1+0x1068] ;  /* 0x0010680001e17983 */ /* 0x000ea20000300800 */
[----:B------:R-:W-:Y:S01]  /*64610*/  LOP3.LUT P3, RZ, R5, 0x1000, RZ, 0xc0, !PT ;  /* 0x0000100005ff7812 */ /* 0x000fe2000786c0ff */
[----:B----4-:R-:W-:Y:S01]  /*64620*/  FMUL R17, R219, UR8 ;  /* 0x00000008db117c20 */ /* 0x010fe20008400000 */
[C---:B------:R-:W-:Y:S01]  /*64630*/  LOP3.LUT P2, RZ, R12.reuse, 0x40000, RZ, 0xc0, !PT ;  /* 0x000400000cff7812 */ /* 0x040fe2000784c0ff */
[----:B------:R-:W4:Y:S03]  /*64640*/  LDL.LU R168, [R1+0xc20] ;  /* 0x000c200001a87983 */ /* 0x000f260000300800 */
[----:B------:R-:W-:Y:S01]  /*64650*/  F2FP.SATFINITE.E4M3.F32.PACK_AB_MERGE_C R17, RZ, R17, RZ ;  /* 0x00000011ff11723e */ /* 0x000fe200048070ff */
[----:B------:R-:W4:Y:S04]  /*64660*/  LDL.LU.64 R186, [R1+0x28] ;  /* 0x0000280001ba7983 */ /* 0x000f280000300a00 */
[----:B------:R0:W-:Y:S01]  /*64670*/  @!P0 STG.E.U8 desc[UR26][R20.64+0xf9], R17 ;  /* 0x0000f91114008986 */ /* 0x0001e2000c10111a */
[----:B------:R-:W-:-:S02]  /*64680*/  LOP3.LUT P6, RZ, R12, 0x10000, RZ, 0xc0, !PT ;  /* 0x000100000cff7812 */ /* 0x000fc400078cc0ff */
[----:B------:R-:W-:Y:S01]  /*64690*/  LOP3.LUT P4, RZ, R5, 0x800, RZ, 0xc0, !PT ;  /* 0x0000080005ff7812 */ /* 0x000fe2000788c0ff */
[----:B------:R-:W4:Y:S01]  /*646a0*/  LDL.LU R219, [R1+0xc24] ;  /* 0x000c240001db7983 */ /* 0x000f220000300800 */
[----:B0-----:R-:W0:Y:S01]  /*646b0*/  @!P3 LDC.64 R20, c[0x0][0x5c0] ;  /* 0x00017000ff14bb82 */ /* 0x001e220000000a00 */
[----:B---3--:R-:W-:-:S05]  /*646c0*/  FMUL R17, R190, UR8 ;  /* 0x00000008be117c20 */ /* 0x008fca0008400000 */
[----:B------:R-:W-:-:S05]  /*646d0*/  F2FP.SATFINITE.E4M3.F32.PACK_AB_MERGE_C R17, RZ, R17, RZ ;  /* 0x00000011ff11723e */ /* 0x000fca00048070ff */
[----:B--2---:R1:W-:Y:S01]  /*646e0*/  @!P2 STG.E.U8 desc[UR26][R224.64+0x100], R17 ;  /* 0x00010011e000a986 */ /* 0x0043e2000c10111a */
[----:B0-----:R-:W-:Y:S01]  /*646f0*/  @!P3 IADD3 R20, P2, R33, R20, RZ ;  /* 0x000000142114b210 */ /* 0x001fe20007f5e0ff */
[----:B-1----:R-:W-:-:S04]  /*64700*/  FMUL R17, R169, UR8 ;  /* 0x00000008a9117c20 */ /* 0x002fc80008400000 */
[----:B------:R-:W-:Y:S01]  /*64710*/  @!P3 IMAD.X R21, R34, 0x1, R21, P2 ;  /* 0x000000012215b824 */ /* 0x000fe200010e0615 */
[----:B------:R-:W2:Y:S01]  /*64720*/  LDL.LU R169, [R1+0xc28] ;  /* 0x000c280001a97983 */ /* 0x000ea20000300800 */
[----:B------:R-:W-:-:S03]  /*64730*/  F2FP.SATFINITE.E4M3.F32.PACK_AB_MERGE_C R17, RZ, R17, RZ ;  /* 0x00000011ff11723e */ /* 0x000fc600048070ff */
[----:B------:R-:W3:Y:S04]  /*64740*/  LDL.LU R33, [R1+0x1064] ;  /* 0x0010640001217983 */ /* 0x000ee80000300800 */
[----:B------:R0:W-:Y:S04]  /*64750*/  @!P6 STG.E.U8 desc[UR26][R132.64+0x101], R17 ;  /* 0x000101118400e986 */ /* 0x0001e8000c10111a */
[----:B------:R-:W3:Y:S01]  /*64760*/  LDL.LU R34, [R1+0x1060] ;  /* 0x0010600001227983 */ /* 0x000ee20000300800 */
[----:B0-----:R-:W-:-:S05]  /*64770*/  FMUL R17, R191, UR8 ;  /* 0x00000008bf117c20 */ /* 0x001fca0008400000 */
[----:B------:R-:W-:-:S05]  /*64780*/  F2FP.SATFINITE.E4M3.F32.PACK_AB_MERGE_C R17, RZ, R17, RZ ;  /* 0x00000011ff11723e */ /* 0x000fca00048070ff */
[----:B------:R0:W-:Y:S02]  /*64790*/  @!P3 STG.E.U8 desc[UR26][R20.64+0x100], R17 ;  /* 0x000100111400b986 */ /* 0x0001e4000c10111a */
[----:B0-----:R-:W0:Y:S02]  /*647a0*/  @!P4 LDC.64 R20, c[0x0][0x5c0] ;  /* 0x00017000ff14cb82 */ /* 0x001e240000000a00 */
[----:B0-----:R-:W-:Y:S02]  /*647b0*/  @!P4 IADD3 R20, P2, R232, R20, RZ ;  /* 0x00000014e814c210 */ /* 0x001fe40007f5e0ff */
[----:B------:R-:W2:Y:S03]  /*647c0*/  LDL.LU R232, [R1+0x105c] ;  /* 0x00105c0001e87983 */ /* 0x000ea60000300800 */
[----:B------:R-:W-:Y:S02]  /*647d0*/  @!P4 IMAD.X R21, R233, 0x1, R21, P2 ;  /* 0x00000001e915c824 */ /* 0x000fe400010e0615 */
[----:B------:R-:W2:Y:S01]  /*647e0*/  LDL.LU R233, [R1+0x1058] ;  /* 0x0010580001e97983 */ /* 0x000ea20000300800 */
[----:B------:R-:W-:-:S03]  /*647f0*/  FMUL R17, R218, UR8 ;  /* 0x00000008da117c20 */ /* 0x000fc60008400000 */
[----:B------:R-:W3:Y:S01]  /*64800*/  LDL.LU R218, [R1+0xc2c] ;  /* 0x000c2c0001da7983 */ /* 0x000ee20000300800 */
[----:B------:R-:W-:Y:S02]  /*64810*/  LOP3.LUT P0, RZ, R5, 0x400, RZ, 0xc0, !PT ;  /* 0x0000040005ff7812 */ /* 0x000fe4000780c0ff */
[----:B------:R-:W-:Y:S01]  /*64820*/  F2FP.SATFINITE.E4M3.F32.PACK_AB_MERGE_C R17, RZ, R17, RZ ;  /* 0x00000011ff11723e */ /* 0x000fe200048070ff */
[----:B------:R-:W3:Y:S01]  /*64830*/  LDL.LU R191, [R1+0xc30] ;  /* 0x000c300001bf7983 */ /* 0x000ee20000300800 */
[----:B------:R-:W-:-:S03]  /*64840*/  LOP3.LUT P5, RZ, R12, 0x8000, RZ, 0xc0, !PT ;  /* 0x000080000cff7812 */ /* 0x000fc600078ac0ff */
[----:B------:R4:W-:Y:S01]  /*64850*/  @!P4 STG.E.U8 desc[UR26][R20.64+0x101], R17 ;  /* 0x000101111400c986 */ /* 0x0009e2000c10111a */
[----:B------:R-:W-:Y:S01]  /*64860*/  LOP3.LUT P3, RZ, R12, 0x1000, RZ, 0xc0, !PT ;  /* 0x000010000cff7812 */ /* 0x000fe2000786c0ff */
[----:B----4-:R-:W-:-:S04]  /*64870*/  FMUL R17, R168, UR8 ;  /* 0x00000008a8117c20 */ /* 0x010fc80008400000 */
[----:B------:R-:W0:Y:S01]  /*64880*/  @!P0 LDC.64 R20, c[0x0][0x5c0] ;  /* 0x00017000ff148b82 */ /* 0x000e220000000a00 */
[----:B------:R-:W-:Y:S02]  /*64890*/  F2FP.SATFINITE.E4M3.F32.PACK_AB_MERGE_C R17, RZ, R17, RZ ;  /* 0x00000011ff11723e */ /* 0x000fe400048070ff */
[----:B------:R-:W-:-:S03]  /*648a0*/  LOP3.LUT P1, RZ, R12, 0x4000, RZ, 0xc0, !PT ;  /* 0x000040000cff7812 */ /* 0x000fc6000782c0ff */
[----:B------:R1:W-:Y:S01]  /*648b0*/  @!P5 STG.E.U8 desc[UR26][R186.64+0x108], R17 ;  /* 0x00010811ba00d986 */ /* 0x0003e2000c10111a */
[----:B------:R-:W-:Y:S01]  /*648c0*/  LOP3.LUT R18, R18, 0xfffffeff, RZ, 0xc0, !PT ;  /* 0xfffffeff12127812 */ /* 0x000fe200078ec0ff */
[----:B-1----:R-:W-:Y:S02]  /*648d0*/  FMUL R17, R219, UR8 ;  /* 0x00000008db117c20 */ /* 0x002fe40008400000 */
[----:B------:R-:W4:Y:S04]  /*648e0*/  LDL.LU.64 R186, [R1] ;  /* 0x0000000001ba7983 */ /* 0x000f280000300a00 */
[----:B------:R-:W4:Y:S01]  /*648f0*/  LDL.LU R219, [R1+0xc34] ;  /* 0x000c340001db7983 */ /* 0x000f220000300800 */
[----:B------:R-:W-:Y:S02]  /*64900*/  F2FP.SATFINITE.E4M3.F32.PACK_AB_MERGE_C R17, RZ, R17, RZ ;  /* 0x00000011ff11723e */ /* 0x000fe400048070ff */
[----:B------:R-:W-:-:S02]  /*64910*/  @P3 LOP3.LUT R18, R18, 0x100, RZ, 0xfc, !PT ;  /* 0x0000010012123812 */ /* 0x000fc400078efcff */
[----:B------:R-:W-:Y:S02]  /*64920*/  LOP3.LUT P3, RZ, R5, 0x200, RZ, 0xc0, !PT ;  /* 0x0000020005ff7812 */ /* 0x000fe4000786c0ff */
[----:B0-----:R-:W-:Y:S02]  /*64930*/  @!P0 IADD3 R20, P2, R35, R20, RZ ;  /* 0x0000001423148210 */ /* 0x001fe40007f5e0ff */
[----:B------:R-:W4:Y:S03]  /*64940*/  LDL.LU R35, [R1+0x1054] ;  /* 0x0010540001237983 */ /* 0x000f260000300800 */
[----:B------:R-:W-:Y:S02]  /*64950*/  @!P0 IMAD.X R21, R10, 0x1, R21, P2 ;  /* 0x000000010a158824 */ /* 0x000fe400010e0615 */
[----:B------:R-:W4:Y:S04]  /*64960*/  LDL.LU R10, [R1+0x1050] ;  /* 0x00105000010a7983 */ /* 0x000f280000300800 */
[----:B------:R-:W4:Y:S04]  /*64970*/  LDL.LU R168, [R1+0xc38] ;  /* 0x000c380001a87983 */ /* 0x000f280000300800 */
[----:B--2---:R0:W-:Y:S02]  /*64980*/  @!P1 STG.E.U8 desc[UR26][R232.64+0x109], R17 ;  /* 0x00010911e8009986 */ /* 0x0041e4000c10111a */
[----:B0-----:R-:W-:-:S05]  /*64990*/  FMUL R17, R169, UR8 ;  /* 0x00000008a9117c20 */ /* 0x001fca0008400000 */
[----:B------:R-:W-:-:S05]  /*649a0*/  F2FP.SATFINITE.E4M3.F32.PACK_AB_MERGE_C R17, RZ, R17, RZ ;  /* 0x00000011ff11723e */ /* 0x000fca00048070ff */
[----:B------:R0:W-:Y:S02]  /*649b0*/  @!P0 STG.E.U8 desc[UR26][R20.64+0x108], R17 ;  /* 0x0001081114008986 */ /* 0x0001e4000c10111a */
[----:B0-----:R-:W0:Y:S02]  /*649c0*/  @!P3 LDC.64 R20, c[0x0][0x5c0] ;  /* 0x00017000ff14bb82 */ /* 0x001e240000000a00 */
[----:B0-----:R-:W-:Y:S02]  /*649d0*/  @!P3 IADD3 R20, P2, R134, R20, RZ ;  /* 0x000000148614b210 */ /* 0x001fe40007f5e0ff */
[----:B------:R-:W2:Y:S03]  /*649e0*/  LDL.LU R134, [R1+0x104c] ;  /* 0x00104c0001867983 */ /* 0x000ea60000300800 */
[----:B------:R-:W-:Y:S02]  /*649f0*/  @!P3 IMAD.X R21, R135, 0x1, R21, P2 ;  /* 0x000000018715b824 */ /* 0x000fe400010e0615 */
[----:B------:R-:W2:Y:S04]  /*64a00*/  LDL.LU R135, [R1+0x1048] ;  /* 0x0010480001877983 */ /* 0x000ea80000300800 */
[----:B------:R-:W2:Y:S01]  /*64a10*/  LDL.LU R169, [R1+0xc3c] ;  /* 0x000c3c0001a97983 */ /* 0x000ea20000300800 */
[----:B---3--:R-:W-:-:S03]  /*64a20*/  FMUL R17, R218, UR8 ;  /* 0x00000008da117c20 */ /* 0x008fc60008400000 */
[----:B------:R-:W3:Y:S01]  /*64a30*/  LDL.LU R218, [R1+0xc40] ;  /* 0x000c400001da7983 */ /* 0x000ee20000300800 */
[----:B------:R-:W-:Y:S02]  /*64a40*/  LOP3.LUT P5, RZ, R12, 0x200, RZ, 0xc0, !PT ;  /* 0x000002000cff7812 */ /* 0x000fe400078ac0ff */
[----:B------:R-:W-:Y:S01]  /*64a50*/  LOP3.LUT P2, RZ, R5, 0x200, RZ, 0xc0, !PT ;  /* 0x0000020005ff7812 */ /* 0x000fe2000784c0ff */
[----:B------:R-:W3:Y:S01]  /*64a60*/  LDL.LU.64 R172, [R1+0x58] ;  /* 0x0000580001ac7983 */ /* 0x000ee20000300a00 */
[----:B------:R-:W-:Y:S02]  /*64a70*/  LOP3.LUT R18, R18, 0xffffff7f, RZ, 0xc0, !PT ;  /* 0xffffff7f12127812 */ /* 0x000fe400078ec0ff */
[----:B------:R-:W-:Y:S01]  /*64a80*/  F2FP.SATFINITE.E4M3.F32.PACK_AB_MERGE_C R17, RZ, R17, RZ ;  /* 0x00000011ff11723e */ /* 0x000fe200048070ff */
[----:B------:R-:W3:Y:S06]  /*64a90*/  LDL.LU R229, [R1+0xc44] ;  /* 0x000c440001e57983 */ /* 0x000eec0000300800 */
[----:B------:R-:W-:-:S02]  /*64aa0*/  @P5 LOP3.LUT R18, R18, 0x80, RZ, 0xfc, !PT ;  /* 0x0000008012125812 */ /* 0x000fc400078efcff */
[----:B------:R0:W-:Y:S02]  /*64ab0*/  @!P2 STG.E.U8 desc[UR26][R20.64+0x109], R17 ;  /* 0x000109111400a986 */ /* 0x0001e4000c10111a */
[----:B------:R-:W-:Y:S01]  /*64ac0*/  LOP3.LUT P3, RZ, R18, 0x100, RZ, 0xc0, !PT ;  /* 0x0000010012ff7812 */ /* 0x000fe2000786c0ff */
[----:B0-----:R-:W-:Y:S02]  /*64ad0*/  FMUL R17, R191, UR8 ;  /* 0x00000008bf117c20 */ /* 0x001fe40008400000 */
[----:B------:R-:W3:Y:S03]  /*64ae0*/  LDL.LU.64 R190, [R1+0x18] ;  /* 0x0000180001be7983 */ /* 0x000ee60000300a00 */
[----:B------:R-:W-:-:S07]  /*64af0*/  F2FP.SATFINITE.E4M3.F32.PACK_AB_MERGE_C R17, RZ, R17, RZ ;  /* 0x00000011ff11723e */ /* 0x000fce00048070ff */
[----:B----4-:R0:W-:Y:S02]  /*64b00*/  @!P3 STG.E.U8 desc[UR26][R186.64+0x110], R17 ;  /* 0x00011011ba00b986 */ /* 0x0101e4000c10111a */
[----:B0-----:R-:W-:Y:S02]  /*64b10*/  FMUL R17, R219, UR8 ;  /* 0x00000008db117c20 */ /* 0x001fe40008400000 */
[----:B------:R-:W4:Y:S01]  /*64b20*/  LDL.LU R219, [R1+0xc48] ;  /* 0x000c480001db7983 */ /* 0x000f220000300800 */
[----:B------:R-:W-:Y:S02]  /*64b30*/  LOP3.LUT P4, RZ, R5, 0x100, RZ, 0xc0, !PT ;  /* 0x0000010005ff7812 */ /* 0x000fe4000788c0ff */
[----:B------:R-:W-:-:S11]  /*64b40*/  LOP3.LUT P6, RZ, R12, 0x400, RZ, 0xc0, !PT ;  /* 0x000004000cff7812 */ /* 0x000fd600078cc0ff */
[----:B------:R-:W0:Y:S01]  /*64b50*/  @!P4 LDC.64 R20, c[0x0][0x5c0] ;  /* 0x00017000ff14cb82 */ /* 0x000e220000000a00 */
[----:B------:R-:W-:Y:S02]  /*64b60*/  F2FP.SATFINITE.E4M3.F32.PACK_AB_MERGE_C R17, RZ, R17, RZ ;  /* 0x00000011ff11723e */ /* 0x000fe400048070ff */
[----:B------:R-:W-:Y:S02]  /*64b70*/  LOP3.LUT P5, RZ, R5, 0x80, RZ, 0xc0, !PT ;  /* 0x0000008005ff7812 */ /* 0x000fe400078ac0ff */
[----:B0-----:R-:W-:Y:S02]  /*64b80*/  @!P4 IADD3 R20, P2, R36, R20, RZ ;  /* 0x000000142414c210 */ /* 0x001fe40007f5e0ff */
[----:B------:R-:W4:Y:S03]  /*64b90*/  LDL.LU R36, [R1+0x1044] ;  /* 0x0010440001247983 */ /* 0x000f260000300800 */
[----:B------:R-:W-:-:S02]  /*64ba0*/  @!P4 IMAD.X R21, R37, 0x1, R21, P2 ;  /* 0x000000012515c824 */ /* 0x000fc400010e0615 */
[----:B------:R-:W4:Y:S04]  /*64bb0*/  LDL.LU R37, [R1+0x1040] ;  /* 0x0010400001257983 */ /* 0x000f280000300800 */
[----:B------:R-:W4:Y:S04]  /*64bc0*/  LDL.LU R186, [R1+0xc4c] ;  /* 0x000c4c0001ba7983 */ /* 0x000f280000300800 */
[----:B--2---:R0:W-:Y:S02]  /*64bd0*/  @!P6 STG.E.U8 desc[UR26][R134.64+0x111], R17 ;  /* 0x000111118600e986 */ /* 0x0041e4000c10111a */
[----:B0-----:R-:W-:-:S05]  /*64be0*/  FMUL R17, R168, UR8 ;  /* 0x00000008a8117c20 */ /* 0x001fca0008400000 */
[----:B------:R-:W-:-:S05]  /*64bf0*/  F2FP.SATFINITE.E4M3.F32.PACK_AB_MERGE_C R17, RZ, R17, RZ ;  /* 0x00000011ff11723e */ /* 0x000fca00048070ff */
[----:B------:R0:W-:Y:S02]  /*64c00*/  @!P4 STG.E.U8 desc[UR26][R20.64+0x110], R17 ;  /* 0x000110111400c986 */ /* 0x0001e4000c10111a */
[----:B0-----:R-:W0:Y:S01]  /*64c10*/  @!P5 LDC.64 R20, c[0x0][0x5c0] ;  /* 0x00017000ff14db82 */ /* 0x001e220000000a00 */
[----:B------:R-:W-:-:S05]  /*64c20*/  FMUL R17, R169, UR8 ;  /* 0x00000008a9117c20 */ /* 0x000fca0008400000 */
[----:B------:R-:W-:Y:S02]  /*64c30*/  F2FP.SATFINITE.E4M3.F32.PACK_AB_MERGE_C R17, RZ, R17, RZ ;  /* 0x00000011ff11723e */ /* 0x000fe400048070ff */
[----:B0-----:R-:W-:Y:S02]  /*64c40*/  @!P5 IADD3 R20, P2, R38, R20, RZ ;  /* 0x000000142614d210 */ /* 0x001fe40007f5e0ff */
[----:B------:R-:W2:Y:S03]  /*64c50*/  LDL.LU R38, [R1+0x103c] ;  /* 0x00103c0001267983 */ /* 0x000ea60000300800 */
[----:B------:R-:W-:Y:S01]  /*64c60*/  @!P5 IMAD.X R21, R39, 0x1, R21, P2 ;  /* 0x000000012715d824 */ /* 0x000fe200010e0615 */
[----:B------:R-:W-:Y:S01]  /*64c70*/  LOP3.LUT P2, RZ, R5, 0x80, RZ, 0xc0, !PT ;  /* 0x0000008005ff7812 */ /* 0x000fe2000784c0ff */
[----:B------:R-:W2:Y:S04]  /*64c80*/  LDL.LU R39, [R1+0x1038] ;  /* 0x0010380001277983 */ /* 0x000ea80000300800 */
[----:B------:R-:W2:Y:S04]  /*64c90*/  LDL.LU R187, [R1+0xc50] ;  /* 0x000c500001bb7983 */ /* 0x000ea80000300800 */
[----:B------:R-:W2:Y:S04]  /*64ca0*/  LDL.LU.64 R168, [R1+0x20] ;  /* 0x0000200001a87983 */ /* 0x000ea80000300a00 */
[----:B------:R3:W-:Y:S02]  /*64cb0*/  @!P2 STG.E.U8 desc[UR26][R20.64+0x111], R17 ;  /* 0x000111111400a986 */ /* 0x0007e4000c10111a */
[----:B---3--:R-:W-:-:S02]  /*64cc0*/  FMUL R17, R218, UR8 ;  /* 0x00000008da117c20 */ /* 0x008fc40008400000 */
[----:B------:R-:W3:Y:S01]  /*64cd0*/  LDL.LU R218, [R1+0xc54] ;  /* 0x000c540001da7983 */ /* 0x000ee20000300800 */
[----:B------:R-:W-:Y:S02]  /*64ce0*/  LOP3.LUT P1, RZ, R5, 0x40, RZ, 0xc0, !PT ;  /* 0x0000004005ff7812 */ /* 0x000fe4000782c0ff */
[----:B------:R-:W-:Y:S02]  /*64cf0*/  LOP3.LUT P5, RZ, R18, 0x80, RZ, 0xc0, !PT ;  /* 0x0000008012ff7812 */ /* 0x000fe400078ac0ff */
[----:B------:R-:W-:-:S09]  /*64d00*/  F2FP.SATFINITE.E4M3.F32.PACK_AB_MERGE_C R17, RZ, R17, RZ ;  /* 0x00000011ff11723e */ /* 0x000fd200048070ff */
[----:B------:R-:W0:Y:S01]  /*64d10*/  @!P1 LDC.64 R20, c[0x0][0x5c0] ;  /* 0x00017000ff149b82 */ /* 0x000e220000000a00 */
[----:B------:R-:W-:Y:S01]  /*64d20*/  LOP3.LUT P0, RZ, R12, 0x100, RZ, 0xc0, !PT ;  /* 0x000001000cff7812 */ /* 0x000fe2000780c0ff */
[----:B------:R1:W-:Y:S01]  /*64d30*/  @!P5 STG.E.U8 desc[UR26][R172.64+0x118], R17 ;  /* 0x00011811ac00d986 */ /* 0x0003e2000c10111a */
[----:B------:R-:W-:Y:S01]  /*64d40*/  LOP3.LUT P3, RZ, R5, 0x20, RZ, 0xc0, !PT ;  /* 0x0000002005ff7812 */ /* 0x000fe2000786c0ff */
[----:B-1----:R-:W-:-:S05]  /*64d50*/  FMUL R17, R229, UR8 ;  /* 0x00000008e5117c20 */ /* 0x002fca0008400000 */
[----:B------:R-:W-:-:S05]  /*64d60*/  F2FP.SATFINITE.E4M3.F32.PACK_AB_MERGE_C R17, RZ, R17, RZ ;  /* 0x00000011ff11723e */ /* 0x000fca00048070ff */
[----:B------:R4:W-:Y:S01]  /*64d70*/  @!P0 STG.E.U8 desc[UR26][R190.64+0x119], R17 ;  /* 0x00011911be008986 */ /* 0x0009e2000c10111a */
[----:B0-----:R-:W-:-:S05]  /*64d80*/  @!P1 IADD3 R20, P2, R40, R20, RZ ;  /* 0x0000001428149210 */ /* 0x001fca0007f5e0ff */
[----:B------:R-:W-:Y:S02]  /*64d90*/  @!P1 IMAD.X R21, R41, 0x1, R21, P2 ;  /* 0x0000000129159824 */ /* 0x000fe400010e0615 */
[----:B----4-:R-:W-:Y:S01]  /*64da0*/  FMUL R17, R219, UR8 ;  /* 0x00000008db117c20 */ /* 0x010fe20008400000 */
[----:B------:R-:W4:Y:S04]  /*64db0*/  LDL.LU R191, [R1+0xc58] ;  /* 0x000c580001bf7983 */ /* 0x000f280000300800 */
[----:B------:R-:W-:Y:S01]  /*64dc0*/  F2FP.SATFINITE.E4M3.F32.PACK_AB_MERGE_C R17, RZ, R17, RZ ;  /* 0x00000011ff11723e */ /* 0x000fe200048070ff */
[----:B------:R-:W4:Y:S04]  /*64dd0*/  LDL.LU R40, [R1+0x1034] ;  /* 0x0010340001287983 */ /* 0x000f280000300800 */
[----:B------:R0:W-:Y:S04]  /*64de0*/  @!P1 STG.E.U8 desc[UR26][R20.64+0x118], R17 ;  /* 0x0001181114009986 */ /* 0x0001e8000c10111a */
[----:B------:R-:W4:Y:S01]  /*64df0*/  LDL.LU R41, [R1+0x1030] ;  /* 0x0010300001297983 */ /* 0x000f220000300800 */
[----:B0-----:R-:W0:Y:S02]  /*64e00*/  @!P3 LDC.64 R20, c[0x0][0x5c0] ;  /* 0x00017000ff14bb82 */ /* 0x001e240000000a00 */
[----:B0-----:R-:W-:-:S02]  /*64e10*/  @!P3 IADD3 R20, P2, R136, R20, RZ ;  /* 0x000000148814b210 */ /* 0x001fc40007f5e0ff */
[----:B------:R-:W4:Y:S03]  /*64e20*/  LDL.LU R136, [R1+0x102c] ;  /* 0x00102c0001887983 */ /* 0x000f260000300800 */
[----:B------:R-:W-:Y:S02]  /*64e30*/  @!P3 IMAD.X R21, R137, 0x1, R21, P2 ;  /* 0x000000018915b824 */ /* 0x000fe400010e0615 */
[----:B------:R-:W4:Y:S04]  /*64e40*/  LDL.LU R137, [R1+0x1028] ;  /* 0x0010280001897983 */ /* 0x000f280000300800 */
[----:B------:R-:W4:Y:S01]  /*64e50*/  LDL.LU R219, [R1+0xc5c] ;  /* 0x000c5c0001db7983 */ /* 0x000f220000300800 */
[----:B------:R-:W-:-:S03]  /*64e60*/  FMUL R17, R186, UR8 ;  /* 0x00000008ba117c20 */ /* 0x000fc60008400000 */
[----:B------:R-:W4:Y:S02]  /*64e70*/  LDL.LU R186, [R1+0xc60] ;  /* 0x000c600001ba7983 */ /* 0x000f240000300800 */
[----:B------:R-:W-:Y:S02]  /*64e80*/  F2FP.SATFINITE.E4M3.F32.PACK_AB_MERGE_C R17, RZ, R17, RZ ;  /* 0x00000011ff11723e */ /* 0x000fe400048070ff */
[----:B------:R-:W-:Y:S01]  /*64e90*/  LOP3.LUT P2, RZ, R12, 0x40, RZ, 0xc0, !PT ;  /* 0x000000400cff7812 */ /* 0x000fe2000784c0ff */
[----:B------:R-:W4:Y:S04]  /*64ea0*/  LDL.LU.64 R228, [R1+0x98] ;  /* 0x0000980001e47983 */ /* 0x000f280000300a00 */
[----:B------:R2:W-:Y:S02]  /*64eb0*/  @!P3 STG.E.U8 desc[UR26][R20.64+0x119], R17 ;  /* 0x000119111400b986 */ /* 0x0005e4000c10111a */
[----:B--2---:R-:W-:-:S02]  /*64ec0*/  FMUL R17, R187, UR8 ;  /* 0x00000008bb117c20 */ /* 0x004fc40008400000 */
[----:B------:R-:W2:Y:S03]  /*64ed0*/  LDL.LU R187, [R1+0xc64] ;  /* 0x000c640001bb7983 */ /* 0x000ea60000300800 */
[----:B------:R-:W-:-:S05]  /*64ee0*/  F2FP.SATFINITE.E4M3.F32.PACK_AB_MERGE_C R17, RZ, R17, RZ ;  /* 0x00000011ff11723e */ /* 0x000fca00048070ff */
[----:B------:R0:W-:Y:S04]  /*64ef0*/  @!P2 STG.E.U8 desc[UR26][R168.64+0x120], R17 ;  /* 0x00012011a800a986 */ /* 0x0001e8000c10111a */
[----:B0-----:R-:W2:Y:S01]  /*64f00*/  LDL.LU.64 R168, [R1+0x40] ;  /* 0x0000400001a87983 */ /* 0x001ea20000300a00 */
[----:B---3--:R-:W-:-:S03]  /*64f10*/  FMUL R17, R218, UR8 ;  /* 0x00000008da117c20 */ /* 0x008fc60008400000 */
[----:B------:R-:W3:Y:S01]  /*64f20*/  LDL.LU R218, [R1+0xc68] ;  /* 0x000c680001da7983 */ /* 0x000ee20000300800 */
[----:B------:R-:W-:Y:S02]  /*64f30*/  LOP3.LUT P4, RZ, R5, 0x10, RZ, 0xc0, !PT ;  /* 0x0000001005ff7812 */ /* 0x000fe4000788c0ff */
[----:B------:R-:W-:-:S11]  /*64f40*/  LOP3.LUT P6, RZ, R12, 0x10, RZ, 0xc0, !PT ;  /* 0x000000100cff7812 */ /* 0x000fd600078cc0ff */
[----:B------:R-:W0:Y:S01]  /*64f50*/  @!P4 LDC.64 R20, c[0x0][0x5c0] ;  /* 0x00017000ff14cb82 */ /* 0x000e220000000a00 */
[----:B------:R-:W-:Y:S02]  /*64f60*/  F2FP.SATFINITE.E4M3.F32.PACK_AB_MERGE_C R17, RZ, R17, RZ ;  /* 0x00000011ff11723e */ /* 0x000fe400048070ff */
[C---:B------:R-:W-:Y:S02]  /*64f70*/  LOP3.LUT P0, RZ, R5.reuse, 0x8, RZ, 0xc0, !PT ;  /* 0x0000000805ff7812 */ /* 0x040fe4000780c0ff */
[----:B0-----:R-:W-:Y:S02]  /*64f80*/  @!P4 IADD3 R20, P2, R42, R20, RZ ;  /* 0x000000142a14c210 */ /* 0x001fe40007f5e0ff */
[----:B------:R-:W-:Y:S01]  /*64f90*/  LOP3.LUT P3, RZ, R5, 0x4, RZ, 0xc0, !PT ;  /* 0x0000000405ff7812 */ /* 0x000fe2000786c0ff */
[----:B------:R-:W3:Y:S02]  /*64fa0*/  LDL.LU R42, [R1+0x1024] ;  /* 0x00102400012a7983 */ /* 0x000ee40000300800 */
[----:B------:R-:W-:Y:S01]  /*64fb0*/  @!P4 IMAD.X R21, R43, 0x1, R21, P2 ;  /* 0x000000012b15c824 */ /* 0x000fe200010e0615 */
[----:B------:R-:W-:Y:S01]  /*64fc0*/  LOP3.LUT P5, RZ, R12, 0x8, RZ, 0xc0, !PT ;  /* 0x000000080cff7812 */ /* 0x000fe200078ac0ff */
[----:B------:R-:W3:Y:S04]  /*64fd0*/  LDL.LU R43, [R1+0x1020] ;  /* 0x00102000012b7983 */ /* 0x000ee80000300800 */
[----:B----4-:R0:W-:Y:S02]  /*64fe0*/  @!P6 STG.E.U8 desc[UR26][R136.64+0x121], R17 ;  /* 0x000121118800e986 */ /* 0x0101e4000c10111a */
[----:B0-----:R-:W-:-:S05]  /*64ff0*/  FMUL R17, R191, UR8 ;  /* 0x00000008bf117c20 */ /* 0x001fca0008400000 */
[----:B------:R-:W-:-:S05]  /*65000*/  F2FP.SATFINITE.E4M3.F32.PACK_AB_MERGE_C R17, RZ, R17, RZ ;  /* 0x00000011ff11723e */ /* 0x000fca00048070ff */
[----:B------:R0:W-:Y:S02]  /*65010*/  @!P4 STG.E.U8 desc[UR26][R20.64+0x120], R17 ;  /* 0x000120111400c986 */ /* 0x0001e4000c10111a */
[----:B0-----:R-:W0:Y:S01]  /*65020*/  @!P0 LDC.64 R20, c[0x0][0x5c0] ;  /* 0x00017000ff148b82 */ /* 0x001e220000000a00 */
[----:B------:R-:W-:-:S05]  /*65030*/  FMUL R17, R219, UR8 ;  /* 0x00000008db117c20 */ /* 0x000fca0008400000 */
[----:B------:R-:W-:Y:S02]  /*65040*/  F2FP.SATFINITE.E4M3.F32.PACK_AB_MERGE_C R17, RZ, R17, RZ ;  /* 0x00000011ff11723e */ /* 0x000fe400048070ff */
[----:B0-----:R-:W-:Y:S02]  /*65050*/  @!P0 IADD3 R20, P2, R44, R20, RZ ;  /* 0x000000142c148210 */ /* 0x001fe40007f5e0ff */
[----:B------:R-:W4:Y:S03]  /*65060*/  LDL.LU R44, [R1+0x101c] ;  /* 0x00101c00012c7983 */ /* 0x000f260000300800 */
[----:B------:R-:W-:Y:S01]  /*65070*/  @!P0 IMAD.X R21, R45, 0x1, R21, P2 ;  /* 0x000000012d158824 */ /* 0x000fe200010e0615 */
[C---:B------:R-:W-:Y:S01]  /*65080*/  LOP3.LUT P4, RZ, R12.reuse, 0x1, RZ, 0xc0, !PT ;  /* 0x000000010cff7812 */ /* 0x040fe2000788c0ff */
[----:B------:R-:W4:Y:S04]  /*65090*/  LDL.LU R45, [R1+0x1018] ;  /* 0x00101800012d7983 */ /* 0x000f280000300800 */
[----:B------:R0:W-:Y:S01]  /*650a0*/  @!P0 STG.E.U8 desc[UR26][R20.64+0x121], R17 ;  /* 0x0001211114008986 */ /* 0x0001e2000c10111a */
[----:B------:R-:W-:-:S03]  /*650b0*/  LOP3.LUT P1, RZ, R12, 0x4, RZ, 0xc0, !PT ;  /* 0x000000040cff7812 */ /* 0x000fc6000782c0ff */
[----:B------:R-:W4:Y:S01]  /*650c0*/  LDL.LU R219, [R1+0xc6c] ;  /* 0x000c6c0001db7983 */ /* 0x000f220000300800 */
[----:B------:R-:W-:-:S03]  /*650d0*/  LOP3.LUT R18, R18, 0xffffffbf, RZ, 0xc0, !PT ;  /* 0xffffffbf12127812 */ /* 0x000fc600078ec0ff */
[----:B------:R-:W4:Y:S01]  /*650e0*/  LDL.LU R191, [R1+0xc70] ;  /* 0x000c700001bf7983 */ /* 0x000f220000300800 */
[----:B0-----:R-:W0:Y:S01]  /*650f0*/  @!P3 LDC.64 R20, c[0x0][0x5c0] ;  /* 0x00017000ff14bb82 */ /* 0x001e220000000a00 */
[----:B------:R-:W-:-:S05]  /*65100*/  FMUL R17, R186, UR8 ;  /* 0x00000008ba117c20 */ /* 0x000fca0008400000 */
[----:B------:R-:W-:-:S05]  /*65110*/  F2FP.SATFINITE.E4M3.F32.PACK_AB_MERGE_C R17, RZ, R17, RZ ;  /* 0x00000011ff11723e */ /* 0x000fca00048070ff */
[----:B------:R2:W-:Y:S01]  /*65120*/  @!P5 STG.E.U8 desc[UR26][R228.64+0x128], R17 ;  /* 0x00012811e400d986 */ /* 0x0005e2000c10111a */
[----:B------:R-:W-:Y:S02]  /*65130*/  @P4 LOP3.LUT R18, R18, 0x40, RZ, 0xfc, !PT ;  /* 0x0000004012124812 */ /* 0x000fe400078efcff */
[----:B------:R-:W-:Y:S02]  /*65140*/  LOP3.LUT P4, RZ, R5, 0x2, RZ, 0xc0, !PT ;  /* 0x0000000205ff7812 */ /* 0x000fe4000788c0ff */
[----:B0-----:R-:W-:-:S05]  /*65150*/  @!P3 IADD3 R20, P2, R46, R20, RZ ;  /* 0x000000142e14b210 */ /* 0x001fca0007f5e0ff */
[----:B------:R-:W-:Y:S02]  /*65160*/  @!P3 IMAD.X R21, R47, 0x1, R21, P2 ;  /* 0x000000012f15b824 */ /* 0x000fe400010e0615 */
[----:B--2---:R-:W-:Y:S02]  /*65170*/  FMUL R17, R187, UR8 ;  /* 0x00000008bb117c20 */ /* 0x004fe40008400000 */
[----:B------:R-:W2:Y:S03]  /*65180*/  LDL.LU.64 R186, [R1+0x50] ;  /* 0x0000500001ba7983 */ /* 0x000ea60000300a00 */
[----:B------:R-:W-:-:S05]  /*65190*/  F2FP.SATFINITE.E4M3.F32.PACK_AB_MERGE_C R17, RZ, R17, RZ ;  /* 0x00000011ff11723e */ /* 0x000fca00048070ff */
[----:B------:R3:W-:Y:S02]  /*651a0*/  @!P1 STG.E.U8 desc[UR26][R168.64+0x129], R17 ;  /* 0x00012911a8009986 */ /* 0x0007e4000c10111a */
[----:B---3--:R-:W-:Y:S02]  /*651b0*/  FMUL R17, R218, UR8 ;  /* 0x00000008da117c20 */ /* 0x008fe40008400000 */
[----:B------:R-:W3:Y:S03]  /*651c0*/  LDL.LU R168, [R1+0xc74] ;  /* 0x000c740001a87983 */ /* 0x000ee60000300800 */
[----:B------:R-:W-:Y:S01]  /*651d0*/  F2FP.SATFINITE.E4M3.F32.PACK_AB_MERGE_C R17, RZ, R17, RZ ;  /* 0x00000011ff11723e */ /* 0x000fe200048070ff */
[----:B------:R-:W3:Y:S04]  /*651e0*/  LDL.LU R46, [R1+0x1014] ;  /* 0x00101400012e7983 */ /* 0x000ee80000300800 */
[----:B------:R0:W-:Y:S04]  /*651f0*/  @!P3 STG.E.U8 desc[UR26][R20.64+0x128], R17 ;  /* 0x000128111400b986 */ /* 0x0001e8000c10111a */
[----:B------:R-:W3:Y:S04]  /*65200*/  LDL.LU R47, [R1+0x1010] ;  /* 0x00101000012f7983 */ /* 0x000ee80000300800 */
[----:B------:R-:W3:Y:S01]  /*65210*/  LDL.LU R169, [R1+0xc78] ;  /* 0x000c780001a97983 */ /* 0x000ee20000300800 */
[----:B0-----:R-:W0:Y:S02]  /*65220*/  @!P4 LDC.64 R20, c[0x0][0x5c0] ;  /* 0x00017000ff14cb82 */ /* 0x001e240000000a00 */
[----:B0-----:R-:W-:-:S02]  /*65230*/  @!P4 IADD3 R20, P2, R138, R20, RZ ;  /* 0x000000148a14c210 */ /* 0x001fc40007f5e0ff */
[----:B------:R-:W3:Y:S03]  /*65240*/  LDL.LU R138, [R1+0x100c] ;  /* 0x00100c00018a7983 */ /* 0x000ee60000300800 */
[----:B------:R-:W-:Y:S02]  /*65250*/  @!P4 IMAD.X R21, R139, 0x1, R21, P2 ;  /* 0x000000018b15c824 */ /* 0x000fe400010e0615 */
[----:B------:R-:W3:Y:S04]  /*65260*/  LDL.LU R139, [R1+0x1008] ;  /* 0x00100800018b7983 */ /* 0x000ee80000300800 */
[----:B------:R-:W3:Y:S01]  /*65270*/  LDL.LU R218, [R1+0xc7c] ;  /* 0x000c7c0001da7983 */ /* 0x000ee20000300800 */
[----:B------:R-:W-:-:S02]  /*65280*/  LOP3.LUT P2, RZ, R5, 0x2, RZ, 0xc0, !PT ;  /* 0x0000000205ff7812 */ /* 0x000fc4000784c0ff */
[----:B------:R-:W-:Y:S02]  /*65290*/  LOP3.LUT P0, RZ, R5, 0x1, RZ, 0xc0, !PT ;  /* 0x0000000105ff7812 */ /* 0x000fe4000780c0ff */
[----:B------:R-:W-:Y:S02]  /*652a0*/  LOP3.LUT P5, RZ, R11, 0x20000000, RZ, 0xc0, !PT ;  /* 0x200000000bff7812 */ /* 0x000fe400078ac0ff */
[----:B------:R-:W-:-:S11]  /*652b0*/  LOP3.LUT R18, R18, 0xffffffdf, RZ, 0xc0, !PT ;  /* 0xffffffdf12127812 */ /* 0x000fd600078ec0ff */
[----:B------:R-:W-:-:S04]  /*652c0*/  @P5 LOP3.LUT R18, R18, 0x20, RZ, 0xfc, !PT ;  /* 0x0000002012125812 */ /* 0x000fc800078efcff */
[----:B------:R-:W-:Y:S02]  /*652d0*/  LOP3.LUT P4, RZ, R18, 0x40, RZ, 0xc0, !PT ;  /* 0x0000004012ff7812 */ /* 0x000fe4000788c0ff */
[----:B------:R-:W-:Y:S02]  /*652e0*/  LOP3.LUT P6, RZ, R11, 0x40000000, RZ, 0xc0, !PT ;  /* 0x400000000bff7812 */ /* 0x000fe400078cc0ff */
[----:B------:R-:W-:Y:S01]  /*652f0*/  LOP3.LUT P5, RZ, R2, 0x80000000, RZ, 0xc0, !PT ;  /* 0x8000000002ff7812 */ /* 0x000fe200078ac0ff */
[----:B----4-:R-:W-:Y:S02]  /*65300*/  FMUL R17, R219, UR8 ;  /* 0x00000008db117c20 */ /* 0x010fe40008400000 */
[----:B------:R-:W4:Y:S03]  /*65310*/  LDL.LU R219, [R1+0xc80] ;  /* 0x000c800001db7983 */ /* 0x000f260000300800 */
[----:B------:R-:W-:Y:S01]  /*65320*/  F2FP.SATFINITE.E4M3.F32.PACK_AB_MERGE_C R17, RZ, R17, RZ ;  /* 0x00000011ff11723e */ /* 0x000fe200048070ff */
[----:B------:R-:W4:Y:S04]  /*65330*/  LDL.LU.64 R172, [R1+0xa8] ;  /* 0x0000a80001ac7983 */ /* 0x000f280000300a00 */
[----:B------:R0:W-:Y:S04]  /*65340*/  @!P2 STG.E.U8 desc[UR26][R20.64+0x129], R17 ;  /* 0x000129111400a986 */ /* 0x0001e8000c10111a */
[----:B------:R-:W4:Y:S01]  /*65350*/  LDL.LU R229, [R1+0xc84] ;  /* 0x000c840001e57983 */ /* 0x000f220000300800 */
[----:B0-----:R-:W0:Y:S01]  /*65360*/  @!P0 LDC.64 R20, c[0x0][0x5c0] ;  /* 0x00017000ff148b82 */ /* 0x001e220000000a00 */
[----:B------:R-:W-:-:S05]  /*65370*/  FMUL R17, R191, UR8 ;  /* 0x00000008bf117c20 */ /* 0x000fca0008400000 */
[----:B------:R-:W-:Y:S02]  /*65380*/  F2FP.SATFINITE.E4M3.F32.PACK_AB_MERGE_C R17, RZ, R17, RZ ;  /* 0x00000011ff11723e */ /* 0x000fe400048070ff */
[----:B0-----:R-:W-:-:S05]  /*65390*/  @!P0 IADD3 R20, P2, R48, R20, RZ ;  /* 0x0000001430148210 */ /* 0x001fca0007f5e0ff */
[----:B------:R-:W-:Y:S01]  /*653a0*/  @!P0 IMAD.X R21, R49, 0x1, R21, P2 ;  /* 0x0000000131158824 */ /* 0x000fe200010e0615 */
[----:B--2---:R0:W-:Y:S04]  /*653b0*/  @!P4 STG.E.U8 desc[UR26][R186.64+0x130], R17 ;  /* 0x00013011ba00c986 */ /* 0x0041e8000c10111a */
[----:B0-----:R-:W2:Y:S04]  /*653c0*/  LDL.LU.64 R186, [R1+0x48] ;  /* 0x0000480001ba7983 */ /* 0x001ea80000300a00 */
[----:B------:R-:W2:Y:S01]  /*653d0*/  LDL.LU R48, [R1+0x1004] ;  /* 0x0010040001307983 */ /* 0x000ea20000300800 */
[----:B---3--:R-:W-:-:S03]  /*653e0*/  FMUL R17, R168, UR8 ;  /* 0x00000008a8117c20 */ /* 0x008fc60008400000 */
[----:B------:R-:W3:Y:S02]  /*653f0*/  LDL.LU R168, [R1+0xc88] ;  /* 0x000c880001a87983 */ /* 0x000ee40000300800 */
[----:B------:R-:W-:Y:S02]  /*65400*/  F2FP.SATFINITE.E4M3.F32.PACK_AB_MERGE_C R17, RZ, R17, RZ ;  /* 0x00000011ff11723e */ /* 0x000fe400048070ff */
[----:B------:R-:W3:Y:S04]  /*65410*/  LDL.LU R49, [R1+0x1000] ;  /* 0x0010000001317983 */ /* 0x000ee80000300800 */
[----:B------:R0:W-:Y:S02]  /*65420*/  @!P6 STG.E.U8 desc[UR26][R138.64+0x131], R17 ;  /* 0x000131118a00e986 */ /* 0x0001e4000c10111a */
[----:B0-----:R-:W-:-:S05]  /*65430*/  FMUL R17, R169, UR8 ;  /* 0x00000008a9117c20 */ /* 0x001fca0008400000 */
[----:B------:R-:W-:-:S05]  /*65440*/  F2FP.SATFINITE.E4M3.F32.PACK_AB_MERGE_C R17, RZ, R17, RZ ;  /* 0x00000011ff11723e */ /* 0x000fca00048070ff */
[----:B------:R0:W-:Y:S02]  /*65450*/  @!P0 STG.E.U8 desc[UR26][R20.64+0x130], R17 ;  /* 0x0001301114008986 */ /* 0x0001e4000c10111a */
[----:B0-----:R-:W0:Y:S01]  /*65460*/  @!P5 LDC.64 R20, c[0x0][0x5c0] ;  /* 0x00017000ff14db82 */ /* 0x001e220000000a00 */
[----:B------:R-:W-:Y:S01]  /*65470*/  FMUL R17, R218, UR8 ;  /* 0x00000008da117c20 */ /* 0x000fe20008400000 */
[----:B0-----:R-:W-:Y:S02]  /*65480*/  @!P5 IADD3 R20, P2, R50, R20, RZ ;  /* 0x000000143214d210 */ /* 0x001fe40007f5e0ff */
[----:B------:R-:W3:Y:S04]  /*65490*/  LDL.LU R50, [R1+0xffc] ;  /* 0x000ffc0001327983 */ /* 0x000ee80000300800 */
[----:B------:R-:W3:Y:S01]  /*654a0*/  LDL.LU R169, [R1+0xc8c] ;  /* 0x000c8c0001a97983 */ /* 0x000ee20000300800 */
[----:B------:R-:W-:-:S03]  /*654b0*/  @!P5 IMAD.X R21, R51, 0x1, R21, P2 ;  /* 0x000000013315d824 */ /* 0x000fc600010e0615 */
[----:B------:R-:W3:Y:S04]  /*654c0*/  LDL.LU R51, [R1+0xff8] ;  /* 0x000ff80001337983 */ /* 0x000ee80000300800 */
[----:B------:R-:W3:Y:S04]  /*654d0*/  LDL.LU R218, [R1+0xc90] ;  /* 0x000c900001da7983 */ /* 0x000ee80000300800 */
[----:B------:R-:W3:Y:S01]  /*654e0*/  LDL.LU.64 R190, [R1+0x78] ;  /* 0x0000780001be7983 */ /* 0x000ee20000300a00 */
[C---:B------:R-:W-:Y:S02]  /*654f0*/  LOP3.LUT P2, RZ, R2.reuse, 0x80000000, RZ, 0xc0, !PT ;  /* 0x8000000002ff7812 */ /* 0x040fe4000784c0ff */
[----:B------:R-:W-:-:S02]  /*65500*/  LOP3.LUT P1, RZ, R2, 0x40000000, RZ, 0xc0, !PT ;  /* 0x4000000002ff7812 */ /* 0x000fc4000782c0ff */
[----:B------:R-:W-:Y:S02]  /*65510*/  F2FP.SATFINITE.E4M3.F32.PACK_AB_MERGE_C R17, RZ, R17, RZ ;  /* 0x00000011ff11723e */ /* 0x000fe400048070ff */
[----:B------:R-:W-:-:S07]  /*65520*/  LOP3.LUT P5, RZ, R18, 0x20, RZ, 0xc0, !PT ;  /* 0x0000002012ff7812 */ /* 0x000fce00078ac0ff */
[----:B------:R0:W-:Y:S01]  /*65530*/  @!P2 STG.E.U8 desc[UR26][R20.64+0x131], R17 ;  /* 0x000131111400a986 */ /* 0x0001e2000c10111a */
[----:B------:R-:W-:Y:S01]  /*65540*/  LOP3.LUT P3, RZ, R11, 0x10000000, RZ, 0xc0, !PT ;  /* 0x100000000bff7812 */ /* 0x000fe2000786c0ff */
[----:B0-----:R-:W0:Y:S01]  /*65550*/  @!P1 LDC.64 R20, c[0x0][0x5c0] ;  /* 0x00017000ff149b82 */ /* 0x001e220000000a00 */
[----:B----4-:R-:W-:Y:S02]  /*65560*/  FMUL R17, R219, UR8 ;  /* 0x00000008db117c20 */ /* 0x010fe40008400000 */
[----:B------:R-:W4:Y:S03]  /*65570*/  LDL.LU R219, [R1+0xc94] ;  /* 0x000c940001db7983 */ /* 0x000f260000300800 */
[----:B------:R-:W-:-:S05]  /*65580*/  F2FP.SATFINITE.E4M3.F32.PACK_AB_MERGE_C R17, RZ, R17, RZ ;  /* 0x00000011ff11723e */ /* 0x000fca00048070ff */
[----:B------:R1:W-:Y:S01]  /*65590*/  @!P5 STG.E.U8 desc[UR26][R172.64+0x138], R17 ;  /* 0x00013811ac00d986 */ /* 0x0003e2000c10111a */
[----:B------:R-:W-:Y:S01]  /*655a0*/  LOP3.LUT P4, RZ, R2, 0x20000000, RZ, 0xc0, !PT ;  /* 0x2000000002ff7812 */ /* 0x000fe2000788c0ff */
[----:B-1----:R-:W-:Y:S01]  /*655b0*/  FMUL R17, R229, UR8 ;  /* 0x00000008e5117c20 */ /* 0x002fe20008400000 */
[----:B0-----:R-:W-:Y:S01]  /*655c0*/  @!P1 IADD3 R20, P2, R52, R20, RZ ;  /* 0x0000001434149210 */ /* 0x001fe20007f5e0ff */
[----:B------:R-:W4:Y:S03]  /*655d0*/  LDL.LU.64 R172, [R1+0x38] ;  /* 0x0000380001ac7983 */ /* 0x000f260000300a00 */
[----:B------:R-:W-:Y:S01]  /*655e0*/  F2FP.SATFINITE.E4M3.F32.PACK_AB_MERGE_C R17, RZ, R17, RZ ;  /* 0x00000011ff11723e */ /* 0x000fe200048070ff */
[----:B------:R-:W-:-:S04]  /*655f0*/  @!P1 IMAD.X R21, R53, 0x1, R21, P2 ;  /* 0x0000000135159824 */ /* 0x000fc800010e0615 */
[----:B--2---:R0:W-:Y:S04]  /*65600*/  @!P3 STG.E.U8 desc[UR26][R186.64+0x139], R17 ;  /* 0x00013911ba00b986 */ /* 0x0041e8000c10111a */
[----:B0-----:R-:W2:Y:S04]  /*65610*/  LDL.LU R187, [R1+0xc98] ;  /* 0x000c980001bb7983 */ /* 0x001ea80000300800 */
[----:B------:R-:W2:Y:S04]  /*65620*/  LDL.LU R52, [R1+0xff4] ;  /* 0x000ff40001347983 */ /* 0x000ea80000300800 */
[----:B------:R-:W2:Y:S01]  /*65630*/  LDL.LU R53, [R1+0xff0] ;  /* 0x000ff00001357983 */ /* 0x000ea20000300800 */
[----:B---3--:R-:W-:-:S05]  /*65640*/  FMUL R17, R168, UR8 ;  /* 0x00000008a8117c20 */ /* 0x008fca0008400000 */
[----:B------:R-:W-:-:S05]  /*65650*/  F2FP.SATFINITE.E4M3.F32.PACK_AB_MERGE_C R17, RZ, R17, RZ ;  /* 0x00000011ff11723e */ /* 0x000fca00048070ff */
[----:B------:R0:W-:Y:S02]  /*65660*/  @!P1 STG.E.U8 desc[UR26][R20.64+0x138], R17 ;  /* 0x0001381114009986 */ /* 0x0001e4000c10111a */
[----:B0-----:R-:W0:Y:S02]  /*65670*/  @!P4 LDC.64 R20, c[0x0][0x5c0] ;  /* 0x00017000ff14cb82 */ /* 0x001e240000000a00 */
[----:B0-----:R-:W-:Y:S02]  /*65680*/  @!P4 IADD3 R20, P2, R54, R20, RZ ;  /* 0x000000143614c210 */ /* 0x001fe40007f5e0ff */
[----:B------:R-:W3:Y:S03]  /*65690*/  LDL.LU R54, [R1+0xfec] ;  /* 0x000fec0001367983 */ /* 0x000ee60000300800 */
[----:B------:R-:W-:Y:S02]  /*656a0*/  @!P4 IMAD.X R21, R55, 0x1, R21, P2 ;  /* 0x000000013715c824 */ /* 0x000fe400010e0615 */
[----:B------:R-:W3:Y:S04]  /*656b0*/  LDL.LU R55, [R1+0xfe8] ;  /* 0x000fe80001377983 */ /* 0x000ee80000300800 */
[----:B------:R-:W3:Y:S01]  /*656c0*/  LDL.LU R168, [R1+0xc9c] ;  /* 0x000c9c0001a87983 */ /* 0x000ee20000300800 */
[----:B------:R-:W-:Y:S01]  /*656d0*/  LOP3.LUT P2, RZ, R11, 0x4000000, RZ, 0xc0, !PT ;  /* 0x040000000bff7812 */ /* 0x000fe2000784c0ff */
[----:B------:R-:W-:-:S02]  /*656e0*/  FMUL R17, R169, UR8 ;  /* 0x00000008a9117c20 */ /* 0x000fc40008400000 */
[----:B------:R-:W3:Y:S03]  /*656f0*/  LDL.LU R169, [R1+0xca0] ;  /* 0x000ca00001a97983 */ /* 0x000ee60000300800 */
[----:B------:R-:W-:Y:S01]  /*65700*/  F2FP.SATFINITE.E4M3.F32.PACK_AB_MERGE_C R17, RZ, R17, RZ ;  /* 0x00000011ff11723e */ /* 0x000fe200048070ff */
[----:B------:R-:W3:Y:S04]  /*65710*/  LDL.LU.64 R228, [R1+0xc8] ;  /* 0x0000c80001e47983 */ /* 0x000ee80000300a00 */
[----:B------:R0:W-:Y:S02]  /*65720*/  @!P4 STG.E.U8 desc[UR26][R20.64+0x139], R17 ;  /* 0x000139111400c986 */ /* 0x0001e4000c10111a */
[----:B0-----:R-:W-:-:S02]  /*65730*/  FMUL R17, R218, UR8 ;  /* 0x00000008da117c20 */ /* 0x001fc40008400000 */
[----:B------:R-:W3:Y:S03]  /*65740*/  LDL.LU R218, [R1+0xca4] ;  /* 0x000ca40001da7983 */ /* 0x000ee60000300800 */
[----:B------:R-:W-:-:S05]  /*65750*/  F2FP.SATFINITE.E4M3.F32.PACK_AB_MERGE_C R17, RZ, R17, RZ ;  /* 0x00000011ff11723e */ /* 0x000fca00048070ff */
[----:B------:R0:W-:Y:S04]  /*65760*/  @!P2 STG.E.U8 desc[UR26][R190.64+0x140], R17 ;  /* 0x00014011be00a986 */ /* 0x0001e8000c10111a */
[----:B0-----:R-:W3:Y:S01]  /*65770*/  LDL.LU.64 R190, [R1+0x90] ;  /* 0x0000900001be7983 */ /* 0x001ee20000300a00 */
[----:B------:R-:W-:-:S13]  /*65780*/  LOP3.LUT P0, RZ, R2, 0x10000000, RZ, 0xc0, !PT ;  /* 0x1000000002ff7812 */ /* 0x000fda000780c0ff */
[----:B------:R-:W0:Y:S01]  /*65790*/  @!P0 LDC.64 R20, c[0x0][0x5c0] ;  /* 0x00017000ff148b82 */ /* 0x000e220000000a00 */
[----:B------:R-:W-:Y:S01]  /*657a0*/  LOP3.LUT P6, RZ, R11, 0x1000000, RZ, 0xc0, !PT ;  /* 0x010000000bff7812 */ /* 0x000fe200078cc0ff */
[----:B----4-:R-:W-:Y:S01]  /*657b0*/  FMUL R17, R219, UR8 ;  /* 0x00000008db117c20 */ /* 0x010fe20008400000 */
[----:B------:R-:W-:-:S04]  /*657c0*/  LOP3.LUT P3, RZ, R2, 0x8000000, RZ, 0xc0, !PT ;  /* 0x0800000002ff7812 */ /* 0x000fc8000786c0ff */
[----:B------:R-:W-:-:S07]  /*657d0*/  F2FP.SATFINITE.E4M3.F32.PACK_AB_MERGE_C R17, RZ, R17, RZ ;  /* 0x00000011ff11723e */ /* 0x000fce00048070ff */
[----:B------:R2:W-:Y:S01]  /*657e0*/  @!P6 STG.E.U8 desc[UR26][R172.64+0x141], R17 ;  /* 0x00014111ac00e986 */ /* 0x0005e2000c10111a */
[----:B0-----:R-:W-:-:S03]  /*657f0*/  @!P0 IADD3 R20, P2, R56, R20, RZ ;  /* 0x0000001438148210 */ /* 0x001fc60007f5e0ff */
[----:B------:R-:W4:Y:S04]  /*65800*/  LDL.LU R56, [R1+0xfe4] ;  /* 0x000fe40001387983 */ /* 0x000f280000300800 */
[----:B------:R-:W4:Y:S01]  /*65810*/  LDL.LU R219, [R1+0xca8] ;  /* 0x000ca80001db7983 */ /* 0x000f220000300800 */
[----:B------:R-:W-:Y:S01]  /*65820*/  @!P0 IMAD.X R21, R57, 0x1, R21, P2 ;  /* 0x0000000139158824 */ /* 0x000fe200010e0615 */
[----:B------:R-:W-:Y:S02]  /*65830*/  LOP3.LUT P4, RZ, R2, 0x4000000, RZ, 0xc0, !PT ;  /* 0x0400000002ff7812 */ /* 0x000fe4000788c0ff */
[----:B------:R-:W4:Y:S01]  /*65840*/  LDL.LU R57, [R1+0xfe0] ;  /* 0x000fe00001397983 */ /* 0x000f220000300800 */
[C---:B------:R-:W-:Y:S02]  /*65850*/  LOP3.LUT P5, RZ, R11.reuse, 0x800000, RZ, 0xc0, !PT ;  /* 0x008000000bff7812 */ /* 0x040fe400078ac0ff */
[----:B------:R-:W-:Y:S01]  /*65860*/  LOP3.LUT P1, RZ, R11, 0x400000, RZ, 0xc0, !PT ;  /* 0x004000000bff7812 */ /* 0x000fe2000782c0ff */
[----:B--2---:R-:W-:-:S05]  /*65870*/  FMUL R17, R187, UR8 ;  /* 0x00000008bb117c20 */ /* 0x004fca0008400000 */
        /* <DEDUP_REMOVED lines=9> */
[----:B------:R-:W3:Y:S02]  /*65910*/  LDL.LU R168, [R1+0xcb0] ;  /* 0x000cb00001a87983 */ /* 0x000ee40000300800 */
[----:B------:R-:W-:Y:S02]  /*65920*/  F2FP.SATFINITE.E4M3.F32.PACK_AB_MERGE_C R17, RZ, R17, RZ ;  /* 0x00000011ff11723e */ /* 0x000fe400048070ff */
[----:B------:R-:W3:Y:S04]  /*65930*/  LDL.LU.64 R172, [R1+0xa0] ;  /* 0x0000a00001ac7983 */ /* 0x000ee80000300a00 */
[----:B------:R0:W-:Y:S02]  /*65940*/  @!P3 STG.E.U8 desc[UR26][R20.64+0x141], R17 ;  /* 0x000141111400b986 */ /* 0x0001e4000c10111a */
[----:B0-----:R-:W0:Y:S01]  /*65950*/  @!P4 LDC.64 R20, c[0x0][0x5c0] ;  /* 0x00017000ff14cb82 */ /* 0x001e220000000a00 */
[----:B------:R-:W-:-:S02]  /*65960*/  FMUL R17, R169, UR8 ;  /* 0x00000008a9117c20 */ /* 0x000fc40008400000 */
[----:B------:R-:W3:Y:S03]  /*65970*/  LDL.LU R169, [R1+0xcb4] ;  /* 0x000cb40001a97983 */ /* 0x000ee60000300800 */
[----:B------:R-:W-:-:S05]  /*65980*/  F2FP.SATFINITE.E4M3.F32.PACK_AB_MERGE_C R17, RZ, R17, RZ ;  /* 0x00000011ff11723e */ /* 0x000fca00048070ff */
[----:B------:R1:W-:Y:S01]  /*65990*/  @!P5 STG.E.U8 desc[UR26][R228.64+0x148], R17 ;  /* 0x00014811e400d986 */ /* 0x0003e2000c10111a */
[----:B0-----:R-:W-:Y:S01]  /*659a0*/  @!P4 IADD3 R20, P2, R60, R20, RZ ;  /* 0x000000143c14c210 */ /* 0x001fe20007f5e0ff */
[----:B-1----:R-:W-:-:S05]  /*659b0*/  FMUL R17, R218, UR8 ;  /* 0x00000008da117c20 */ /* 0x002fca0008400000 */
[----:B------:R-:W-:Y:S01]  /*659c0*/  F2FP.SATFINITE.E4M3.F32.PACK_AB_MERGE_C R17, RZ, R17, RZ ;  /* 0x00000011ff11723e */ /* 0x000fe200048070ff */
[----:B------:R-:W-:-:S04]  /*659d0*/  @!P4 IMAD.X R21, R61, 0x1, R21, P2 ;  /* 0x000000013d15c824 */ /* 0x000fc800010e0615 */
[----:B------:R0:W-:Y:S04]  /*659e0*/  @!P1 STG.E.U8 desc[UR26][R190.64+0x149], R17 ;  /* 0x00014911be009986 */ /* 0x0001e8000c10111a */
[----:B0-----:R-:W3:Y:S04]  /*659f0*/  LDL.LU.64 R190, [R1+0x70] ;  /* 0x0000700001be7983 */ /* 0x001ee80000300a00 */
[----:B------:R-:W3:Y:S04]  /*65a00*/  LDL.LU R60, [R1+0xfd4] ;  /* 0x000fd400013c7983 */ /* 0x000ee80000300800 */
[----:B------:R-:W3:Y:S04]  /*65a10*/  LDL.LU R61, [R1+0xfd0] ;  /* 0x000fd000013d7983 */ /* 0x000ee80000300800 */
[----:B------:R-:W3:Y:S01]  /*65a20*/  LDL.LU R218, [R1+0xcb8] ;  /* 0x000cb80001da7983 */ /* 0x000ee20000300800 */
[----:B------:R-:W-:-:S02]  /*65a30*/  LOP3.LUT P0, RZ, R11, 0x200000, RZ, 0xc0, !PT ;  /* 0x002000000bff7812 */ /* 0x000fc4000780c0ff */
[----:B------:R-:W-:-:S11]  /*65a40*/  LOP3.LUT R18, R18, 0xffffffef, RZ, 0xc0, !PT ;  /* 0xffffffef12127812 */ /* 0x000fd600078ec0ff */
[----:B------:R-:W-:Y:S02]  /*65a50*/  @P0 LOP3.LUT R18, R18, 0x10, RZ, 0xfc, !PT ;  /* 0x0000001012120812 */ /* 0x000fe400078efcff */
[----:B------:R-:W-:Y:S01]  /*65a60*/  LOP3.LUT P0, RZ, R2, 0x2000000, RZ, 0xc0, !PT ;  /* 0x0200000002ff7812 */ /* 0x000fe2000780c0ff */
[----:B----4-:R-:W-:-:S05]  /*65a70*/  FMUL R17, R219, UR8 ;  /* 0x00000008db117c20 */ /* 0x010fca0008400000 */
[----:B------:R-:W-:-:S05]  /*65a80*/  F2FP.SATFINITE.E4M3.F32.PACK_AB_MERGE_C R17, RZ, R17, RZ ;  /* 0x00000011ff11723e */ /* 0x000fca00048070ff */
[----:B------:R0:W-:Y:S02]  /*65a90*/  @!P4 STG.E.U8 desc[UR26][R20.64+0x148], R17 ;  /* 0x000148111400c986 */ /* 0x0001e4000c10111a */
[----:B0-----:R-:W0:Y:S01]  /*65aa0*/  @!P0 LDC.64 R20, c[0x0][0x5c0] ;  /* 0x00017000ff148b82 */ /* 0x001e220000000a00 */
[----:B------:R-:W-:Y:S02]  /*65ab0*/  LOP3.LUT P5, RZ, R11, 0x80000, RZ, 0xc0, !PT ;  /* 0x000800000bff7812 */ /* 0x000fe400078ac0ff */
[----:B------:R-:W-:Y:S02]  /*65ac0*/  LOP3.LUT P3, RZ, R2, 0x1000000, RZ, 0xc0, !PT ;  /* 0x0100000002ff7812 */ /* 0x000fe4000786c0ff */
[----:B------:R-:W-:Y:S02]  /*65ad0*/  LOP3.LUT R18, R18, 0xfffffff7, RZ, 0xc0, !PT ;  /* 0xfffffff712127812 */ /* 0x000fe400078ec0ff */
[----:B0-----:R-:W-:-:S07]  /*65ae0*/  @!P0 IADD3 R20, P2, R62, R20, RZ ;  /* 0x000000143e148210 */ /* 0x001fce0007f5e0ff */
[----:B------:R-:W-:Y:S01]  /*65af0*/  @P5 LOP3.LUT R18, R18, 0x8, RZ, 0xfc, !PT ;  /* 0x0000000812125812 */ /* 0x000fe200078efcff */
[----:B------:R-:W4:Y:S01]  /*65b00*/  LDL.LU R62, [R1+0xfcc] ;  /* 0x000fcc00013e7983 */ /* 0x000f220000300800 */
[----:B------:R-:W-:Y:S01]  /*65b10*/  @!P0 IMAD.X R21, R63, 0x1, R21, P2 ;  /* 0x000000013f158824 */ /* 0x000fe200010e0615 */
[----:B------:R-:W-:Y:S02]  /*65b20*/  LOP3.LUT P2, RZ, R2, 0x2000000, RZ, 0xc0, !PT ;  /* 0x0200000002ff7812 */ /* 0x000fe4000784c0ff */
[----:B------:R-:W4:Y:S01]  /*65b30*/  LDL.LU R63, [R1+0xfc8] ;  /* 0x000fc800013f7983 */ /* 0x000f220000300800 */
[----:B------:R-:W-:Y:S02]  /*65b40*/  LOP3.LUT P0, RZ, R18, 0x10, RZ, 0xc0, !PT ;  /* 0x0000001012ff7812 */ /* 0x000fe4000780c0ff */
[----:B------:R-:W-:Y:S01]  /*65b50*/  LOP3.LUT P6, RZ, R11, 0x100000, RZ, 0xc0, !PT ;  /* 0x001000000bff7812 */ /* 0x000fe200078cc0ff */
[----:B------:R-:W4:Y:S01]  /*65b60*/  LDL.LU R219, [R1+0xcbc] ;  /* 0x000cbc0001db7983 */ /* 0x000f220000300800 */
[----:B------:R-:W-:Y:S01]  /*65b70*/  LOP3.LUT P5, RZ, R2, 0x800000, RZ, 0xc0, !PT ;  /* 0x0080000002ff7812 */ /* 0x000fe200078ac0ff */
[----:B--2---:R-:W-:-:S02]  /*65b80*/  FMUL R17, R187, UR8 ;  /* 0x00000008bb117c20 */ /* 0x004fc40008400000 */
[----:B------:R-:W2:Y:S03]  /*65b90*/  LDL.LU R187, [R1+0xcc0] ;  /* 0x000cc00001bb7983 */ /* 0x000ea60000300800 */
[----:B------:R-:W-:Y:S01]  /*65ba0*/  F2FP.SATFINITE.E4M3.F32.PACK_AB_MERGE_C R17, RZ, R17, RZ ;  /* 0x00000011ff11723e */ /* 0x000fe200048070ff */
[----:B------:R-:W2:Y:S04]  /*65bb0*/  LDL.LU.64 R228, [R1+0xf0] ;  /* 0x0000f00001e47983 */ /* 0x000ea80000300a00 */
[----:B------:R0:W-:Y:S02]  /*65bc0*/  @!P2 STG.E.U8 desc[UR26][R20.64+0x149], R17 ;  /* 0x000149111400a986 */ /* 0x0001e4000c10111a */
[----:B0-----:R-:W0:Y:S01]  /*65bd0*/  @!P3 LDC.64 R20, c[0x0][0x5c0] ;  /* 0x00017000ff14bb82 */ /* 0x001e220000000a00 */
[----:B---3--:R-:W-:-:S02]  /*65be0*/  FMUL R17, R168, UR8 ;  /* 0x00000008a8117c20 */ /* 0x008fc40008400000 */
[----:B------:R-:W3:Y:S03]  /*65bf0*/  LDL.LU R168, [R1+0xcc4] ;  /* 0x000cc40001a87983 */ /* 0x000ee60000300800 */
[----:B------:R-:W-:-:S05]  /*65c00*/  F2FP.SATFINITE.E4M3.F32.PACK_AB_MERGE_C R17, RZ, R17, RZ ;  /* 0x00000011ff11723e */ /* 0x000fca00048070ff */
[----:B------:R1:W-:Y:S01]  /*65c10*/  @!P0 STG.E.U8 desc[UR26][R172.64+0x150], R17 ;  /* 0x00015011ac008986 */ /* 0x0003e2000c10111a */
[----:B0-----:R-:W-:-:S05]  /*65c20*/  @!P3 IADD3 R20, P2, R64, R20, RZ ;  /* 0x000000144014b210 */ /* 0x001fca0007f5e0ff */
[----:B------:R-:W-:Y:S02]  /*65c30*/  @!P3 IMAD.X R21, R65, 0x1, R21, P2 ;  /* 0x000000014115b824 */ /* 0x000fe400010e0615 */
[----:B-1----:R-:W-:Y:S02]  /*65c40*/  FMUL R17, R169, UR8 ;  /* 0x00000008a9117c20 */ /* 0x002fe40008400000 */
[----:B------:R-:W3:Y:S03]  /*65c50*/  LDL.LU R169, [R1+0xcc8] ;  /* 0x000cc80001a97983 */ /* 0x000ee60000300800 */
[----:B------:R-:W-:Y:S01]  /*65c60*/  F2FP.SATFINITE.E4M3.F32.PACK_AB_MERGE_C R17, RZ, R17, RZ ;  /* 0x00000011ff11723e */ /* 0x000fe200048070ff */
[----:B------:R-:W3:Y:S04]  /*65c70*/  LDL.LU R64, [R1+0xfc4] ;  /* 0x000fc40001407983 */ /* 0x000ee80000300800 */
[----:B------:R-:W3:Y:S04]  /*65c80*/  LDL.LU R65, [R1+0xfc0] ;  /* 0x000fc00001417983 */ /* 0x000ee80000300800 */
[----:B------:R0:W-:Y:S02]  /*65c90*/  @!P6 STG.E.U8 desc[UR26][R190.64+0x151], R17 ;  /* 0x00015111be00e986 */ /* 0x0001e4000c10111a */
        /* <DEDUP_REMOVED lines=11> */
[----:B------:R-:W3:Y:S01]  /*65d50*/  LDL.LU R186, [R1+0xcd0] ;  /* 0x000cd00001ba7983 */ /* 0x000ee20000300800 */
[----:B------:R-:W-:Y:S02]  /*65d60*/  LOP3.LUT P5, RZ, R18, 0x8, RZ, 0xc0, !PT ;  /* 0x0000000812ff7812 */ /* 0x000fe400078ac0ff */
[----:B------:R-:W-:Y:S01]  /*65d70*/  LOP3.LUT P4, RZ, R11, 0x40000, RZ, 0xc0, !PT ;  /* 0x000400000bff7812 */ /* 0x000fe2000788c0ff */
[----:B------:R-:W3:Y:S01]  /*65d80*/  LDL.LU.64 R190, [R1+0xc0] ;  /* 0x0000c00001be7983 */ /* 0x000ee20000300a00 */
[----:B----4-:R-:W-:Y:S01]  /*65d90*/  FMUL R17, R219, UR8 ;  /* 0x00000008db117c20 */ /* 0x010fe20008400000 */
[----:B------:R-:W-:Y:S02]  /*65da0*/  LOP3.LUT P0, RZ, R2, 0x200000, RZ, 0xc0, !PT ;  /* 0x0020000002ff7812 */ /* 0x000fe4000780c0ff */
[----:B------:R-:W4:Y:S02]  /*65db0*/  LDL.LU R219, [R1+0xcd4] ;  /* 0x000cd40001db7983 */ /* 0x000f240000300800 */
[----:B------:R-:W-:-:S05]  /*65dc0*/  F2FP.SATFINITE.E4M3.F32.PACK_AB_MERGE_C R17, RZ, R17, RZ ;  /* 0x00000011ff11723e */ /* 0x000fca00048070ff */
[----:B------:R0:W-:Y:S02]  /*65dd0*/  @!P2 STG.E.U8 desc[UR26][R20.64+0x151], R17 ;  /* 0x000151111400a986 */ /* 0x0001e4000c10111a */
[----:B0-----:R-:W0:Y:S02]  /*65de0*/  @!P1 LDC.64 R20, c[0x0][0x5c0] ;  /* 0x00017000ff149b82 */ /* 0x001e240000000a00 */
[----:B0-----:R-:W-:-:S05]  /*65df0*/  @!P1 IADD3 R20, P2, R66, R20, RZ ;  /* 0x0000001442149210 */ /* 0x001fca0007f5e0ff */
[----:B------:R-:W-:Y:S02]  /*65e00*/  @!P1 IMAD.X R21, R67, 0x1, R21, P2 ;  /* 0x0000000143159824 */ /* 0x000fe400010e0615 */
[----:B--2---:R-:W-:Y:S02]  /*65e10*/  FMUL R17, R187, UR8 ;  /* 0x00000008bb117c20 */ /* 0x004fe40008400000 */
[----:B------:R-:W2:Y:S03]  /*65e20*/  LDL.LU R187, [R1+0xcd8] ;  /* 0x000cd80001bb7983 */ /* 0x000ea60000300800 */
[----:B------:R-:W-:Y:S01]  /*65e30*/  F2FP.SATFINITE.E4M3.F32.PACK_AB_MERGE_C R17, RZ, R17, RZ ;  /* 0x00000011ff11723e */ /* 0x000fe200048070ff */
[----:B------:R-:W2:Y:S04]  /*65e40*/  LDL.LU R66, [R1+0xfb4] ;  /* 0x000fb40001427983 */ /* 0x000ea80000300800 */
[----:B------:R3:W-:Y:S04]  /*65e50*/  @!P5 STG.E.U8 desc[UR26][R228.64+0x158], R17 ;  /* 0x00015811e400d986 */ /* 0x0007e8000c10111a */
[----:B------:R-:W2:Y:S01]  /*65e60*/  LDL.LU R67, [R1+0xfb0] ;  /* 0x000fb00001437983 */ /* 0x000ea20000300800 */
[----:B---3--:R-:W-:-:S03]  /*65e70*/  FMUL R17, R168, UR8 ;  /* 0x00000008a8117c20 */ /* 0x008fc60008400000 */
[----:B------:R-:W3:Y:S02]  /*65e80*/  LDL.LU R168, [R1+0xcdc] ;  /* 0x000cdc0001a87983 */ /* 0x000ee40000300800 */
[----:B------:R-:W-:-:S05]  /*65e90*/  F2FP.SATFINITE.E4M3.F32.PACK_AB_MERGE_C R17, RZ, R17, RZ ;  /* 0x00000011ff11723e */ /* 0x000fca00048070ff */
[----:B------:R0:W-:Y:S02]  /*65ea0*/  @!P4 STG.E.U8 desc[UR26][R144.64+0x159], R17 ;  /* 0x000159119000c986 */ /* 0x0001e4000c10111a */
        /* <DEDUP_REMOVED lines=8> */
[----:B------:R-:W-:Y:S01]  /*65f30*/  LOP3.LUT P3, RZ, R2, 0x100000, RZ, 0xc0, !PT ;  /* 0x0010000002ff7812 */ /* 0x000fe2000786c0ff */
[----:B------:R-:W-:Y:S01]  /*65f40*/  FMUL R17, R218, UR8 ;  /* 0x00000008da117c20 */ /* 0x000fe20008400000 */
[C---:B------:R-:W-:Y:S01]  /*65f50*/  LOP3.LUT P2, RZ, R11.reuse, 0x20000, RZ, 0xc0, !PT ;  /* 0x000200000bff7812 */ /* 0x040fe2000784c0ff */
[----:B------:R-:W3:Y:S03]  /*65f60*/  LDL.LU R169, [R1+0xce0] ;  /* 0x000ce00001a97983 */ /* 0x000ee60000300800 */
[----:B------:R-:W-:Y:S01]  /*65f70*/  F2FP.SATFINITE.E4M3.F32.PACK_AB_MERGE_C R17, RZ, R17, RZ ;  /* 0x00000011ff11723e */ /* 0x000fe200048070ff */
[----:B------:R-:W3:Y:S04]  /*65f80*/  LDL.LU R218, [R1+0xce4] ;  /* 0x000ce40001da7983 */ /* 0x000ee80000300800 */
[----:B------:R0:W-:Y:S01]  /*65f90*/  @!P0 STG.E.U8 desc[UR26][R20.64+0x159], R17 ;  /* 0x0001591114008986 */ /* 0x0001e2000c10111a */
[----:B------:R-:W-:Y:S01]  /*65fa0*/  LOP3.LUT P6, RZ, R11, 0x10000, RZ, 0xc0, !PT ;  /* 0x000100000bff7812 */ /* 0x000fe200078cc0ff */
[----:B0-----:R-:W0:Y:S01]  /*65fb0*/  @!P3 LDC.64 R20, c[0x0][0x5c0] ;  /* 0x00017000ff14bb82 */ /* 0x001e220000000a00 */
[----:B------:R-:W-:-:S05]  /*65fc0*/  FMUL R17, R186, UR8 ;  /* 0x00000008ba117c20 */ /* 0x000fca0008400000 */
[----:B------:R-:W-:-:S05]  /*65fd0*/  F2FP.SATFINITE.E4M3.F32.PACK_AB_MERGE_C R17, RZ, R17, RZ ;  /* 0x00000011ff11723e */ /* 0x000fca00048070ff */
[----:B------:R4:W-:Y:S01]  /*65fe0*/  @!P2 STG.E.U8 desc[UR26][R190.64+0x160], R17 ;  /* 0x00016011be00a986 */ /* 0x0009e2000c10111a */
[----:B------:R-:W-:Y:S01]  /*65ff0*/  LOP3.LUT P4, RZ, R2, 0x80000, RZ, 0xc0, !PT ;  /* 0x0008000002ff7812 */ /* 0x000fe2000788c0ff */
[----:B----4-:R-:W-:Y:S01]  /*66000*/  FMUL R17, R219, UR8 ;  /* 0x00000008db117c20 */ /* 0x010fe20008400000 */
[----:B0-----:R-:W-:Y:S01]  /*66010*/  @!P3 IADD3 R20, P2, R130, R20, RZ ;  /* 0x000000148214b210 */ /* 0x001fe20007f5e0ff */
[----:B------:R-:W4:Y:S03]  /*66020*/  LDL.LU R219, [R1+0xce8] ;  /* 0x000ce80001db7983 */ /* 0x000f260000300800 */
[----:B------:R-:W-:Y:S01]  /*66030*/  F2FP.SATFINITE.E4M3.F32.PACK_AB_MERGE_C R17, RZ, R17, RZ ;  /* 0x00000011ff11723e */ /* 0x000fe200048070ff */
[----:B------:R-:W-:Y:S01]  /*66040*/  @!P3 IMAD.X R21, R140, 0x1, R21, P2 ;  /* 0x000000018c15b824 */ /* 0x000fe200010e0615 */
        /* <DEDUP_REMOVED lines=8> */
[----:B------:R-:W4:Y:S03]  /*660d0*/  LDL.LU R141, [R1+0xf9c] ;  /* 0x000f9c00018d7983 */ /* 0x000f260000300800 */
[----:B------:R-:W-:Y:S02]  /*660e0*/  @!P4 IMAD.X R21, R131, 0x1, R21, P2 ;  /* 0x000000018315c824 */ /* 0x000fe400010e0615 */
[----:B------:R-:W2:Y:S01]  /*660f0*/  LDL.LU R131, [R1+0xf98] ;  /* 0x000f980001837983 */ /* 0x000ea20000300800 */
        /* <DEDUP_REMOVED lines=17> */
[----:B----4-:R0:W-:Y:S02]  /*66210*/  @!P5 STG.E.U8 desc[UR26][R140.64+0x168], R17 ;  /* 0x000168118c00d986 */ /* 0x0101e4000c10111a */
[----:B0-----:R-:W-:Y:S02]  /*66220*/  FMUL R17, R218, UR8 ;  /* 0x00000008da117c20 */ /* 0x001fe40008400000 */
[----:B------:R-:W4:Y:S03]  /*66230*/  LDL.LU R218, [R1+0xcf4] ;  /* 0x000cf40001da7983 */ /* 0x000f260000300800 */
[----:B------:R-:W-:Y:S01]  /*66240*/  F2FP.SATFINITE.E4M3.F32.PACK_AB_MERGE_C R17, RZ, R17, RZ ;  /* 0x00000011ff11723e */ /* 0x000fe200048070ff */
[----:B------:R-:W4:Y:S04]  /*66250*/  LDL.LU R124, [R1+0xf94] ;  /* 0x000f9400017c7983 */ /* 0x000f280000300800 */
[----:B--2---:R0:W-:Y:S04]  /*66260*/  @!P1 STG.E.U8 desc[UR26][R130.64+0x169], R17 ;  /* 0x0001691182009986 */ /* 0x0041e8000c10111a */
[----:B------:R-:W2:Y:S04]  /*66270*/  LDL.LU R126, [R1+0xf90] ;  /* 0x000f9000017e7983 */ /* 0x000ea80000300800 */
[----:B------:R-:W4:Y:S01]  /*66280*/  LDL.LU R169, [R1+0xcf8] ;  /* 0x000cf80001a97983 */ /* 0x000f220000300800 */
[----:B0-----:R-:W-:-:S05]  /*66290*/  FMUL R17, R219, UR8 ;  /* 0x00000008db117c20 */ /* 0x001fca0008400000 */
[----:B------:R-:W-:-:S05]  /*662a0*/  F2FP.SATFINITE.E4M3.F32.PACK_AB_MERGE_C R17, RZ, R17, RZ ;  /* 0x00000011ff11723e */ /* 0x000fca00048070ff */
[----:B------:R0:W-:Y:S02]  /*662b0*/  @!P0 STG.E.U8 desc[UR26][R20.64+0x168], R17 ;  /* 0x0001681114008986 */ /* 0x0001e4000c10111a */
[----:B0-----:R-:W0:Y:S02]  /*662c0*/  @!P3 LDC.64 R20, c[0x0][0x5c0] ;  /* 0x00017000ff14bb82 */ /* 0x001e240000000a00 */
[----:B0-----:R-:W-:Y:S02]  /*662d0*/  @!P3 IADD3 R20, P2, R127, R20, RZ ;  /* 0x000000147f14b210 */ /* 0x001fe40007f5e0ff */
[----:B------:R-:W2:Y:S03]  /*662e0*/  LDL.LU R127, [R1+0xf8c] ;  /* 0x000f8c00017f7983 */ /* 0x000ea60000300800 */
[----:B------:R-:W-:Y:S01]  /*662f0*/  @!P3 IMAD.X R21, R125, 0x1, R21, P2 ;  /* 0x000000017d15b824 */ /* 0x000fe200010e0615 */
[----:B------:R-:W4:Y:S04]  /*66300*/  LDL.LU R219, [R1+0xcfc] ;  /* 0x000cfc0001db7983 */ /* 0x000f280000300800 */
[----:B------:R-:W4:Y:S01]  /*66310*/  LDL.LU R125, [R1+0xf88] ;  /* 0x000f8800017d7983 */ /* 0x000f220000300800 */
        /* <DEDUP_REMOVED lines=10> */
[----:B------:R-:W-:Y:S01]  /*663c0*/  LOP3.LUT P3, RZ, R18, 0x4, RZ, 0xc0, !PT ;  /* 0x0000000412ff7812 */ /* 0x000fe2000786c0ff */
[----:B0-----:R-:W0:Y:S01]  /*663d0*/  @!P4 LDC.64 R20, c[0x0][0x5c0] ;  /* 0x00017000ff14cb82 */ /* 0x001e220000000a00 */
[----:B------:R-:W-:Y:S01]  /*663e0*/  FMUL R17, R186, UR8 ;  /* 0x00000008ba117c20 */ /* 0x000fe20008400000 */
[----:B------:R-:W-:-:S04]  /*663f0*/  LOP3.LUT P6, RZ, R11, 0x1000, RZ, 0xc0, !PT ;  /* 0x000010000bff7812 */ /* 0x000fc800078cc0ff */
[----:B------:R-:W-:Y:S02]  /*66400*/  F2FP.SATFINITE.E4M3.F32.PACK_AB_MERGE_C R17, RZ, R17, RZ ;  /* 0x00000011ff11723e */ /* 0x000fe400048070ff */
[----:B------:R-:W-:Y:S02]  /*66410*/  LOP3.LUT P5, RZ, R2, 0x8000, RZ, 0xc0, !PT ;  /* 0x0000800002ff7812 */ /* 0x000fe400078ac0ff */
[----:B0-----:R-:W-:-:S05]  /*66420*/  @!P4 IADD3 R20, P2, R120, R20, RZ ;  /* 0x000000147814c210 */ /* 0x001fca0007f5e0ff */
[----:B------:R-:W-:Y:S01]  /*66430*/  @!P4 IMAD.X R21, R122, 0x1, R21, P2 ;  /* 0x000000017a15c824 */ /* 0x000fe200010e0615 */
[----:B--2---:R4:W-:Y:S02]  /*66440*/  @!P3 STG.E.U8 desc[UR26][R126.64+0x170], R17 ;  /* 0x000170117e00b986 */ /* 0x0049e4000c10111a */
[----:B----4-:R-:W-:Y:S02]  /*66450*/  FMUL R17, R218, UR8 ;  /* 0x00000008da117c20 */ /* 0x010fe40008400000 */
[----:B------:R-:W2:Y:S03]  /*66460*/  LDL.LU R218, [R1+0xd08] ;  /* 0x000d080001da7983 */ /* 0x000ea60000300800 */
[----:B------:R-:W-:Y:S01]  /*66470*/  F2FP.SATFINITE.E4M3.F32.PACK_AB_MERGE_C R17, RZ, R17, RZ ;  /* 0x00000011ff11723e */ /* 0x000fe200048070ff */
[----:B------:R-:W4:Y:S04]  /*66480*/  LDL.LU R120, [R1+0xf84] ;  /* 0x000f840001787983 */ /* 0x000f280000300800 */
[----:B------:R0:W-:Y:S04]  /*66490*/  @!P6 STG.E.U8 desc[UR26][R124.64+0x171], R17 ;  /* 0x000171117c00e986 */ /* 0x0001e8000c10111a */
[----:B------:R-:W2:Y:S01]  /*664a0*/  LDL.LU R122, [R1+0xf80] ;  /* 0x000f8000017a7983 */ /* 0x000ea20000300800 */
        /* <DEDUP_REMOVED lines=8> */
[----:B------:R-:W4:Y:S01]  /*66530*/  LDL.LU R121, [R1+0xf78] ;  /* 0x000f780001797983 */ /* 0x000f220000300800 */
[----:B------:R-:W-:-:S02]  /*66540*/  LOP3.LUT P2, RZ, R2, 0x8000, RZ, 0xc0, !PT ;  /* 0x0000800002ff7812 */ /* 0x000fc4000784c0ff */
[----:B------:R-:W-:Y:S01]  /*66550*/  LOP3.LUT P0, RZ, R2, 0x4000, RZ, 0xc0, !PT ;  /* 0x0000400002ff7812 */ /* 0x000fe2000780c0ff */
[----:B------:R-:W-:Y:S01]  /*66560*/  FMUL R17, R219, UR8 ;  /* 0x00000008db117c20 */ /* 0x000fe20008400000 */
[----:B------:R-:W-:Y:S01]  /*66570*/  LOP3.LUT P5, RZ, R18, 0x2, RZ, 0xc0, !PT ;  /* 0x0000000212ff7812 */ /* 0x000fe200078ac0ff */
[----:B------:R-:W4:Y:S03]  /*66580*/  LDL.LU R186, [R1+0xd10] ;  /* 0x000d100001ba7983 */ /* 0x000f260000300800 */
[----:B------:R-:W-:Y:S01]  /*66590*/  F2FP.SATFINITE.E4M3.F32.PACK_AB_MERGE_C R17, RZ, R17, RZ ;  /* 0x00000011ff11723e */ /* 0x000fe200048070ff */
[----:B------:R-:W4:Y:S04]  /*665a0*/  LDL.LU R219, [R1+0xd14] ;  /* 0x000d140001db7983 */ /* 0x000f280000300800 */
[----:B------:R0:W-:Y:S01]  /*665b0*/  @!P2 STG.E.U8 desc[UR26][R20.64+0x171], R17 ;  /* 0x000171111400a986 */ /* 0x0001e2000c10111a */
[----:B------:R-:W-:Y:S01]  /*665c0*/  LOP3.LUT P1, RZ, R11, 0x400, RZ, 0xc0, !PT ;  /* 0x000004000bff7812 */ /* 0x000fe2000782c0ff */
[----:B0-----:R-:W0:Y:S01]  /*665d0*/  @!P0 LDC.64 R20, c[0x0][0x5c0] ;  /* 0x00017000ff148b82 */ /* 0x001e220000000a00 */
[----:B---3--:R-:W-:Y:S01]  /*665e0*/  FMUL R17, R187, UR8 ;  /* 0x00000008bb117c20 */ /* 0x008fe20008400000 */
[----:B------:R-:W-:Y:S01]  /*665f0*/  LOP3.LUT P3, RZ, R0, 0x8, RZ, 0xc0, !PT ;  /* 0x0000000800ff7812 */ /* 0x000fe2000786c0ff */
[----:B------:R-:W3:Y:S03]  /*66600*/  LDL.LU R187, [R1+0xd18] ;  /* 0x000d180001bb7983 */ /* 0x000ee60000300800 */
[----:B------:R-:W-:-:S02]  /*66610*/  F2FP.SATFINITE.E4M3.F32.PACK_AB_MERGE_C R17, RZ, R17, RZ ;  /* 0x00000011ff11723e */ /* 0x000fc400048070ff */
[----:B0-----:R-:W-:Y:S02]  /*66620*/  @!P0 IADD3 R20, P2, R116, R20, RZ ;  /* 0x0000001474148210 */ /* 0x001fe40007f5e0ff */
[----:B------:R-:W3:Y:S03]  /*66630*/  LDL.LU R116, [R1+0xf74] ;  /* 0x000f740001747983 */ /* 0x000ee60000300800 */
[----:B------:R-:W-:Y:S02]  /*66640*/  @!P0 IMAD.X R21, R117, 0x1, R21, P2 ;  /* 0x0000000175158824 */ /* 0x000fe400010e0615 */
[----:B------:R-:W3:Y:S04]  /*66650*/  LDL.LU R117, [R1+0xf70] ;  /* 0x000f700001757983 */ /* 0x000ee80000300800 */
[----:B--2---:R0:W-:Y:S02]  /*66660*/  @!P5 STG.E.U8 desc[UR26][R122.64+0x178], R17 ;  /* 0x000178117a00d986 */ /* 0x0041e4000c10111a */
[----:B0-----:R-:W-:-:S05]  /*66670*/  FMUL R17, R168, UR8 ;  /* 0x00000008a8117c20 */ /* 0x001fca0008400000 */
[----:B------:R-:W-:-:S05]  /*66680*/  F2FP.SATFINITE.E4M3.F32.PACK_AB_MERGE_C R17, RZ, R17, RZ ;  /* 0x00000011ff11723e */ /* 0x000fca00048070ff */
[----:B----4-:R0:W-:Y:S02]  /*66690*/  @!P1 STG.E.U8 desc[UR26][R120.64+0x179], R17 ;  /* 0x0001791178009986 */ /* 0x0101e4000c10111a */
[----:B0-----:R-:W-:Y:S02]  /*666a0*/  FMUL R17, R218, UR8 ;  /* 0x00000008da117c20 */ /* 0x001fe40008400000 */
[----:B------:R-:W2:Y:S03]  /*666b0*/  LDL.LU R218, [R1+0xd1c] ;  /* 0x000d1c0001da7983 */ /* 0x000ea60000300800 */
        /* <DEDUP_REMOVED lines=9> */
[C---:B------:R-:W-:Y:S01]  /*66750*/  LOP3.LUT P2, RZ, R11.reuse, 0x200, RZ, 0xc0, !PT ;  /* 0x000002000bff7812 */ /* 0x040fe2000784c0ff */
[----:B------:R-:W2:Y:S03]  /*66760*/  LDL.LU R168, [R1+0xd20] ;  /* 0x000d200001a87983 */ /* 0x000ea60000300800 */
[----:B------:R-:W-:Y:S01]  /*66770*/  F2FP.SATFINITE.E4M3.F32.PACK_AB_MERGE_C R17, RZ, R17, RZ ;  /* 0x00000011ff11723e */ /* 0x000fe200048070ff */
[----:B------:R-:W2:Y:S04]  /*66780*/  LDL.LU R169, [R1+0xd24] ;  /* 0x000d240001a97983 */ /* 0x000ea80000300800 */
[----:B------:R0:W-:Y:S01]  /*66790*/  @!P3 STG.E.U8 desc[UR26][R20.64+0x179], R17 ;  /* 0x000179111400b986 */ /* 0x0001e2000c10111a */
[----:B------:R-:W-:Y:S01]  /*667a0*/  LOP3.LUT P6, RZ, R11, 0x100, RZ, 0xc0, !PT ;  /* 0x000001000bff7812 */ /* 0x000fe200078cc0ff */
[----:B0-----:R-:W0:Y:S01]  /*667b0*/  @!P4 LDC.64 R20, c[0x0][0x5c0] ;  /* 0x00017000ff14cb82 */ /* 0x001e220000000a00 */
[----:B------:R-:W-:-:S05]  /*667c0*/  FMUL R17, R186, UR8 ;  /* 0x00000008ba117c20 */ /* 0x000fca0008400000 */
[----:B------:R-:W-:Y:S02]  /*667d0*/  F2FP.SATFINITE.E4M3.F32.PACK_AB_MERGE_C R17, RZ, R17, RZ ;  /* 0x00000011ff11723e */ /* 0x000fe400048070ff */
[----:B------:R-:W-:-:S03]  /*667e0*/  LOP3.LUT P5, RZ, R2, 0x1000, RZ, 0xc0, !PT ;  /* 0x0000100002ff7812 */ /* 0x000fc600078ac0ff */
[----:B----4-:R1:W-:Y:S01]  /*667f0*/  @!P2 STG.E.U8 desc[UR26][R118.64+0xc0], R17 ;  /* 0x0000c0117600a986 */ /* 0x0103e2000c10111a */
[----:B0-----:R-:W-:Y:S01]  /*66800*/  @!P4 IADD3 R20, P2, R112, R20, RZ ;  /* 0x000000147014c210 */ /* 0x001fe20007f5e0ff */
[----:B-1----:R-:W-:-:S04]  /*66810*/  FMUL R17, R219, UR8 ;  /* 0x00000008db117c20 */ /* 0x002fc80008400000 */
[----:B------:R-:W-:Y:S01]  /*66820*/  @!P4 IMAD.X R21, R114, 0x1, R21, P2 ;  /* 0x000000017215c824 */ /* 0x000fe200010e0615 */
[----:B------:R-:W4:Y:S01]  /*66830*/  LDL.LU R219, [R1+0xd28] ;  /* 0x000d280001db7983 */ /* 0x000f220000300800 */
[----:B------:R-:W-:-:S03]  /*66840*/  F2FP.SATFINITE.E4M3.F32.PACK_AB_MERGE_C R17, RZ, R17, RZ ;  /* 0x00000011ff11723e */ /* 0x000fc600048070ff */
[----:B------:R-:W4:Y:S04]  /*66850*/  LDL.LU R112, [R1+0xf64] ;  /* 0x000f640001707983 */ /* 0x000f280000300800 */
[----:B---3--:R0:W-:Y:S04]  /*66860*/  @!P6 STG.E.U8 desc[UR26][R116.64+0xc1], R17 ;  /* 0x0000c1117400e986 */ /* 0x0081e8000c10111a */
[----:B------:R-:W3:Y:S01]  /*66870*/  LDL.LU R114, [R1+0xf60] ;  /* 0x000f600001727983 */ /* 0x000ee20000300800 */
[----:B0-----:R-:W-:-:S05]  /*66880*/  FMUL R17, R187, UR8 ;  /* 0x00000008bb117c20 */ /* 0x001fca0008400000 */
[----:B------:R-:W-:-:S05]  /*66890*/  F2FP.SATFINITE.E4M3.F32.PACK_AB_MERGE_C R17, RZ, R17, RZ ;  /* 0x00000011ff11723e */ /* 0x000fca00048070ff */
[----:B------:R0:W-:Y:S02]  /*668a0*/  @!P4 STG.E.U8 desc[UR26][R20.64+0xc0], R17 ;  /* 0x0000c0111400c986 */ /* 0x0001e4000c10111a */
[----:B0-----:R-:W0:Y:S02]  /*668b0*/  @!P5 LDC.64 R20, c[0x0][0x5c0] ;  /* 0x00017000ff14db82 */ /* 0x001e240000000a00 */
[----:B0-----:R-:W-:Y:S02]  /*668c0*/  @!P5 IADD3 R20, P2, R115, R20, RZ ;  /* 0x000000147314d210 */ /* 0x001fe40007f5e0ff */
[----:B------:R-:W3:Y:S03]  /*668d0*/  LDL.LU R115, [R1+0xf5c] ;  /* 0x000f5c0001737983 */ /* 0x000ee60000300800 */
[----:B------:R-:W-:Y:S02]  /*668e0*/  @!P5 IMAD.X R21, R113, 0x1, R21, P2 ;  /* 0x000000017115d824 */ /* 0x000fe400010e0615 */
[----:B------:R-:W4:Y:S01]  /*668f0*/  LDL.LU R113, [R1+0xf58] ;  /* 0x000f580001717983 */ /* 0x000f220000300800 */
[----:B------:R-:W-:Y:S01]  /*66900*/  LOP3.LUT P3, RZ, R2, 0x800, RZ, 0xc0, !PT ;  /* 0x0000080002ff7812 */ /* 0x000fe2000786c0ff */
[----:B--2---:R-:W-:Y:S01]  /*66910*/  FMUL R17, R218, UR8 ;  /* 0x00000008da117c20 */ /* 0x004fe20008400000 */
[C---:B------:R-:W-:Y:S01]  /*66920*/  LOP3.LUT P1, RZ, R11.reuse, 0x80, RZ, 0xc0, !PT ;  /* 0x000000800bff7812 */ /* 0x040fe2000782c0ff */
[----:B------:R-:W2:Y:S03]  /*66930*/  LDL.LU R218, [R1+0xd2c] ;  /* 0x000d2c0001da7983 */ /* 0x000ea60000300800 */
[----:B------:R-:W-:Y:S01]  /*66940*/  F2FP.SATFINITE.E4M3.F32.PACK_AB_MERGE_C R17, RZ, R17, RZ ;  /* 0x00000011ff11723e */ /* 0x000fe200048070ff */
[----:B------:R-:W2:Y:S04]  /*66950*/  LDL.LU R186, [R1+0xd30] ;  /* 0x000d300001ba7983 */ /* 0x000ea80000300800 */
[----:B------:R0:W-:Y:S01]  /*66960*/  @!P5 STG.E.U8 desc[UR26][R20.64+0xc1], R17 ;  /* 0x0000c1111400d986 */ /* 0x0001e2000c10111a */
[C---:B------:R-:W-:Y:S01]  /*66970*/  LOP3.LUT P4, RZ, R11.reuse, 0x20, RZ, 0xc0, !PT ;  /* 0x000000200bff7812 */ /* 0x040fe2000788c0ff */
[----:B0-----:R-:W0:Y:S01]  /*66980*/  @!P3 LDC.64 R20, c[0x0][0x5c0] ;  /* 0x00017000ff14bb82 */ /* 0x001e220000000a00 */
[----:B------:R-:W-:Y:S01]  /*66990*/  FMUL R17, R168, UR8 ;  /* 0x00000008a8117c20 */ /* 0x000fe20008400000 */
[----:B------:R-:W-:Y:S01]  /*669a0*/  LOP3.LUT P0, RZ, R11, 0x40, RZ, 0xc0, !PT ;  /* 0x000000400bff7812 */ /* 0x000fe2000780c0ff */
[----:B------:R-:W2:Y:S03]  /*669b0*/  LDL.LU R168, [R1+0xd34] ;  /* 0x000d340001a87983 */ /* 0x000ea60000300800 */
[----:B------:R-:W-:-:S02]  /*669c0*/  F2FP.SATFINITE.E4M3.F32.PACK_AB_MERGE_C R17, RZ, R17, RZ ;  /* 0x00000011ff11723e */ /* 0x000fc400048070ff */
[----:B------:R-:W-:-:S04]  /*669d0*/  LOP3.LUT R18, R18, 0xfffffffe, RZ, 0xc0, !PT ;  /* 0xfffffffe12127812 */ /* 0x000fc800078ec0ff */
[----:B------:R-:W-:Y:S02]  /*669e0*/  @P4 LOP3.LUT R18, R18, 0x1, RZ, 0xfc, !PT ;  /* 0x0000000112124812 */ /* 0x000fe400078efcff */
[----:B------:R-:W-:Y:S02]  /*669f0*/  LOP3.LUT P4, RZ, R2, 0x400, RZ, 0xc0, !PT ;  /* 0x0000040002ff7812 */ /* 0x000fe4000788c0ff */
[----:B0-----:R-:W-:Y:S02]  /*66a00*/  @!P3 IADD3 R20, P2, R106, R20, RZ ;  /* 0x000000146a14b210 */ /* 0x001fe40007f5e0ff */
[----:B------:R-:W2:Y:S03]  /*66a10*/  LDL.LU R106, [R1+0xf54] ;  /* 0x000f5400016a7983 */ /* 0x000ea60000300800 */
[----:B------:R-:W-:Y:S02]  /*66a20*/  @!P3 IMAD.X R21, R110, 0x1, R21, P2 ;  /* 0x000000016e15b824 */ /* 0x000fe400010e0615 */
[----:B------:R-:W2:Y:S04]  /*66a30*/  LDL.LU R110, [R1+0xf50] ;  /* 0x000f5000016e7983 */ /* 0x000ea80000300800 */
[----:B---3--:R0:W-:Y:S02]  /*66a40*/  @!P1 STG.E.U8 desc[UR26][R114.64+0xc8], R17 ;  /* 0x0000c81172009986 */ /* 0x0081e4000c10111a */
[----:B0-----:R-:W-:-:S05]  /*66a50*/  FMUL R17, R169, UR8 ;  /* 0x00000008a9117c20 */ /* 0x001fca0008400000 */
[----:B------:R-:W-:-:S05]  /*66a60*/  F2FP.SATFINITE.E4M3.F32.PACK_AB_MERGE_C R17, RZ, R17, RZ ;  /* 0x00000011ff11723e */ /* 0x000fca00048070ff */
[----:B----4-:R0:W-:Y:S02]  /*66a70*/  @!P0 STG.E.U8 desc[UR26][R112.64+0xc9], R17 ;  /* 0x0000c91170008986 */ /* 0x0101e4000c10111a */
[----:B0-----:R-:W-:Y:S02]  /*66a80*/  FMUL R17, R219, UR8 ;  /* 0x00000008db117c20 */ /* 0x001fe40008400000 */
[----:B------:R-:W3:Y:S03]  /*66a90*/  LDL.LU R219, [R1+0xd38] ;  /* 0x000d380001db7983 */ /* 0x000ee60000300800 */
[----:B------:R-:W-:-:S05]  /*66aa0*/  F2FP.SATFINITE.E4M3.F32.PACK_AB_MERGE_C R17, RZ, R17, RZ ;  /* 0x00000011ff11723e */ /* 0x000fca00048070ff */
[----:B------:R0:W-:Y:S02]  /*66ab0*/  @!P3 STG.E.U8 desc[UR26][R20.64+0xc8], R17 ;  /* 0x0000c8111400b986 */ /* 0x0001e4000c10111a */
[----:B0-----:R-:W0:Y:S02]  /*66ac0*/  @!P4 LDC.64 R20, c[0x0][0x5c0] ;  /* 0x00017000ff14cb82 */ /* 0x001e240000000a00 */
[----:B0-----:R-:W-:Y:S02]  /*66ad0*/  @!P4 IADD3 R20, P2, R111, R20, RZ ;  /* 0x000000146f14c210 */ /* 0x001fe40007f5e0ff */
[----:B------:R-:W4:Y:S03]  /*66ae0*/  LDL.LU R111, [R1+0xf4c] ;  /* 0x000f4c00016f7983 */ /* 0x000f260000300800 */
[----:B------:R-:W-:Y:S01]  /*66af0*/  @!P4 IMAD.X R21, R107, 0x1, R21, P2 ;  /* 0x000000016b15c824 */ /* 0x000fe200010e0615 */
[----:B------:R-:W3:Y:S04]  /*66b00*/  LDL.LU R169, [R1+0xd3c] ;  /* 0x000d3c0001a97983 */ /* 0x000ee80000300800 */
        /* <DEDUP_REMOVED lines=8> */
[----:B------:R-:W0:Y:S02]  /*66b90*/  @!P5 LDC.64 R18, c[0x0][0x5c0] ;  /* 0x00017000ff12db82 */ /* 0x000e240000000a00 */
[----:B------:R1:W-:Y:S01]  /*66ba0*/  @!P2 STG.E.U8 desc[UR26][R20.64+0xc9], R17 ;  /* 0x0000c9111400a986 */ /* 0x0003e2000c10111a */
[----:B------:R-:W-:-:S02]  /*66bb0*/  LOP3.LUT P1, RZ, R11, 0x8, RZ, 0xc0, !PT ;  /* 0x000000080bff7812 */ /* 0x000fc4000782c0ff */
[----:B------:R-:W-:Y:S01]  /*66bc0*/  LOP3.LUT P6, RZ, R11, 0x10, RZ, 0xc0, !PT ;  /* 0x000000100bff7812 */ /* 0x000fe200078cc0ff */
[----:B-1----:R-:W-:-:S05]  /*66bd0*/  FMUL R17, R186, UR8 ;  /* 0x00000008ba117c20 */ /* 0x002fca0008400000 */
        /* <DEDUP_REMOVED lines=11> */
[----:B---3--:R0:W-:Y:S04]  /*66c90*/  @!P6 STG.E.U8 desc[UR26][R106.64+0xd1], R17 ;  /* 0x0000d1116a00e986 */ /* 0x0081e8000c10111a */
[----:B------:R-:W3:Y:S01]  /*66ca0*/  LDL.LU R108, [R1+0xf40] ;  /* 0x000f4000016c7983 */ /* 0x000ee20000300800 */
[----:B0-----:R-:W-:-:S03]  /*66cb0*/  FMUL R17, R219, UR8 ;  /* 0x00000008db117c20 */ /* 0x001fc60008400000 */
[----:B------:R-:W4:Y:S02]  /*66cc0*/  LDL.LU R219, [R1+0xd4c] ;  /* 0x000d4c0001db7983 */ /* 0x000f240000300800 */
[----:B------:R-:W-:-:S05]  /*66cd0*/  F2FP.SATFINITE.E4M3.F32.PACK_AB_MERGE_C R17, RZ, R17, RZ ;  /* 0x00000011ff11723e */ /* 0x000fca00048070ff */
[----:B------:R0:W-:Y:S02]  /*66ce0*/  @!P5 STG.E.U8 desc[UR26][R18.64+0xd0], R17 ;  /* 0x0000d0111200d986 */ /* 0x0001e4000c10111a */
[----:B0-----:R-:W0:Y:S02]  /*66cf0*/  @!P1 LDC.64 R18, c[0x0][0x5c0] ;  /* 0x00017000ff129b82 */ /* 0x001e240000000a00 */
[----:B0-----:R-:W-:Y:S02]  /*66d00*/  @!P1 IADD3 R18, P2, R109, R18, RZ ;  /* 0x000000126d129210 */ /* 0x001fe40007f5e0ff */
[----:B------:R-:W3:Y:S03]  /*66d10*/  LDL.LU R109, [R1+0xf3c] ;  /* 0x000f3c00016d7983 */ /* 0x000ee60000300800 */
        /* <DEDUP_REMOVED lines=12> */
[----:B--2---:R-:W-:-:S05]  /*66de0*/  FMUL R17, R187, UR8 ;  /* 0x00000008bb117c20 */ /* 0x004fca0008400000 */
[----:B------:R-:W-:Y:S02]  /*66df0*/  F2FP.SATFINITE.E4M3.F32.PACK_AB_MERGE_C R17, RZ, R17, RZ ;  /* 0x00000011ff11723e */ /* 0x000fe400048070ff */
[----:B------:R-:W-:Y:S02]  /*66e00*/  LOP3.LUT P4, RZ, R2, 0x40, RZ, 0xc0, !PT ;  /* 0x0000004002ff7812 */ /* 0x000fe4000788c0ff */
[----:B0-----:R-:W-:-:S05]  /*66e10*/  @!P3 IADD3 R18, P2, R98, R18, RZ ;  /* 0x000000126212b210 */ /* 0x001fca0007f5e0ff */
[----:B------:R-:W-:Y:S01]  /*66e20*/  @!P3 IMAD.X R19, R102, 0x1, R19, P2 ;  /* 0x000000016613b824 */ /* 0x000fe200010e0613 */
[----:B---3--:R0:W-:Y:S02]  /*66e30*/  @!P1 STG.E.U8 desc[UR26][R108.64+0xd8], R17 ;  /* 0x0000d8116c009986 */ /* 0x0081e4000c10111a */
[----:B0-----:R-:W-:Y:S02]  /*66e40*/  FMUL R17, R218, UR8 ;  /* 0x00000008da117c20 */ /* 0x001fe40008400000 */
[----:B------:R-:W2:Y:S03]  /*66e50*/  LDL.LU R218, [R1+0xd58] ;  /* 0x000d580001da7983 */ /* 0x000ea60000300800 */
[----:B------:R-:W-:Y:S01]  /*66e60*/  F2FP.SATFINITE.E4M3.F32.PACK_AB_MERGE_C R17, RZ, R17, RZ ;  /* 0x00000011ff11723e */ /* 0x000fe200048070ff */
[----:B------:R-:W3:Y:S04]  /*66e70*/  LDL.LU R98, [R1+0xf34] ;  /* 0x000f340001627983 */ /* 0x000ee80000300800 */
[----:B----4-:R0:W-:Y:S04]  /*66e80*/  @!P0 STG.E.U8 desc[UR26][R104.64+0xd9], R17 ;  /* 0x0000d91168008986 */ /* 0x0101e8000c10111a */
[----:B------:R-:W4:Y:S01]  /*66e90*/  LDL.LU R102, [R1+0xf30] ;  /* 0x000f300001667983 */ /* 0x000f220000300800 */
[----:B0-----:R-:W-:-:S05]  /*66ea0*/  FMUL R17, R168, UR8 ;  /* 0x00000008a8117c20 */ /* 0x001fca0008400000 */
[----:B------:R-:W-:-:S05]  /*66eb0*/  F2FP.SATFINITE.E4M3.F32.PACK_AB_MERGE_C R17, RZ, R17, RZ ;  /* 0x00000011ff11723e */ /* 0x000fca00048070ff */
[----:B------:R0:W-:Y:S02]  /*66ec0*/  @!P3 STG.E.U8 desc[UR26][R18.64+0xd8], R17 ;  /* 0x0000d8111200b986 */ /* 0x0001e4000c10111a */
[----:B0-----:R-:W0:Y:S02]  /*66ed0*/  @!P4 LDC.64 R18, c[0x0][0x5c0] ;  /* 0x00017000ff12cb82 */ /* 0x001e240000000a00 */
[----:B0-----:R-:W-:Y:S02]  /*66ee0*/  @!P4 IADD3 R18, P2, R103, R18, RZ ;  /* 0x000000126712c210 */ /* 0x001fe40007f5e0ff */
[----:B------:R-:W4:Y:S03]  /*66ef0*/  LDL.LU R103, [R1+0xf2c] ;  /* 0x000f2c0001677983 */ /* 0x000f260000300800 */
[----:B------:R-:W-:Y:S01]  /*66f00*/  @!P4 IMAD.X R19, R99, 0x1, R19, P2 ;  /* 0x000000016313c824 */ /* 0x000fe200010e0613 */
[----:B------:R-:W2:Y:S04]  /*66f10*/  LDL.LU R187, [R1+0xd5c] ;  /* 0x000d5c0001bb7983 */ /* 0x000ea80000300800 */
[----:B------:R-:W3:Y:S01]  /*66f20*/  LDL.LU R99, [R1+0xf28] ;  /* 0x000f280001637983 */ /* 0x000ee20000300800 */
        /* <DEDUP_REMOVED lines=20> */
[----:B------:R-:W4:Y:S01]  /*67070*/  LDL.LU R101, [R1+0xf20] ;  /* 0x000f200001657983 */ /* 0x000f220000300800 */
[----:B--2---:R-:W-:-:S03]  /*67080*/  FMUL R17, R218, UR8 ;  /* 0x00000008da117c20 */ /* 0x004fc60008400000 */
[----:B------:R-:W2:Y:S02]  /*67090*/  LDL.LU R218, [R1+0xd6c] ;  /* 0x000d6c0001da7983 */ /* 0x000ea40000300800 */
[----:B------:R-:W-:-:S05]  /*670a0*/  F2FP.SATFINITE.E4M3.F32.PACK_AB_MERGE_C R17, RZ, R17, RZ ;  /* 0x00000011ff11723e */ /* 0x000fca00048070ff */
[----:B------:R0:W-:Y:S02]  /*670b0*/  @!P5 STG.E.U8 desc[UR26][R18.64+0xe0], R17 ;  /* 0x0000e0111200d986 */ /* 0x0001e4000c10111a */
[----:B0-----:R-:W0:Y:S02]  /*670c0*/  @!P1 LDC.64 R18, c[0x0][0x5c0] ;  /* 0x00017000ff129b82 */ /* 0x001e240000000a00 */
[----:B0-----:R-:W-:Y:S02]  /*670d0*/  @!P1 IADD3 R18, P2, R96, R18, RZ ;  /* 0x0000001260129210 */ /* 0x001fe40007f5e0ff */
[----:B------:R-:W3:Y:S03]  /*670e0*/  LDL.LU R96, [R1+0xf1c] ;  /* 0x000f1c0001607983 */ /* 0x000ee60000300800 */
[----:B------:R-:W-:Y:S02]  /*670f0*/  @!P1 IMAD.X R19, R97, 0x1, R19, P2 ;  /* 0x0000000161139824 */ /* 0x000fe400010e0613 */
[----:B------:R-:W3:Y:S01]  /*67100*/  LDL.LU R97, [R1+0xf18] ;  /* 0x000f180001617983 */ /* 0x000ee20000300800 */
[----:B------:R-:W-:Y:S01]  /*67110*/  LOP3.LUT P4, RZ, R2, 0x8, RZ, 0xc0, !PT ;  /* 0x0000000802ff7812 */ /* 0x000fe2000788c0ff */
[----:B------:R-:W-:Y:S01]  /*67120*/  FMUL R17, R187, UR8 ;  /* 0x00000008bb117c20 */ /* 0x000fe20008400000 */
[----:B------:R-:W-:Y:S01]  /*67130*/  LOP3.LUT P0, RZ, R10, 0x80000000, RZ, 0xc0, !PT ;  /* 0x800000000aff7812 */ /* 0x000fe2000780c0ff */
[----:B------:R-:W2:Y:S03]  /*67140*/  LDL.LU R186, [R1+0xd70] ;  /* 0x000d700001ba7983 */ /* 0x000ea60000300800 */
[----:B------:R-:W-:-:S05]  /*67150*/  F2FP.SATFINITE.E4M3.F32.PACK_AB_MERGE_C R17, RZ, R17, RZ ;  /* 0x00000011ff11723e */ /* 0x000fca00048070ff */
[----:B------:R0:W-:Y:S01]  /*67160*/  @!P1 STG.E.U8 desc[UR26][R18.64+0xe1], R17 ;  /* 0x0000e11112009986 */ /* 0x0001e2000c10111a */
[C---:B------:R-:W-:Y:S01]  /*67170*/  LOP3.LUT P6, RZ, R10.reuse, 0x10000000, RZ, 0xc0, !PT ;  /* 0x100000000aff7812 */ /* 0x040fe200078cc0ff */
[----:B0-----:R-:W0:Y:S01]  /*67180*/  @!P4 LDC.64 R18, c[0x0][0x5c0] ;  /* 0x00017000ff12cb82 */ /* 0x001e220000000a00 */
[----:B------:R-:W-:Y:S01]  /*67190*/  FMUL R17, R219, UR8 ;  /* 0x00000008db117c20 */ /* 0x000fe20008400000 */
[----:B------:R-:W-:Y:S01]  /*671a0*/  LOP3.LUT P3, RZ, R10, 0x40000000, RZ, 0xc0, !PT ;  /* 0x400000000aff7812 */ /* 0x000fe2000786c0ff */
[----:B------:R-:W2:Y:S03]  /*671b0*/  LDL.LU R219, [R1+0xd74] ;  /* 0x000d740001db7983 */ /* 0x000ea60000300800 */
        /* <DEDUP_REMOVED lines=11> */
[----:B------:R-:W4:Y:S04]  /*67270*/  LDL.LU R94, [R1+0xf10] ;  /* 0x000f1000015e7983 */ /* 0x000f280000300800 */
[----:B------:R-:W4:Y:S04]  /*67280*/  LDL.LU R187, [R1+0xd7c] ;  /* 0x000d7c0001bb7983 */ /* 0x000f280000300800 */
[----:B---3--:R0:W-:Y:S02]  /*67290*/  @!P3 STG.E.U8 desc[UR26][R96.64+0xe9], R17 ;  /* 0x0000e9116000b986 */ /* 0x0081e4000c10111a */
[----:B0-----:R-:W-:-:S05]  /*672a0*/  FMUL R17, R169, UR8 ;  /* 0x00000008a9117c20 */ /* 0x001fca0008400000 */
        /* <DEDUP_REMOVED lines=8> */
[----:B--2---:R-:W-:Y:S01]  /*67330*/  FMUL R20, R218, UR8 ;  /* 0x00000008da147c20 */ /* 0x004fe20008400000 */
[----:B------:R-:W-:Y:S01]  /*67340*/  LOP3.LUT P2, RZ, R10, 0x20000000, RZ, 0xc0, !PT ;  /* 0x200000000aff7812 */ /* 0x000fe2000784c0ff */
[----:B------:R-:W2:Y:S03]  /*67350*/  LDL.LU R169, [R1+0xd80] ;  /* 0x000d800001a97983 */ /* 0x000ea60000300800 */
[----:B------:R-:W-:Y:S01]  /*67360*/  F2FP.SATFINITE.E4M3.F32.PACK_AB_MERGE_C R21, RZ, R20, RZ ;  /* 0x00000014ff15723e */ /* 0x000fe200048070ff */
[----:B------:R-:W2:Y:S04]  /*67370*/  LDL.LU R218, [R1+0xd84] ;  /* 0x000d840001da7983 */ /* 0x000ea80000300800 */
[----:B------:R0:W-:Y:S02]  /*67380*/  @!P6 STG.E.U8 desc[UR26][R18.64+0xe9], R21 ;  /* 0x0000e9151200e986 */ /* 0x0001e4000c10111a */
[----:B0-----:R-:W0:Y:S01]  /*67390*/  @!P5 LDC.64 R18, c[0x0][0x5c0] ;  /* 0x00017000ff12db82 */ /* 0x001e220000000a00 */
[----:B------:R-:W-:Y:S01]  /*673a0*/  FMUL R20, R186, UR8 ;  /* 0x00000008ba147c20 */ /* 0x000fe20008400000 */
[----:B------:R-:W-:-:S04]  /*673b0*/  LOP3.LUT P6, RZ, R13, 0x40000000, RZ, 0xc0, !PT ;  /* 0x400000000dff7812 */ /* 0x000fc800078cc0ff */
[----:B------:R-:W-:Y:S01]  /*673c0*/  F2FP.SATFINITE.E4M3.F32.PACK_AB_MERGE_C R97, RZ, R20, RZ ;  /* 0x00000014ff61723e */ /* 0x000fe200048070ff */
[----:B------:R-:W-:Y:S01]  /*673d0*/  FMUL R20, R219, UR8 ;  /* 0x00000008db147c20 */ /* 0x000fe20008400000 */
[----:B------:R-:W-:Y:S01]  /*673e0*/  LOP3.LUT P1, RZ, R2, 0x1, RZ, 0xc0, !PT ;  /* 0x0000000102ff7812 */ /* 0x000fe2000782c0ff */
[----:B------:R-:W2:Y:S03]  /*673f0*/  LDL.LU R219, [R1+0xd88] ;  /* 0x000d880001db7983 */ /* 0x000ea60000300800 */
[----:B------:R-:W-:Y:S01]  /*67400*/  F2FP.SATFINITE.E4M3.F32.PACK_AB_MERGE_C R99, RZ, R20, RZ ;  /* 0x00000014ff63723e */ /* 0x000fe200048070ff */
[----:B----4-:R-:W-:-:S05]  /*67410*/  FMUL R17, R168, UR8 ;  /* 0x00000008a8117c20 */ /* 0x010fca0008400000 */
[----:B------:R-:W-:Y:S01]  /*67420*/  F2FP.SATFINITE.E4M3.F32.PACK_AB_MERGE_C R21, RZ, R17, RZ ;  /* 0x00000011ff15723e */ /* 0x000fe200048070ff */
[----:B---3--:R-:W-:Y:S01]  /*67430*/  @!P2 STG.E.U8 desc[UR26][R94.64+0xf0], R97 ;  /* 0x0000f0615e00a986 */ /* 0x008fe2000c10111a */
[----:B0-----:R-:W-:-:S03]  /*67440*/  @!P5 IADD3 R18, P2, R92, R18, RZ ;  /* 0x000000125c12d210 */ /* 0x001fc60007f5e0ff */
[----:B------:R-:W3:Y:S02]  /*67450*/  LDL.LU R92, [R1+0xf04] ;  /* 0x000f0400015c7983 */ /* 0x000ee40000300800 */
[----:B------:R-:W-:Y:S02]  /*67460*/  @!P5 IMAD.X R19, R93, 0x1, R19, P2 ;  /* 0x000000015d13d824 */ /* 0x000fe400010e0613 */
[----:B------:R-:W-:Y:S04]  /*67470*/  @!P6 STG.E.U8 desc[UR26][R90.64+0xf1], R99 ;  /* 0x0000f1635a00e986 */ /* 0x000fe8000c10111a */
[----:B------:R0:W-:Y:S04]  /*67480*/  @!P5 STG.E.U8 desc[UR26][R18.64+0xf0], R21 ;  /* 0x0000f0151200d986 */ /* 0x0001e8000c10111a */
[----:B------:R-:W3:Y:S04]  /*67490*/  LDL.LU R93, [R1+0xf00] ;  /* 0x000f0000015d7983 */ /* 0x000ee80000300800 */
[----:B------:R-:W4:Y:S01]  /*674a0*/  LDL.LU R168, [R1+0xd8c] ;  /* 0x000d8c0001a87983 */ /* 0x000f220000300800 */
[----:B0-----:R-:W0:Y:S02]  /*674b0*/  @!P1 LDC.64 R18, c[0x0][0x5c0] ;  /* 0x00017000ff129b82 */ /* 0x001e240000000a00 */
[----:B0-----:R-:W-:-:S02]  /*674c0*/  @!P1 IADD3 R18, P2, R88, R18, RZ ;  /* 0x0000001258129210 */ /* 0x001fc40007f5e0ff */
[----:B------:R-:W4:Y:S03]  /*674d0*/  LDL.LU R88, [R1+0xefc] ;  /* 0x000efc0001587983 */ /* 0x000f260000300800 */
[----:B------:R-:W-:Y:S02]  /*674e0*/  @!P1 IMAD.X R19, R89, 0x1, R19, P2 ;  /* 0x0000000159139824 */ /* 0x000fe400010e0613 */
[----:B------:R-:W4:Y:S01]  /*674f0*/  LDL.LU R89, [R1+0xef8] ;  /* 0x000ef80001597983 */ /* 0x000f220000300800 */
[----:B------:R-:W-:Y:S01]  /*67500*/  LOP3.LUT P4, RZ, R0, 0x80000000, RZ, 0xc0, !PT ;  /* 0x8000000000ff7812 */ /* 0x000fe2000788c0ff */
[----:B------:R-:W-:Y:S01]  /*67510*/  FMUL R17, R187, UR8 ;  /* 0x00000008bb117c20 */ /* 0x000fe20008400000 */
[----:B------:R-:W-:Y:S01]  /*67520*/  LOP3.LUT P6, RZ, R10, 0x1000000, RZ, 0xc0, !PT ;  /* 0x010000000aff7812 */ /* 0x000fe200078cc0ff */
[----:B------:R-:W4:Y:S03]  /*67530*/  LDL.LU R186, [R1+0xd90] ;  /* 0x000d900001ba7983 */ /* 0x000f260000300800 */
[----:B------:R-:W-:-:S05]  /*67540*/  F2FP.SATFINITE.E4M3.F32.PACK_AB_MERGE_C R91, RZ, R17, RZ ;  /* 0x00000011ff5b723e */ /* 0x000fca00048070ff */
[----:B------:R0:W-:Y:S02]  /*67550*/  @!P1 STG.E.U8 desc[UR26][R18.64+0xf1], R91 ;  /* 0x0000f15b12009986 */ /* 0x0001e4000c10111a */
[----:B0-----:R-:W0:Y:S01]  /*67560*/  @!P4 LDC.64 R18, c[0x0][0x5c0] ;  /* 0x00017000ff12cb82 */ /* 0x001e220000000a00 */
[----:B--2---:R-:W-:Y:S01]  /*67570*/  FMUL R17, R169, UR8 ;  /* 0x00000008a9117c20 */ /* 0x004fe20008400000 */
[----:B------:R-:W-:Y:S01]  /*67580*/  LOP3.LUT P0, RZ, R10, 0x8000000, RZ, 0xc0, !PT ;  /* 0x080000000aff7812 */ /* 0x000fe2000780c0ff */
[----:B------:R-:W2:Y:S03]  /*67590*/  LDL.LU R169, [R1+0xd94] ;  /* 0x000d940001a97983 */ /* 0x000ea60000300800 */
[----:B------:R-:W-:Y:S01]  /*675a0*/  F2FP.SATFINITE.E4M3.F32.PACK_AB_MERGE_C R95, RZ, R17, RZ ;  /* 0x00000011ff5f723e */ /* 0x000fe200048070ff */
[----:B------:R-:W-:Y:S01]  /*675b0*/  FMUL R17, R218, UR8 ;  /* 0x00000008da117c20 */ /* 0x000fe20008400000 */
[----:B------:R-:W-:Y:S01]  /*675c0*/  LOP3.LUT P3, RZ, R10, 0x4000000, RZ, 0xc0, !PT ;  /* 0x040000000aff7812 */ /* 0x000fe2000786c0ff */
[----:B------:R-:W2:Y:S01]  /*675d0*/  LDL.LU R218, [R1+0xd98] ;  /* 0x000d980001da7983 */ /* 0x000ea20000300800 */
[----:B------:R-:W-:-:S02]  /*675e0*/  P2R R20, PR, RZ, 0x40 ;  /* 0x00000040ff147803 */ /* 0x000fc40000000000 */
[----:B------:R-:W-:Y:S02]  /*675f0*/  LOP3.LUT P6, RZ, R0, 0x40000000, RZ, 0xc0, !PT ;  /* 0x4000000000ff7812 */ /* 0x000fe400078cc0ff */
[----:B------:R-:W-:Y:S01]  /*67600*/  F2FP.SATFINITE.E4M3.F32.PACK_AB_MERGE_C R21, RZ, R17, RZ ;  /* 0x00000011ff15723e */ /* 0x000fe200048070ff */
[----:B------:R-:W-:Y:S01]  /*67610*/  FMUL R17, R219, UR8 ;  /* 0x00000008db117c20 */ /* 0x000fe20008400000 */
[----:B0-----:R-:W-:-:S04]  /*67620*/  @!P4 IADD3 R18, P2, R84, R18, RZ ;  /* 0x000000125412c210 */ /* 0x001fc80007f5e0ff */
[----:B------:R-:W-:Y:S01]  /*67630*/  F2FP.SATFINITE.E4M3.F32.PACK_AB_MERGE_C R91, RZ, R17, RZ ;  /* 0x00000011ff5b723e */ /* 0x000fe200048070ff */
[----:B------:R-:W2:Y:S01]  /*67640*/  LDL.LU R84, [R1+0xef4] ;  /* 0x000ef40001547983 */ /* 0x000ea20000300800 */
[----:B------:R-:W-:-:S03]  /*67650*/  @!P4 IMAD.X R19, R86, 0x1, R19, P2 ;  /* 0x000000015613c824 */ /* 0x000fc600010e0613 */
[----:B------:R-:W2:Y:S04]  /*67660*/  LDL.LU R86, [R1+0xef0] ;  /* 0x000ef00001567983 */ /* 0x000ea80000300800 */
[----:B------:R-:W2:Y:S04]  /*67670*/  LDL.LU R187, [R1+0xd9c] ;  /* 0x000d9c0001bb7983 */ /* 0x000ea80000300800 */
[----:B---3--:R-:W-:Y:S04]  /*67680*/  @!P0 STG.E.U8 desc[UR26][R92.64+0xf8], R95 ;  /* 0x0000f85f5c008986 */ /* 0x008fe8000c10111a */
[----:B----4-:R-:W-:Y:S04]  /*67690*/  @!P3 STG.E.U8 desc[UR26][R88.64+0xf9], R21 ;  /* 0x0000f9155800b986 */ /* 0x010fe8000c10111a */
[----:B------:R0:W-:Y:S02]  /*676a0*/  @!P4 STG.E.U8 desc[UR26][R18.64+0xf8], R91 ;  /* 0x0000f85b1200c986 */ /* 0x0001e4000c10111a */
[----:B0-----:R-:W0:Y:S02]  /*676b0*/  @!P6 LDC.64 R18, c[0x0][0x5c0] ;  /* 0x00017000ff12eb82 */ /* 0x001e240000000a00 */
[----:B0-----:R-:W-:-:S02]  /*676c0*/  @!P6 IADD3 R18, P2, R87, R18, RZ ;  /* 0x000000125712e210 */ /* 0x001fc40007f5e0ff */
[----:B------:R-:W3:Y:S03]  /*676d0*/  LDL.LU R87, [R1+0xeec] ;  /* 0x000eec0001577983 */ /* 0x000ee60000300800 */
[----:B------:R-:W-:Y:S02]  /*676e0*/  @!P6 IMAD.X R19, R85, 0x1, R19, P2 ;  /* 0x000000015513e824 */ /* 0x000fe400010e0613 */
[----:B------:R-:W4:Y:S01]  /*676f0*/  LDL.LU R85, [R1+0xee8] ;  /* 0x000ee80001557983 */ /* 0x000f220000300800 */
[----:B------:R-:W-:Y:S01]  /*67700*/  LOP3.LUT P5, RZ, R0, 0x20000000, RZ, 0xc0, !PT ;  /* 0x2000000000ff7812 */ /* 0x000fe200078ac0ff */
[----:B------:R-:W-:Y:S01]  /*67710*/  FMUL R17, R168, UR8 ;  /* 0x00000008a8117c20 */ /* 0x000fe20008400000 */
[----:B------:R-:W-:Y:S01]  /*67720*/  LOP3.LUT P2, RZ, R10, 0x2000000, RZ, 0xc0, !PT ;  /* 0x020000000aff7812 */ /* 0x000fe2000784c0ff */
[----:B------:R-:W4:Y:S03]  /*67730*/  LDL.LU R219, [R1+0xda0] ;  /* 0x000da00001db7983 */ /* 0x000f260000300800 */
[----:B------:R-:W-:Y:S01]  /*67740*/  F2FP.SATFINITE.E4M3.F32.PACK_AB_MERGE_C R21, RZ, R17, RZ ;  /* 0x00000011ff15723e */ /* 0x000fe200048070ff */
[----:B------:R-:W4:Y:S04]  /*67750*/  LDL.LU R168, [R1+0xda4] ;  /* 0x000da40001a87983 */ /* 0x000f280000300800 */
[----:B------:R0:W-:Y:S02]  /*67760*/  @!P6 STG.E.U8 desc[UR26][R18.64+0xf9], R21 ;  /* 0x0000f9151200e986 */ /* 0x0001e4000c10111a */
[----:B0-----:R-:W0:Y:S01]  /*67770*/  @!P5 LDC.64 R18, c[0x0][0x5c0] ;  /* 0x00017000ff12db82 */ /* 0x001e220000000a00 */
[----:B------:R-:W-:Y:S01]  /*67780*/  FMUL R17, R186, UR8 ;  /* 0x00000008ba117c20 */ /* 0x000fe20008400000 */
[----:B------:R-:W-:-:S04]  /*67790*/  ISETP.NE.AND P6, PT, R20, RZ, PT ;  /* 0x000000ff1400720c */ /* 0x000fc80003fc5270 */
[----:B------:R-:W-:Y:S01]  /*677a0*/  F2FP.SATFINITE.E4M3.F32.PACK_AB_MERGE_C R89, RZ, R17, RZ ;  /* 0x00000011ff59723e */ /* 0x000fe200048070ff */
[----:B--2---:R-:W-:Y:S01]  /*677b0*/  FMUL R17, R169, UR8 ;  /* 0x00000008a9117c20 */ /* 0x004fe20008400000 */
[----:B------:R-:W-:Y:S01]  /*677c0*/  LOP3.LUT P1, RZ, R0, 0x10000000, RZ, 0xc0, !PT ;  /* 0x1000000000ff7812 */ /* 0x000fe2000782c0ff */
[----:B------:R-:W2:Y:S03]  /*677d0*/  LDL.LU R169, [R1+0xda8] ;  /* 0x000da80001a97983 */ /* 0x000ea60000300800 */
[----:B------:R-:W-:Y:S01]  /*677e0*/  F2FP.SATFINITE.E4M3.F32.PACK_AB_MERGE_C R91, RZ, R17, RZ ;  /* 0x00000011ff5b723e */ /* 0x000fe200048070ff */
[----:B------:R-:W-:-:S05]  /*677f0*/  FMUL R17, R218, UR8 ;  /* 0x00000008da117c20 */ /* 0x000fca0008400000 */
[----:B------:R-:W-:Y:S01]  /*67800*/  F2FP.SATFINITE.E4M3.F32.PACK_AB_MERGE_C R21, RZ, R17, RZ ;  /* 0x00000011ff15723e */ /* 0x000fe200048070ff */
[----:B---3--:R-:W-:Y:S01]  /*67810*/  @!P2 STG.E.U8 desc[UR26][R86.64+0x100], R89 ;  /* 0x000100595600a986 */ /* 0x008fe2000c10111a */
[----:B0-----:R-:W-:-:S03]  /*67820*/  @!P5 IADD3 R18, P2, R82, R18, RZ ;  /* 0x000000125212d210 */ /* 0x001fc60007f5e0ff */
[----:B------:R-:W3:Y:S02]  /*67830*/  LDL.LU R82, [R1+0xee4] ;  /* 0x000ee40001527983 */ /* 0x000ee40000300800 */
[----:B------:R-:W-:Y:S02]  /*67840*/  @!P5 IMAD.X R19, R83, 0x1, R19, P2 ;  /* 0x000000015313d824 */ /* 0x000fe400010e0613 */
[----:B----4-:R-:W-:Y:S04]  /*67850*/  @!P6 STG.E.U8 desc[UR26][R84.64+0x101], R91 ;  /* 0x0001015b5400e986 */ /* 0x010fe8000c10111a */
        /* <DEDUP_REMOVED lines=15> */
[----:B------:R-:W-:Y:S01]  /*67950*/  FMUL R17, R219, UR8 ;  /* 0x00000008db117c20 */ /* 0x000fe20008400000 */
[----:B------:R-:W-:Y:S01]  /*67960*/  LOP3.LUT P0, RZ, R10, 0x800000, RZ, 0xc0, !PT ;  /* 0x008000000aff7812 */ /* 0x000fe2000780c0ff */
[----:B------:R-:W4:Y:S03]  /*67970*/  LDL.LU R219, [R1+0xdb4] ;  /* 0x000db40001db7983 */ /* 0x000f260000300800 */
[----:B------:R-:W-:Y:S01]  /*67980*/  F2FP.SATFINITE.E4M3.F32.PACK_AB_MERGE_C R87, RZ, R17, RZ ;  /* 0x00000011ff57723e */ /* 0x000fe200048070ff */
[----:B------:R-:W-:Y:S01]  /*67990*/  FMUL R17, R168, UR8 ;  /* 0x00000008a8117c20 */ /* 0x000fe20008400000 */
[----:B------:R-:W-:Y:S01]  /*679a0*/  LOP3.LUT P3, RZ, R10, 0x400000, RZ, 0xc0, !PT ;  /* 0x004000000aff7812 */ /* 0x000fe2000786c0ff */
[----:B------:R-:W4:Y:S01]  /*679b0*/  LDL.LU R168, [R1+0xdb8] ;  /* 0x000db80001a87983 */ /* 0x000f220000300800 */
[----:B------:R-:W-:-:S02]  /*679c0*/  P2R R20, PR, RZ, 0x40 ;  /* 0x00000040ff147803 */ /* 0x000fc40000000000 */
[----:B------:R-:W-:Y:S02]  /*679d0*/  LOP3.LUT P6, RZ, R0, 0x4000000, RZ, 0xc0, !PT ;  /* 0x0400000000ff7812 */ /* 0x000fe400078cc0ff */
[----:B------:R-:W-:Y:S01]  /*679e0*/  F2FP.SATFINITE.E4M3.F32.PACK_AB_MERGE_C R21, RZ, R17, RZ ;  /* 0x00000011ff15723e */ /* 0x000fe200048070ff */
[----:B--2---:R-:W-:Y:S01]  /*679f0*/  FMUL R17, R169, UR8 ;  /* 0x00000008a9117c20 */ /* 0x004fe20008400000 */
        /* <DEDUP_REMOVED lines=11> */
[----:B------:R-:W2:Y:S03]  /*67ab0*/  LDL.LU R79, [R1+0xecc] ;  /* 0x000ecc00014f7983 */ /* 0x000ea60000300800 */
[----:B------:R-:W-:Y:S02]  /*67ac0*/  @!P6 IMAD.X R19, R77, 0x1, R19, P2 ;  /* 0x000000014d13e824 */ /* 0x000fe400010e0613 */
[----:B------:R-:W3:Y:S01]  /*67ad0*/  LDL.LU R77, [R1+0xec8] ;  /* 0x000ec800014d7983 */ /* 0x000ee20000300800 */
        /* <DEDUP_REMOVED lines=11> */
[----:B------:R-:W-:Y:S01]  /*67b90*/  FMUL R17, R219, UR8 ;  /* 0x00000008db117c20 */ /* 0x000fe20008400000 */
[----:B------:R-:W-:Y:S01]  /*67ba0*/  LOP3.LUT P1, RZ, R0, 0x1000000, RZ, 0xc0, !PT ;  /* 0x0100000000ff7812 */ /* 0x000fe2000782c0ff */
[----:B------:R-:W4:Y:S03]  /*67bb0*/  LDL.LU R219, [R1+0xdc8] ;  /* 0x000dc80001db7983 */ /* 0x000f260000300800 */
[----:B------:R-:W-:Y:S01]  /*67bc0*/  F2FP.SATFINITE.E4M3.F32.PACK_AB_MERGE_C R83, RZ, R17, RZ ;  /* 0x00000011ff53723e */ /* 0x000fe200048070ff */
[----:B------:R-:W-:-:S05]  /*67bd0*/  FMUL R17, R168, UR8 ;  /* 0x00000008a8117c20 */ /* 0x000fca0008400000 */
[----:B------:R-:W-:Y:S01]  /*67be0*/  F2FP.SATFINITE.E4M3.F32.PACK_AB_MERGE_C R21, RZ, R17, RZ ;  /* 0x00000011ff15723e */ /* 0x000fe200048070ff */
[----:B--2---:R-:W-:Y:S01]  /*67bf0*/  @!P2 STG.E.U8 desc[UR26][R78.64+0x110], R81 ;  /* 0x000110514e00a986 */ /* 0x004fe2000c10111a */
[----:B0-----:R-:W-:-:S03]  /*67c00*/  @!P5 IADD3 R18, P2, R74, R18, RZ ;  /* 0x000000124a12d210 */ /* 0x001fc60007f5e0ff */
[----:B------:R-:W2:Y:S02]  /*67c10*/  LDL.LU R74, [R1+0xec4] ;  /* 0x000ec400014a7983 */ /* 0x000ea40000300800 */
[----:B------:R-:W-:Y:S02]  /*67c20*/  @!P5 IMAD.X R19, R75, 0x1, R19, P2 ;  /* 0x000000014b13d824 */ /* 0x000fe400010e0613 */
[----:B---3--:R-:W-:Y:S04]  /*67c30*/  @!P6 STG.E.U8 desc[UR26][R76.64+0x111], R83 ;  /* 0x000111534c00e986 */ /* 0x008fe8000c10111a */
[----:B------:R0:W-:Y:S04]  /*67c40*/  @!P5 STG.E.U8 desc[UR26][R18.64+0x110], R21 ;  /* 0x000110151200d986 */ /* 0x0001e8000c10111a */
[----:B------:R-:W2:Y:S04]  /*67c50*/  LDL.LU R75, [R1+0xec0] ;  /* 0x000ec000014b7983 */ /* 0x000ea80000300800 */
[----:B------:R-:W3:Y:S01]  /*67c60*/  LDL.LU R168, [R1+0xdcc] ;  /* 0x000dcc0001a87983 */ /* 0x000ee20000300800 */
[----:B0-----:R-:W0:Y:S02]  /*67c70*/  @!P1 LDC.64 R18, c[0x0][0x5c0] ;  /* 0x00017000ff129b82 */ /* 0x001e240000000a00 */
[----:B0-----:R-:W-:-:S02]  /*67c80*/  @!P1 IADD3 R18, P2, R72, R18, RZ ;  /* 0x0000001248129210 */ /* 0x001fc40007f5e0ff */
[----:B------:R-:W3:Y:S03]  /*67c90*/  LDL.LU R72, [R1+0xebc] ;  /* 0x000ebc0001487983 */ /* 0x000ee60000300800 */
[----:B------:R-:W-:Y:S02]  /*67ca0*/  @!P1 IMAD.X R19, R73, 0x1, R19, P2 ;  /* 0x0000000149139824 */ /* 0x000fe400010e0613 */
[----:B------:R-:W3:Y:S01]  /*67cb0*/  LDL.LU R73, [R1+0xeb8] ;  /* 0x000eb80001497983 */ /* 0x000ee20000300800 */
[----:B------:R-:W-:Y:S01]  /*67cc0*/  LOP3.LUT P4, RZ, R0, 0x800000, RZ, 0xc0, !PT ;  /* 0x0080000000ff7812 */ /* 0x000fe2000788c0ff */
[----:B------:R-:W-:Y:S01]  /*67cd0*/  FMUL R17, R187, UR8 ;  /* 0x00000008bb117c20 */ /* 0x000fe20008400000 */
[----:B------:R-:W-:Y:S01]  /*67ce0*/  LOP3.LUT P6, RZ, R10, 0x8000, RZ, 0xc0, !PT ;  /* 0x000080000aff7812 */ /* 0x000fe200078cc0ff */
[----:B------:R-:W3:Y:S03]  /*67cf0*/  LDL.LU R186, [R1+0xdd0] ;  /* 0x000dd00001ba7983 */ /* 0x000ee60000300800 */
[----:B------:R-:W-:-:S05]  /*67d00*/  F2FP.SATFINITE.E4M3.F32.PACK_AB_MERGE_C R77, RZ, R17, RZ ;  /* 0x00000011ff4d723e */ /* 0x000fca00048070ff */
[----:B------:R0:W-:Y:S02]  /*67d10*/  @!P1 STG.E.U8 desc[UR26][R18.64+0x111], R77 ;  /* 0x0001114d12009986 */ /* 0x0001e4000c10111a */
[----:B0-----:R-:W0:Y:S01]  /*67d20*/  @!P4 LDC.64 R18, c[0x0][0x5c0] ;  /* 0x00017000ff12cb82 */ /* 0x001e220000000a00 */
[----:B----4-:R-:W-:Y:S01]  /*67d30*/  FMUL R17, R169, UR8 ;  /* 0x00000008a9117c20 */ /* 0x010fe20008400000 */
        /* <DEDUP_REMOVED lines=9> */
[----:B------:R-:W-:Y:S01]  /*67dd0*/  FMUL R17, R219, UR8 ;  /* 0x00000008db117c20 */ /* 0x000fe20008400000 */
[----:B0-----:R-:W-:-:S04]  /*67de0*/  @!P4 IADD3 R18, P2, R68, R18, RZ ;  /* 0x000000124412c210 */ /* 0x001fc80007f5e0ff */
[----:B------:R-:W-:Y:S01]  /*67df0*/  F2FP.SATFINITE.E4M3.F32.PACK_AB_MERGE_C R77, RZ, R17, RZ ;  /* 0x00000011ff4d723e */ /* 0x000fe200048070ff */
[----:B------:R-:W4:Y:S01]  /*67e00*/  LDL.LU R68, [R1+0xeb4] ;  /* 0x000eb40001447983 */ /* 0x000f220000300800 */
[----:B------:R-:W-:-:S03]  /*67e10*/  @!P4 IMAD.X R19, R70, 0x1, R19, P2 ;  /* 0x000000014613c824 */ /* 0x000fc600010e0613 */
[----:B------:R-:W4:Y:S04]  /*67e20*/  LDL.LU R70, [R1+0xeb0] ;  /* 0x000eb00001467983 */ /* 0x000f280000300800 */
[----:B------:R-:W4:Y:S04]  /*67e30*/  LDL.LU R187, [R1+0xddc] ;  /* 0x000ddc0001bb7983 */ /* 0x000f280000300800 */
[----:B--2---:R-:W-:Y:S04]  /*67e40*/  @!P0 STG.E.U8 desc[UR26][R74.64+0x118], R79 ;  /* 0x0001184f4a008986 */ /* 0x004fe8000c10111a */
[----:B---3--:R-:W-:Y:S04]  /*67e50*/  @!P3 STG.E.U8 desc[UR26][R72.64+0x119], R21 ;  /* 0x000119154800b986 */ /* 0x008fe8000c10111a */
[----:B------:R0:W-:Y:S02]  /*67e60*/  @!P4 STG.E.U8 desc[UR26][R18.64+0x118], R77 ;  /* 0x0001184d1200c986 */ /* 0x0001e4000c10111a */
[----:B0-----:R-:W0:Y:S02]  /*67e70*/  @!P6 LDC.64 R18, c[0x0][0x5c0] ;  /* 0x00017000ff12eb82 */ /* 0x001e240000000a00 */
[----:B0-----:R-:W-:-:S02]  /*67e80*/  @!P6 IADD3 R18, P2, R71, R18, RZ ;  /* 0x000000124712e210 */ /* 0x001fc40007f5e0ff */
[----:B------:R-:W2:Y:S03]  /*67e90*/  LDL.LU R71, [R1+0xeac] ;  /* 0x000eac0001477983 */ /* 0x000ea60000300800 */
[----:B------:R-:W-:Y:S02]  /*67ea0*/  @!P6 IMAD.X R19, R69, 0x1, R19, P2 ;  /* 0x000000014513e824 */ /* 0x000fe400010e0613 */
[----:B------:R-:W3:Y:S04]  /*67eb0*/  LDL.LU R69, [R1+0xea8] ;  /* 0x000ea80001457983 */ /* 0x000ee80000300800 */
[----:B------:R-:W3:Y:S01]  /*67ec0*/  LDL.LU R219, [R1+0xde0] ;  /* 0x000de00001db7983 */ /* 0x000ee20000300800 */
[----:B------:R-:W-:-:S03]  /*67ed0*/  FMUL R17, R168, UR8 ;  /* 0x00000008a8117c20 */ /* 0x000fc60008400000 */
[----:B------:R-:W3:Y:S02]  /*67ee0*/  LDL.LU R168, [R1+0xde4] ;  /* 0x000de40001a87983 */ /* 0x000ee40000300800 */
[----:B------:R-:W-:Y:S01]  /*67ef0*/  F2FP.SATFINITE.E4M3.F32.PACK_AB_MERGE_C R21, RZ, R17, RZ ;  /* 0x00000011ff15723e */ /* 0x000fe200048070ff */
[----:B------:R-:W-:Y:S01]  /*67f00*/  FMUL R17, R186, UR8 ;  /* 0x00000008ba117c20 */ /* 0x000fe20008400000 */
[----:B------:R-:W-:-:S04]  /*67f10*/  LOP3.LUT P2, RZ, R10, 0x20000, RZ, 0xc0, !PT ;  /* 0x000200000aff7812 */ /* 0x000fc8000784c0ff */
[----:B------:R-:W-:Y:S01]  /*67f20*/  F2FP.SATFINITE.E4M3.F32.PACK_AB_MERGE_C R73, RZ, R17, RZ ;  /* 0x00000011ff49723e */ /* 0x000fe200048070ff */
[----:B----4-:R-:W-:Y:S01]  /*67f30*/  FMUL R17, R169, UR8 ;  /* 0x00000008a9117c20 */ /* 0x010fe20008400000 */
[----:B------:R0:W-:Y:S01]  /*67f40*/  @!P6 STG.E.U8 desc[UR26][R18.64+0x119], R21 ;  /* 0x000119151200e986 */ /* 0x0001e2000c10111a */
[----:B------:R-:W-:-:S03]  /*67f50*/  ISETP.NE.AND P6, PT, R20, RZ, PT ;  /* 0x000000ff1400720c */ /* 0x000fc60003fc5270 */
[----:B------:R-:W4:Y:S01]  /*67f60*/  LDL.LU R169, [R1+0xde8] ;  /* 0x000de80001a97983 */ /* 0x000f220000300800 */
[----:B------:R-:W-:Y:S01]  /*67f70*/  F2FP.SATFINITE.E4M3.F32.PACK_AB_MERGE_C R75, RZ, R17, RZ ;  /* 0x00000011ff4b723e */ /* 0x000fe200048070ff */
[----:B------:R-:W-:Y:S02]  /*67f80*/  FMUL R17, R218, UR8 ;  /* 0x00000008da117c20 */ /* 0x000fe40008400000 */
[----:B------:R-:W4:Y:S03]  /*67f90*/  LDL.LU R218, [R1+0xdec] ;  /* 0x000dec0001da7983 */ /* 0x000f260000300800 */
[----:B0-----:R-:W-:Y:S01]  /*67fa0*/  F2FP.SATFINITE.E4M3.F32.PACK_AB_MERGE_C R21, RZ, R17, RZ ;  /* 0x00000011ff15723e */ /* 0x001fe200048070ff */
[----:B------:R-:W-:Y:S01]  /*67fb0*/  FMUL R17, R187, UR8 ;  /* 0x00000008bb117c20 */ /* 0x000fe20008400000 */
[----:B------:R-:W4:Y:S01]  /*67fc0*/  LDL.LU R186, [R1+0xdf0] ;  /* 0x000df00001ba7983 */ /* 0x000f220000300800 */
[----:B------:R-:W-:-:S13]  /*67fd0*/  LOP3.LUT P5, RZ, R0, 0x200000, RZ, 0xc0, !PT ;  /* 0x0020000000ff7812 */ /* 0x000fda00078ac0ff */
[----:B------:R-:W0:Y:S01]  /*67fe0*/  @!P5 LDC.64 R18, c[0x0][0x5c0] ;  /* 0x00017000ff12db82 */ /* 0x000e220000000a00 */
[C---:B------:R-:W-:Y:S02]  /*67ff0*/  LOP3.LUT P1, RZ, R0.reuse, 0x100000, RZ, 0xc0, !PT ;  /* 0x0010000000ff7812 */ /* 0x040fe4000782c0ff */
[----:B------:R-:W-:Y:S01]  /*68000*/  LOP3.LUT P4, RZ, R0, 0x80000, RZ, 0xc0, !PT ;  /* 0x0008000000ff7812 */ /* 0x000fe2000788c0ff */
[----:B--2---:R-:W-:Y:S04]  /*68010*/  @!P2 STG.E.U8 desc[UR26][R70.64+0x120], R73 ;  /* 0x000120494600a986 */ /* 0x004fe8000c10111a */
[----:B---3--:R1:W-:Y:S02]  /*68020*/  @!P6 STG.E.U8 desc[UR26][R68.64+0x121], R75 ;  /* 0x0001214b4400e986 */ /* 0x0083e4000c10111a */
[----:B-1----:R-:W-:Y:S01]  /*68030*/  F2FP.SATFINITE.E4M3.F32.PACK_AB_MERGE_C R69, RZ, R17, RZ ;  /* 0x00000011ff45723e */ /* 0x002fe200048070ff */
[----:B------:R-:W-:-:S02]  /*68040*/  FMUL R17, R219, UR8 ;  /* 0x00000008db117c20 */ /* 0x000fc40008400000 */
[----:B------:R-:W2:Y:S01]  /*68050*/  LDL.LU R219, [R1+0xdf4] ;  /* 0x000df40001db7983 */ /* 0x000ea20000300800 */
[----:B0-----:R-:W-:-:S03]  /*68060*/  @!P5 IADD3 R18, P2, R234, R18, RZ ;  /* 0x00000012ea12d210 */ /* 0x001fc60007f5e0ff */
[----:B------:R-:W3:Y:S02]  /*68070*/  LDL.LU R187, [R1+0xdf8] ;  /* 0x000df80001bb7983 */ /* 0x000ee40000300800 */
[----:B------:R-:W-:-:S05]  /*68080*/  @!P5 IMAD.X R19, R237, 0x1, R19, P2 ;  /* 0x00000001ed13d824 */ /* 0x000fca00010e0613 */
[----:B------:R0:W-:Y:S02]  /*68090*/  @!P5 STG.E.U8 desc[UR26][R18.64+0x120], R21 ;  /* 0x000120151200d986 */ /* 0x0001e4000c10111a */
[----:B0-----:R-:W0:Y:S02]  /*680a0*/  @!P1 LDC.64 R18, c[0x0][0x5c0] ;  /* 0x00017000ff129b82 */ /* 0x001e240000000a00 */
[----:B0-----:R-:W-:-:S05]  /*680b0*/  @!P1 IADD3 R18, P2, R231, R18, RZ ;  /* 0x00000012e7129210 */ /* 0x001fca0007f5e0ff */
[----:B------:R-:W-:-:S05]  /*680c0*/  @!P1 IMAD.X R19, R236, 0x1, R19, P2 ;  /* 0x00000001ec139824 */ /* 0x000fca00010e0613 */
[----:B------:R0:W-:Y:S02]  /*680d0*/  @!P1 STG.E.U8 desc[UR26][R18.64+0x121], R69 ;  /* 0x0001214512009986 */ /* 0x0001e4000c10111a */
[----:B0-----:R-:W0:Y:S01]  /*680e0*/  @!P4 LDC.64 R18, c[0x0][0x5c0] ;  /* 0x00017000ff12cb82 */ /* 0x001e220000000a00 */
[----:B------:R-:W-:Y:S01]  /*680f0*/  F2FP.SATFINITE.E4M3.F32.PACK_AB_MERGE_C R71, RZ, R17, RZ ;  /* 0x00000011ff47723e */ /* 0x000fe200048070ff */
[----:B------:R-:W-:Y:S01]  /*68100*/  FMUL R17, R168, UR8 ;  /* 0x00000008a8117c20 */ /* 0x000fe20008400000 */
[C---:B------:R-:W-:Y:S02]  /*68110*/  LOP3.LUT P0, RZ, R10.reuse, 0x10000, RZ, 0xc0, !PT ;  /* 0x000100000aff7812 */ /* 0x040fe4000780c0ff */
[----:B------:R-:W-:Y:S02]  /*68120*/  LOP3.LUT P3, RZ, R10, 0x4000, RZ, 0xc0, !PT ;  /* 0x000040000aff7812 */ /* 0x000fe4000786c0ff */
[----:B------:R-:W-:Y:S01]  /*68130*/  F2FP.SATFINITE.E4M3.F32.PACK_AB_MERGE_C R21, RZ, R17, RZ ;  /* 0x00000011ff15723e */ /* 0x000fe200048070ff */
[----:B----4-:R-:W-:Y:S01]  /*68140*/  FMUL R17, R169, UR8 ;  /* 0x00000008a9117c20 */ /* 0x010fe20008400000 */
[----:B0-----:R-:W-:-:S05]  /*68150*/  @!P4 IADD3 R18, P2, R235, R18, RZ ;  /* 0x00000012eb12c210 */ /* 0x001fca0007f5e0ff */
[----:B------:R-:W-:Y:S02]  /*68160*/  @!P4 IMAD.X R19, R14, 0x1, R19, P2 ;  /* 0x000000010e13c824 */ /* 0x000fe400010e0613 */
[----:B------:R0:W5:Y:S04]  /*68170*/  LDL.LU R14, [R1+0xea4] ;  /* 0x000ea400010e7983 */ /* 0x0001680000300800 */
[----:B------:R-:W4:Y:S04]  /*68180*/  LDL.LU R168, [R1+0xdfc] ;  /* 0x000dfc0001a87983 */ /* 0x000f280000300800 */
[----:B------:R-:W4:Y:S01]  /*68190*/  LDL.LU R169, [R1+0xe00] ;  /* 0x000e000001a97983 */ /* 0x000f220000300800 */
[----:B------:R-:W-:Y:S01]  /*681a0*/  F2FP.SATFINITE.E4M3.F32.PACK_AB_MERGE_C R69, RZ, R17, RZ ;  /* 0x00000011ff45723e */ /* 0x000fe200048070ff */
[----:B------:R-:W-:-:S02]  /*681b0*/  FMUL R17, R218, UR8 ;  /* 0x00000008da117c20 */ /* 0x000fc40008400000 */
[----:B------:R-:W4:Y:S04]  /*681c0*/  LDL.LU R218, [R1+0xe04] ;  /* 0x000e040001da7983 */ /* 0x000f280000300800 */
[----:B------:R-:W-:Y:S04]  /*681d0*/  @!P0 STG.E.U8 desc[UR26][R66.64+0x128], R71 ;  /* 0x0001284742008986 */ /* 0x000fe8000c10111a */
[----:B------:R1:W-:Y:S02]  /*681e0*/  @!P3 STG.E.U8 desc[UR26][R64.64+0x129], R21 ;  /* 0x000129154000b986 */ /* 0x0003e4000c10111a */
[----:B-1----:R-:W-:Y:S01]  /*681f0*/  F2FP.SATFINITE.E4M3.F32.PACK_AB_MERGE_C R21, RZ, R17, RZ ;  /* 0x00000011ff15723e */ /* 0x002fe200048070ff */
[----:B------:R-:W-:-:S05]  /*68200*/  FMUL R17, R186, UR8 ;  /* 0x00000008ba117c20 */ /* 0x000fca0008400000 */
[----:B------:R-:W-:Y:S01]  /*68210*/  F2FP.SATFINITE.E4M3.F32.PACK_AB_MERGE_C R65, RZ, R17, RZ ;  /* 0x00000011ff41723e */ /* 0x000fe200048070ff */
[----:B--2---:R-:W-:Y:S02]  /*68220*/  FMUL R17, R219, UR8 ;  /* 0x00000008db117c20 */ /* 0x004fe40008400000 */
[----:B------:R-:W2:Y:S01]  /*68230*/  LDL.LU R219, [R1+0xe08] ;  /* 0x000e080001db7983 */ /* 0x000ea20000300800 */
[----:B------:R-:W-:-:S04]  /*68240*/  LOP3.LUT P6, RZ, R10, 0x800, RZ, 0xc0, !PT ;  /* 0x000008000aff7812 */ /* 0x000fc800078cc0ff */
[----:B------:R-:W-:Y:S02]  /*68250*/  P2R R20, PR, RZ, 0x40 ;  /* 0x00000040ff147803 */ /* 0x000fe40000000000 */
[----:B------:R-:W-:Y:S01]  /*68260*/  LOP3.LUT P6, RZ, R0, 0x40000, RZ, 0xc0, !PT ;  /* 0x0004000000ff7812 */ /* 0x000fe200078cc0ff */
[----:B------:R1:W-:-:S12]  /*68270*/  @!P4 STG.E.U8 desc[UR26][R18.64+0x128], R69 ;  /* 0x000128451200c986 */ /* 0x0003d8000c10111a */
[----:B-1----:R-:W1:Y:S01]  /*68280*/  @!P6 LDC.64 R18, c[0x0][0x5c0] ;  /* 0x00017000ff12eb82 */ /* 0x002e620000000a00 */
[C---:B------:R-:W-:Y:S02]  /*68290*/  LOP3.LUT P5, RZ, R0.reuse, 0x20000, RZ, 0xc0, !PT ;  /* 0x0002000000ff7812 */ /* 0x040fe400078ac0ff */
[----:B------:R-:W-:-:S11]  /*682a0*/  LOP3.LUT P3, RZ, R0, 0x10000, RZ, 0xc0, !PT ;  /* 0x0001000000ff7812 */ /* 0x000fd6000786c0ff */
[----:B------:R-:W0:Y:S01]  /*682b0*/  @!P5 LDC.64 R68, c[0x0][0x5c0] ;  /* 0x00017000ff44db82 */ /* 0x000e220000000a00 */
[----:B-1----:R-:W-:-:S05]  /*682c0*/  @!P6 IADD3 R18, P2, R230, R18, RZ ;  /* 0x00000012e612e210 */ /* 0x002fca0007f5e0ff */
[----:B------:R-:W-:-:S05]  /*682d0*/  @!P6 IMAD.X R19, R221, 0x1, R19, P2 ;  /* 0x00000001dd13e824 */ /* 0x000fca00010e0613 */
[----:B------:R1:W-:Y:S01]  /*682e0*/  @!P6 STG.E.U8 desc[UR26][R18.64+0x129], R21 ;  /* 0x000129151200e986 */ /* 0x0003e2000c10111a */
[----:B------:R-:W-:Y:S02]  /*682f0*/  ISETP.NE.AND P6, PT, R20, RZ, PT ;  /* 0x000000ff1400720c */ /* 0x000fe40003fc5270 */
[----:B------:R-:W-:Y:S01]  /*68300*/  LOP3.LUT P2, RZ, R10, 0x2000, RZ, 0xc0, !PT ;  /* 0x000020000aff7812 */ /* 0x000fe2000784c0ff */
[----:B-1----:R-:W1:Y:S01]  /*68310*/  @!P3 LDC.64 R20, c[0x0][0x5c0] ;  /* 0x00017000ff14bb82 */ /* 0x002e620000000a00 */
[----:B------:R-:W-:Y:S01]  /*68320*/  F2FP.SATFINITE.E4M3.F32.PACK_AB_MERGE_C R67, RZ, R17, RZ ;  /* 0x00000011ff43723e */ /* 0x000fe200048070ff */
[----:B---3--:R-:W-:-:S10]  /*68330*/  FMUL R17, R187, UR8 ;  /* 0x00000008bb117c20 */ /* 0x008fd40008400000 */
[----:B------:R-:W-:Y:S01]  /*68340*/  @!P2 STG.E.U8 desc[UR26][R62.64+0x130], R65 ;  /* 0x000130413e00a986 */ /* 0x000fe2000c10111a */
[----:B0-----:R-:W-:-:S03]  /*68350*/  @!P5 IADD3 R220, P2, R220, R68, RZ ;  /* 0x00000044dcdcd210 */ /* 0x001fc60007f5e0ff */
[----:B------:R-:W3:Y:S01]  /*68360*/  LDL.LU R187, [R1+0xe0c] ;  /* 0x000e0c0001bb7983 */ /* 0x000ee20000300800 */
[----:B------:R-:W-:Y:S01]  /*68370*/  F2FP.SATFINITE.E4M3.F32.PACK_AB_MERGE_C R19, RZ, R17, RZ ;  /* 0x00000011ff13723e */ /* 0x000fe200048070ff */
[----:B------:R-:W-:Y:S02]  /*68380*/  @!P5 IMAD.X R221, R201, 0x1, R69, P2 ;  /* 0x00000001c9ddd824 */ /* 0x000fe400010e0645 */
[----:B------:R0:W-:Y:S01]  /*68390*/  @!P6 STG.E.U8 desc[UR26][R60.64+0x131], R67 ;  /* 0x000131433c00e986 */ /* 0x0001e2000c10111a */
[----:B-1----:R-:W-:-:S05]  /*683a0*/  @!P3 IADD3 R200, P2, R200, R20, RZ ;  /* 0x00000014c8c8b210 */ /* 0x002fca0007f5e0ff */
[----:B------:R-:W-:Y:S02]  /*683b0*/  @!P3 IMAD.X R201, R199, 0x1, R21, P2 ;  /* 0x00000001c7c9b824 */ /* 0x000fe400010e0615 */
[----:B----4-:R-:W-:Y:S02]  /*683c0*/  FMUL R17, R168, UR8 ;  /* 0x00000008a8117c20 */ /* 0x010fe40008400000 */
[----:B------:R-:W4:Y:S03]  /*683d0*/  LDL.LU R168, [R1+0xe10] ;  /* 0x000e100001a87983 */ /* 0x000f260000300800 */
[----:B------:R-:W-:Y:S01]  /*683e0*/  F2FP.SATFINITE.E4M3.F32.PACK_AB_MERGE_C R21, RZ, R17, RZ ;  /* 0x00000011ff15723e */ /* 0x000fe200048070ff */
[----:B------:R-:W-:Y:S02]  /*683f0*/  FMUL R17, R169, UR8 ;  /* 0x00000008a9117c20 */ /* 0x000fe40008400000 */
[----:B------:R-:W4:Y:S03]  /*68400*/  LDL.LU R169, [R1+0xe14] ;  /* 0x000e140001a97983 */ /* 0x000f260000300800 */
[----:B0-----:R-:W-:Y:S01]  /*68410*/  F2FP.SATFINITE.E4M3.F32.PACK_AB_MERGE_C R61, RZ, R17, RZ ;  /* 0x00000011ff3d723e */ /* 0x001fe200048070ff */
[----:B------:R-:W-:-:S02]  /*68420*/  FMUL R17, R218, UR8 ;  /* 0x00000008da117c20 */ /* 0x000fc40008400000 */
[----:B------:R-:W4:Y:S04]  /*68430*/  LDL.LU R218, [R1+0xe18] ;  /* 0x000e180001da7983 */ /* 0x000f280000300800 */
[----:B------:R0:W-:Y:S02]  /*68440*/  @!P5 STG.E.U8 desc[UR26][R220.64+0x130], R19 ;  /* 0x00013013dc00d986 */ /* 0x0001e4000c10111a */
[----:B0-----:R-:W-:Y:S01]  /*68450*/  F2FP.SATFINITE.E4M3.F32.PACK_AB_MERGE_C R19, RZ, R17, RZ ;  /* 0x00000011ff13723e */ /* 0x001fe200048070ff */
[----:B--2---:R-:W-:Y:S02]  /*68460*/  FMUL R17, R219, UR8 ;  /* 0x00000008db117c20 */ /* 0x004fe40008400000 */
[----:B------:R-:W2:Y:S01]  /*68470*/  LDL.LU R219, [R1+0xe1c] ;  /* 0x000e1c0001db7983 */ /* 0x000ea20000300800 */
[----:B------:R-:W-:-:S13]  /*68480*/  LOP3.LUT P4, RZ, R0, 0x8000, RZ, 0xc0, !PT ;  /* 0x0000800000ff7812 */ /* 0x000fda000788c0ff */
[----:B------:R-:W0:Y:S01]  /*68490*/  @!P4 LDC.64 R62, c[0x0][0x5c0] ;  /* 0x00017000ff3ecb82 */ /* 0x000e220000000a00 */
[----:B------:R-:W-:-:S04]  /*684a0*/  LOP3.LUT P5, RZ, R10, 0x200, RZ, 0xc0, !PT ;  /* 0x000002000aff7812 */ /* 0x000fc800078ac0ff */
[----:B------:R-:W-:Y:S02]  /*684b0*/  P2R R18, PR, RZ, 0x20 ;  /* 0x00000020ff127803 */ /* 0x000fe40000000000 */
[----:B------:R-:W-:Y:S01]  /*684c0*/  LOP3.LUT P5, RZ, R0, 0x4000, RZ, 0xc0, !PT ;  /* 0x0000400000ff7812 */ /* 0x000fe200078ac0ff */
[----:B------:R1:W-:Y:S01]  /*684d0*/  @!P3 STG.E.U8 desc[UR26][R200.64+0x131], R21 ;  /* 0x00013115c800b986 */ /* 0x0003e2000c10111a */
[----:B------:R-:W-:Y:S02]  /*684e0*/  LOP3.LUT P1, RZ, R10, 0x1000, RZ, 0xc0, !PT ;  /* 0x000010000aff7812 */ /* 0x000fe4000782c0ff */
[----:B------:R-:W-:Y:S02]  /*684f0*/  LOP3.LUT P3, RZ, R0, 0x2000, RZ, 0xc0, !PT ;  /* 0x0000200000ff7812 */ /* 0x000fe4000786c0ff */
[----:B0-----:R-:W-:-:S05]  /*68500*/  @!P4 IADD3 R198, P2, R198, R62, RZ ;  /* 0x0000003ec6c6c210 */ /* 0x001fca0007f5e0ff */
[----:B------:R-:W-:Y:S02]  /*68510*/  @!P4 IMAD.X R199, R193, 0x1, R63, P2 ;  /* 0x00000001c1c7c824 */ /* 0x000fe400010e063f */
[----:B------:R-:W0:Y:S01]  /*68520*/  @!P5 LDC.64 R62, c[0x0][0x5c0] ;  /* 0x00017000ff3edb82 */ /* 0x000e220000000a00 */
[----:B------:R-:W-:Y:S01]  /*68530*/  LOP3.LUT P0, RZ, R10, 0x400, RZ, 0xc0, !PT ;  /* 0x000004000aff7812 */ /* 0x000fe2000780c0ff */
[----:B------:R1:W-:Y:S02]  /*68540*/  @!P1 STG.E.U8 desc[UR26][R58.64+0x138], R61 ;  /* 0x0001383d3a009986 */ /* 0x0003e4000c10111a */
[----:B-1----:R-:W-:-:S04]  /*68550*/  F2FP.SATFINITE.E4M3.F32.PACK_AB_MERGE_C R21, RZ, R17, RZ ;  /* 0x00000011ff15723e */ /* 0x002fc800048070ff */
[----:B------:R-:W1:Y:S06]  /*68560*/  @!P3 LDC.64 R58, c[0x0][0x5c0] ;  /* 0x00017000ff3abb82 */ /* 0x000e6c0000000a00 */
[----:B------:R0:W-:Y:S01]  /*68570*/  @!P0 STG.E.U8 desc[UR26][R56.64+0x139], R19 ;  /* 0x0001391338008986 */ /* 0x0001e2000c10111a */
[----:B---3--:R-:W-:-:S03]  /*68580*/  FMUL R17, R187, UR8 ;  /* 0x00000008bb117c20 */ /* 0x008fc60008400000 */
[----:B------:R-:W3:Y:S01]  /*68590*/  LDL.LU R187, [R1+0xe20] ;  /* 0x000e200001bb7983 */ /* 0x000ee20000300800 */
[----:B0-----:R-:W-:Y:S02]  /*685a0*/  @!P5 IADD3 R192, P2, R192, R62, RZ ;  /* 0x0000003ec0c0d210 */ /* 0x001fe40007f5e0ff */
[----:B------:R-:W-:-:S03]  /*685b0*/  F2FP.SATFINITE.E4M3.F32.PACK_AB_MERGE_C R19, RZ, R17, RZ ;  /* 0x00000011ff13723e */ /* 0x000fc600048070ff */
[----:B------:R-:W-:Y:S01]  /*685c0*/  @!P5 IMAD.X R193, R181, 0x1, R63, P2 ;  /* 0x00000001b5c1d824 */ /* 0x000fe200010e063f */
[----:B------:R-:W-:Y:S01]  /*685d0*/  LOP3.LUT P2, RZ, R0, 0x4000, RZ, 0xc0, !PT ;  /* 0x0000400000ff7812 */ /* 0x000fe2000784c0ff */
[----:B------:R0:W-:Y:S01]  /*685e0*/  @!P4 STG.E.U8 desc[UR26][R198.64+0x138], R21 ;  /* 0x00013815c600c986 */ /* 0x0001e2000c10111a */
[----:B----4-:R-:W-:-:S03]  /*685f0*/  FMUL R17, R168, UR8 ;  /* 0x00000008a8117c20 */ /* 0x010fc60008400000 */
[----:B------:R-:W4:Y:S02]  /*68600*/  LDL.LU R168, [R1+0xe24] ;  /* 0x000e240001a87983 */ /* 0x000f240000300800 */
[----:B------:R-:W-:Y:S01]  /*68610*/  F2FP.SATFINITE.E4M3.F32.PACK_AB_MERGE_C R57, RZ, R17, RZ ;  /* 0x00000011ff39723e */ /* 0x000fe200048070ff */
[----:B------:R-:W-:Y:S02]  /*68620*/  FMUL R17, R169, UR8 ;  /* 0x00000008a9117c20 */ /* 0x000fe40008400000 */
[----:B------:R-:W4:Y:S03]  /*68630*/  LDL.LU R169, [R1+0xe28] ;  /* 0x000e280001a97983 */ /* 0x000f260000300800 */
[----:B0-----:R-:W-:Y:S01]  /*68640*/  F2FP.SATFINITE.E4M3.F32.PACK_AB_MERGE_C R21, RZ, R17, RZ ;  /* 0x00000011ff15723e */ /* 0x001fe200048070ff */
[----:B------:R-:W-:Y:S02]  /*68650*/  FMUL R17, R218, UR8 ;  /* 0x00000008da117c20 */ /* 0x000fe40008400000 */
[----:B------:R-:W4:Y:S04]  /*68660*/  LDL.LU R218, [R1+0xe2c] ;  /* 0x000e2c0001da7983 */ /* 0x000f280000300800 */
[----:B------:R0:W-:Y:S01]  /*68670*/  @!P2 STG.E.U8 desc[UR26][R192.64+0x139], R19 ;  /* 0x00013913c000a986 */ /* 0x0001e2000c10111a */
[----:B-1----:R-:W-:-:S03]  /*68680*/  @!P3 IADD3 R180, P2, R180, R58, RZ ;  /* 0x0000003ab4b4b210 */ /* 0x002fc60007f5e0ff */
[----:B------:R-:W4:Y:S02]  /*68690*/  LDL.LU R186, [R1+0xe30] ;  /* 0x000e300001ba7983 */ /* 0x000f240000300800 */
[----:B------:R-:W-:Y:S01]  /*686a0*/  @!P3 IMAD.X R181, R176, 0x1, R59, P2 ;  /* 0x00000001b0b5b824 */ /* 0x000fe200010e063b */
[----:B------:R-:W-:Y:S01]  /*686b0*/  F2FP.SATFINITE.E4M3.F32.PACK_AB_MERGE_C R59, RZ, R17, RZ ;  /* 0x00000011ff3b723e */ /* 0x000fe200048070ff */
[----:B--2---:R-:W-:Y:S02]  /*686c0*/  FMUL R17, R219, UR8 ;  /* 0x00000008db117c20 */ /* 0x004fe40008400000 */
[----:B------:R-:W2:Y:S01]  /*686d0*/  LDL.LU R219, [R1+0xe34] ;  /* 0x000e340001db7983 */ /* 0x000ea20000300800 */
[----:B------:R-:W-:-:S04]  /*686e0*/  LOP3.LUT P1, RZ, R10, 0x100, RZ, 0xc0, !PT ;  /* 0x000001000aff7812 */ /* 0x000fc8000782c0ff */
[----:B------:R-:W-:Y:S02]  /*686f0*/  P2R R20, PR, RZ, 0x2 ;  /* 0x00000002ff147803 */ /* 0x000fe40000000000 */
[----:B------:R-:W-:Y:S02]  /*68700*/  LOP3.LUT P1, RZ, R0, 0x1000, RZ, 0xc0, !PT ;  /* 0x0000100000ff7812 */ /* 0x000fe4000782c0ff */
[----:B------:R-:W-:-:S11]  /*68710*/  ISETP.NE.AND P5, PT, R18, RZ, PT ;  /* 0x000000ff1200720c */ /* 0x000fd60003fa5270 */
[----:B0-----:R-:W0:Y:S01]  /*68720*/  @!P1 LDC.64 R18, c[0x0][0x5c0] ;  /* 0x00017000ff129b82 */ /* 0x001e220000000a00 */
[----:B------:R-:W-:Y:S01]  /*68730*/  LOP3.LUT P6, RZ, R10, 0x80, RZ, 0xc0, !PT ;  /* 0x000000800aff7812 */ /* 0x000fe200078cc0ff */
[----:B------:R-:W-:-:S12]  /*68740*/  @!P5 STG.E.U8 desc[UR26][R54.64+0x140], R57 ;  /* 0x000140393600d986 */ /* 0x000fd8000c10111a */
[----:B------:R1:W-:Y:S01]  /*68750*/  @!P6 STG.E.U8 desc[UR26][R52.64+0x141], R21 ;  /* 0x000141153400e986 */ /* 0x0003e2000c10111a */
[----:B0-----:R-:W-:Y:S02]  /*68760*/  @!P1 IADD3 R18, P2, R175, R18, RZ ;  /* 0x00000012af129210 */ /* 0x001fe40007f5e0ff */
[----:B-1----:R-:W-:-:S03]  /*68770*/  F2FP.SATFINITE.E4M3.F32.PACK_AB_MERGE_C R53, RZ, R17, RZ ;  /* 0x00000011ff35723e */ /* 0x002fc600048070ff */
[----:B------:R-:W-:Y:S01]  /*68780*/  @!P1 IMAD.X R19, R174, 0x1, R19, P2 ;  /* 0x00000001ae139824 */ /* 0x000fe200010e0613 */
[----:B------:R-:W-:Y:S02]  /*68790*/  LOP3.LUT P2, RZ, R0, 0x1000, RZ, 0xc0, !PT ;  /* 0x0000100000ff7812 */ /* 0x000fe4000784c0ff */
[----:B------:R-:W-:Y:S02]  /*687a0*/  ISETP.NE.AND P1, PT, R20, RZ, PT ;  /* 0x000000ff1400720c */ /* 0x000fe40003f25270 */
[----:B------:R-:W-:Y:S01]  /*687b0*/  LOP3.LUT P0, RZ, R10, 0x40, RZ, 0xc0, !PT ;  /* 0x000000400aff7812 */ /* 0x000fe2000780c0ff */
[----:B------:R-:W-:Y:S01]  /*687c0*/  @!P3 STG.E.U8 desc[UR26][R180.64+0x140], R59 ;  /* 0x0001403bb400b986 */ /* 0x000fe2000c10111a */
[----:B---3--:R-:W-:-:S03]  /*687d0*/  FMUL R17, R187, UR8 ;  /* 0x00000008bb117c20 */ /* 0x008fc60008400000 */
[----:B------:R-:W3:Y:S02]  /*687e0*/  LDL.LU R187, [R1+0xe38] ;  /* 0x000e380001bb7983 */ /* 0x000ee40000300800 */
[----:B------:R-:W-:Y:S02]  /*687f0*/  F2FP.SATFINITE.E4M3.F32.PACK_AB_MERGE_C R55, RZ, R17, RZ ;  /* 0x00000011ff37723e */ /* 0x000fe400048070ff */
[----:B------:R0:W-:Y:S04]  /*68800*/  @!P2 STG.E.U8 desc[UR26][R18.64+0x141], R53 ;  /* 0x000141351200a986 */ /* 0x0001e8000c10111a */
[----:B------:R-:W-:Y:S01]  /*68810*/  @!P1 STG.E.U8 desc[UR26][R50.64+0x148], R55 ;  /* 0x0001483732009986 */ /* 0x000fe2000c10111a */
[----:B----4-:R-:W-:-:S03]  /*68820*/  FMUL R17, R168, UR8 ;  /* 0x00000008a8117c20 */ /* 0x010fc60008400000 */
[----:B------:R-:W4:Y:S02]  /*68830*/  LDL.LU R168, [R1+0xe3c] ;  /* 0x000e3c0001a87983 */ /* 0x000f240000300800 */
[----:B------:R-:W-:Y:S01]  /*68840*/  F2FP.SATFINITE.E4M3.F32.PACK_AB_MERGE_C R57, RZ, R17, RZ ;  /* 0x00000011ff39723e */ /* 0x000fe200048070ff */
[----:B------:R-:W-:Y:S02]  /*68850*/  FMUL R17, R169, UR8 ;  /* 0x00000008a9117c20 */ /* 0x000fe40008400000 */
[----:B------:R-:W4:Y:S03]  /*68860*/  LDL.LU R169, [R1+0xe40] ;  /* 0x000e400001a97983 */ /* 0x000f260000300800 */
[----:B0-----:R-:W-:Y:S01]  /*68870*/  F2FP.SATFINITE.E4M3.F32.PACK_AB_MERGE_C R53, RZ, R17, RZ ;  /* 0x00000011ff35723e */ /* 0x001fe200048070ff */
[----:B------:R-:W-:Y:S01]  /*68880*/  FMUL R17, R218, UR8 ;  /* 0x00000008da117c20 */ /* 0x000fe20008400000 */
[----:B------:R0:W-:Y:S04]  /*68890*/  @!P0 STG.E.U8 desc[UR26][R48.64+0x149], R57 ;  /* 0x0001493930008986 */ /* 0x0001e8000c10111a */
[----:B------:R-:W4:Y:S01]  /*688a0*/  LDL.LU R218, [R1+0xe44] ;  /* 0x000e440001da7983 */ /* 0x000f220000300800 */
[----:B0-----:R-:W-:Y:S01]  /*688b0*/  F2FP.SATFINITE.E4M3.F32.PACK_AB_MERGE_C R49, RZ, R17, RZ ;  /* 0x00000011ff31723e */ /* 0x001fe200048070ff */
[----:B------:R-:W-:-:S05]  /*688c0*/  FMUL R17, R186, UR8 ;  /* 0x00000008ba117c20 */ /* 0x000fca0008400000 */
[----:B------:R-:W-:Y:S01]  /*688d0*/  F2FP.SATFINITE.E4M3.F32.PACK_AB_MERGE_C R51, RZ, R17, RZ ;  /* 0x00000011ff33723e */ /* 0x000fe200048070ff */
[----:B--2---:R-:W-:Y:S02]  /*688e0*/  FMUL R17, R219, UR8 ;  /* 0x00000008db117c20 */ /* 0x004fe40008400000 */
[----:B------:R-:W2:Y:S01]  /*688f0*/  LDL.LU R219, [R1+0xe48] ;  /* 0x000e480001db7983 */ /* 0x000ea20000300800 */
[C---:B------:R-:W-:Y:S02]  /*68900*/  LOP3.LUT P4, RZ, R0.reuse, 0x800, RZ, 0xc0, !PT ;  /* 0x0000080000ff7812 */ /* 0x040fe4000788c0ff */
[----:B------:R-:W-:-:S11]  /*68910*/  LOP3.LUT P5, RZ, R0, 0x400, RZ, 0xc0, !PT ;  /* 0x0000040000ff7812 */ /* 0x000fd600078ac0ff */
[----:B------:R-:W0:Y:S08]  /*68920*/  @!P4 LDC.64 R20, c[0x0][0x5c0] ;  /* 0x00017000ff14cb82 */ /* 0x000e300000000a00 */
[----:B------:R-:W1:Y:S01]  /*68930*/  @!P5 LDC.64 R18, c[0x0][0x5c0] ;  /* 0x00017000ff12db82 */ /* 0x000e620000000a00 */
[----:B------:R-:W-:Y:S02]  /*68940*/  LOP3.LUT P3, RZ, R0, 0x200, RZ, 0xc0, !PT ;  /* 0x0000020000ff7812 */ /* 0x000fe4000786c0ff */
[----:B0-----:R-:W-:-:S05]  /*68950*/  @!P4 IADD3 R20, P2, R165, R20, RZ ;  /* 0x00000014a514c210 */ /* 0x001fca0007f5e0ff */
[----:B------:R-:W-:-:S05]  /*68960*/  @!P4 IMAD.X R21, R164, 0x1, R21, P2 ;  /* 0x00000001a415c824 */ /* 0x000fca00010e0615 */
[----:B------:R0:W-:Y:S01]  /*68970*/  @!P4 STG.E.U8 desc[UR26][R20.64+0x148], R53 ;  /* 0x000148351400c986 */ /* 0x0001e2000c10111a */
[----:B-1----:R-:W-:Y:S02]  /*68980*/  @!P5 IADD3 R18, P2, R163, R18, RZ ;  /* 0x00000012a312d210 */ /* 0x002fe40007f5e0ff */
[----:B------:R-:W-:Y:S01]  /*68990*/  LOP3.LUT P6, RZ, R10, 0x8, RZ, 0xc0, !PT ;  /* 0x000000080aff7812 */ /* 0x000fe200078cc0ff */
[----:B0-----:R-:W0:Y:S01]  /*689a0*/  @!P3 LDC.64 R20, c[0x0][0x5c0] ;  /* 0x00017000ff14bb82 */ /* 0x001e220000000a00 */
[----:B------:R-:W-:Y:S01]  /*689b0*/  F2FP.SATFINITE.E4M3.F32.PACK_AB_MERGE_C R53, RZ, R17, RZ ;  /* 0x00000011ff35723e */ /* 0x000fe200048070ff */
[----:B------:R-:W-:Y:S01]  /*689c0*/  @!P5 IMAD.X R19, R162, 0x1, R19, P2 ;  /* 0x00000001a213d824 */ /* 0x000fe200010e0613 */
[----:B------:R-:W-:Y:S01]  /*689d0*/  LOP3.LUT P2, RZ, R10, 0x20, RZ, 0xc0, !PT ;  /* 0x000000200aff7812 */ /* 0x000fe2000784c0ff */
[----:B---3--:R-:W-:Y:S02]  /*689e0*/  FMUL R17, R187, UR8 ;  /* 0x00000008bb117c20 */ /* 0x008fe40008400000 */
[----:B------:R-:W3:Y:S04]  /*689f0*/  LDL.LU R187, [R1+0xe4c] ;  /* 0x000e4c0001bb7983 */ /* 0x000ee80000300800 */
[----:B------:R1:W-:Y:S06]  /*68a00*/  @!P5 STG.E.U8 desc[UR26][R18.64+0x149], R49 ;  /* 0x000149311200d986 */ /* 0x0003ec000c10111a */
[----:B------:R-:W-:Y:S01]  /*68a10*/  @!P2 STG.E.U8 desc[UR26][R46.64+0x150], R51 ;  /* 0x000150332e00a986 */ /* 0x000fe2000c10111a */
[----:B-1----:R-:W-:-:S03]  /*68a20*/  F2FP.SATFINITE.E4M3.F32.PACK_AB_MERGE_C R49, RZ, R17, RZ ;  /* 0x00000011ff31723e */ /* 0x002fc600048070ff */
[----:B------:R1:W-:Y:S01]  /*68a30*/  @!P6 STG.E.U8 desc[UR26][R44.64+0x151], R53 ;  /* 0x000151352c00e986 */ /* 0x0003e2000c10111a */
[----:B0-----:R-:W-:Y:S01]  /*68a40*/  @!P3 IADD3 R20, P2, R161, R20, RZ ;  /* 0x00000014a114b210 */ /* 0x001fe20007f5e0ff */
[----:B----4-:R-:W-:Y:S02]  /*68a50*/  FMUL R17, R168, UR8 ;  /* 0x00000008a8117c20 */ /* 0x010fe40008400000 */
[----:B------:R-:W4:Y:S03]  /*68a60*/  LDL.LU R168, [R1+0xe50] ;  /* 0x000e500001a87983 */ /* 0x000f260000300800 */
[----:B-1----:R-:W-:Y:S01]  /*68a70*/  F2FP.SATFINITE.E4M3.F32.PACK_AB_MERGE_C R45, RZ, R17, RZ ;  /* 0x00000011ff2d723e */ /* 0x002fe200048070ff */
[----:B------:R-:W-:Y:S02]  /*68a80*/  FMUL R17, R169, UR8 ;  /* 0x00000008a9117c20 */ /* 0x000fe40008400000 */
[----:B------:R-:W4:Y:S01]  /*68a90*/  LDL.LU R169, [R1+0xe54] ;  /* 0x000e540001a97983 */ /* 0x000f220000300800 */
[----:B------:R-:W-:-:S02]  /*68aa0*/  @!P3 IMAD.X R21, R160, 0x1, R21, P2 ;  /* 0x00000001a015b824 */ /* 0x000fc400010e0615 */
[----:B------:R-:W-:Y:S01]  /*68ab0*/  F2FP.SATFINITE.E4M3.F32.PACK_AB_MERGE_C R47, RZ, R17, RZ ;  /* 0x00000011ff2f723e */ /* 0x000fe200048070ff */
[----:B------:R-:W-:Y:S02]  /*68ac0*/  FMUL R17, R218, UR8 ;  /* 0x00000008da117c20 */ /* 0x000fe40008400000 */
[----:B------:R-:W4:Y:S04]  /*68ad0*/  LDL.LU R218, [R1+0xe58] ;  /* 0x000e580001da7983 */ /* 0x000f280000300800 */
[----:B------:R0:W-:Y:S02]  /*68ae0*/  @!P3 STG.E.U8 desc[UR26][R20.64+0x150], R49 ;  /* 0x000150311400b986 */ /* 0x0001e4000c10111a */
[----:B0-----:R-:W-:Y:S02]  /*68af0*/  F2FP.SATFINITE.E4M3.F32.PACK_AB_MERGE_C R49, RZ, R17, RZ ;  /* 0x00000011ff31723e */ /* 0x001fe400048070ff */
[----:B------:R-:W-:-:S13]  /*68b00*/  LOP3.LUT P1, RZ, R0, 0x100, RZ, 0xc0, !PT ;  /* 0x0000010000ff7812 */ /* 0x000fda000782c0ff */
[----:B------:R-:W0:Y:S01]  /*68b10*/  @!P1 LDC.64 R18, c[0x0][0x5c0] ;  /* 0x00017000ff129b82 */ /* 0x000e220000000a00 */
[----:B--2---:R-:W-:Y:S02]  /*68b20*/  FMUL R17, R219, UR8 ;  /* 0x00000008db117c20 */ /* 0x004fe40008400000 */
[----:B------:R-:W2:Y:S01]  /*68b30*/  LDL.LU R219, [R1+0xe5c] ;  /* 0x000e5c0001db7983 */ /* 0x000ea20000300800 */
[----:B0-----:R-:W-:Y:S02]  /*68b40*/  @!P1 IADD3 R18, P2, R159, R18, RZ ;  /* 0x000000129f129210 */ /* 0x001fe40007f5e0ff */
[----:B------:R-:W-:Y:S01]  /*68b50*/  LOP3.LUT P0, RZ, R10, 0x10, RZ, 0xc0, !PT ;  /* 0x000000100aff7812 */ /* 0x000fe2000780c0ff */
[----:B------:R-:W2:Y:S02]  /*68b60*/  LDL.LU R186, [R1+0xe60] ;  /* 0x000e600001ba7983 */ /* 0x000ea40000300800 */
[----:B------:R-:W-:Y:S01]  /*68b70*/  @!P1 IMAD.X R19, R158, 0x1, R19, P2 ;  /* 0x000000019e139824 */ /* 0x000fe200010e0613 */
[----:B------:R-:W-:-:S04]  /*68b80*/  LOP3.LUT P1, RZ, R13, 0x10000000, RZ, 0xc0, !PT ;  /* 0x100000000dff7812 */ /* 0x000fc8000782c0ff */
[----:B------:R-:W-:-:S13]  /*68b90*/  ISETP.LT.OR P2, PT, R26, 0x152, !P1 ;  /* 0x000001521a00780c */ /* 0x000fda0004f41670 */
[----:B------:R0:W-:Y:S04]  /*68ba0*/  @!P2 STG.E.U8 desc[UR26][R18.64+0x151], R45 ;  /* 0x0001512d1200a986 */ /* 0x0001e8000c10111a */
[----:B------:R-:W-:Y:S01]  /*68bb0*/  @!P0 STG.E.U8 desc[UR26][R42.64+0x158], R47 ;  /* 0x0001582f2a008986 */ /* 0x000fe2000c10111a */
[----:B------:R-:W-:-:S13]  /*68bc0*/  ISETP.LT.OR P0, PT, R26, 0x159, !P1 ;  /* 0x000001591a00780c */ /* 0x000fda0004f01670 */
[----:B------:R-:W1:Y:S02]  /*68bd0*/  @!P0 LDC.64 R20, c[0x0][0x5c0] ;  /* 0x00017000ff148b82 */ /* 0x000e640000000a00 */
[----:B-1----:R-:W-:-:S05]  /*68be0*/  @!P0 IADD3 R20, P2, R157, R20, RZ ;  /* 0x000000149d148210 */ /* 0x002fca0007f5e0ff */
[----:B------:R-:W-:Y:S01]  /*68bf0*/  @!P0 IMAD.X R21, R156, 0x1, R21, P2 ;  /* 0x000000019c158824 */ /* 0x000fe200010e0615 */
[----:B------:R-:W-:Y:S02]  /*68c00*/  ISETP.LT.OR P0, PT, R26, 0x15a, !P1 ;  /* 0x0000015a1a00780c */ /* 0x000fe40004f01670 */
[----:B------:R-:W-:-:S11]  /*68c10*/  LOP3.LUT P4, RZ, R10, 0x4, RZ, 0xc0, !PT ;  /* 0x000000040aff7812 */ /* 0x000fd6000788c0ff */
[----:B0-----:R-:W0:Y:S01]  /*68c20*/  @!P0 LDC.64 R18, c[0x0][0x5c0] ;  /* 0x00017000ff128b82 */ /* 0x001e220000000a00 */
[----:B------:R-:W-:Y:S02]  /*68c30*/  ISETP.LT.OR P2, PT, R26, 0x159, !P1 ;  /* 0x000001591a00780c */ /* 0x000fe40004f41670 */
[----:B------:R-:W-:Y:S01]  /*68c40*/  F2FP.SATFINITE.E4M3.F32.PACK_AB_MERGE_C R45, RZ, R17, RZ ;  /* 0x00000011ff2d723e */ /* 0x000fe200048070ff */
[----:B---3--:R-:W-:Y:S02]  /*68c50*/  FMUL R17, R187, UR8 ;  /* 0x00000008bb117c20 */ /* 0x008fe40008400000 */
[----:B------:R-:W3:Y:S04]  /*68c60*/  LDL.LU R187, [R1+0xe64] ;  /* 0x000e640001bb7983 */ /* 0x000ee80000300800 */
[----:B------:R1:W-:Y:S04]  /*68c70*/  @!P4 STG.E.U8 desc[UR26][R40.64+0x159], R49 ;  /* 0x000159312800c986 */ /* 0x0003e8000c10111a */
[----:B------:R4:W-:Y:S01]  /*68c80*/  @!P2 STG.E.U8 desc[UR26][R20.64+0x158], R45 ;  /* 0x0001582d1400a986 */ /* 0x0009e2000c10111a */
[----:B-1----:R-:W-:-:S02]  /*68c90*/  F2FP.SATFINITE.E4M3.F32.PACK_AB_MERGE_C R41, RZ, R17, RZ ;  /* 0x00000011ff29723e */ /* 0x002fc400048070ff */
[----:B0-----:R-:W-:Y:S01]  /*68ca0*/  @!P0 IADD3 R18, P2, R155, R18, RZ ;  /* 0x000000129b128210 */ /* 0x001fe20007f5e0ff */
[----:B----4-:R-:W-:Y:S02]  /*68cb0*/  FMUL R17, R168, UR8 ;  /* 0x00000008a8117c20 */ /* 0x010fe40008400000 */
[----:B------:R-:W4:Y:S02]  /*68cc0*/  LDL.LU R168, [R1+0xe68] ;  /* 0x000e680001a87983 */ /* 0x000f240000300800 */
[----:B------:R-:W-:Y:S01]  /*68cd0*/  @!P0 IMAD.X R19, R154, 0x1, R19, P2 ;  /* 0x000000019a138824 */ /* 0x000fe200010e0613 */
[----:B------:R-:W-:Y:S02]  /*68ce0*/  ISETP.LT.OR P2, PT, R26, 0x15a, !P1 ;  /* 0x0000015a1a00780c */ /* 0x000fe40004f41670 */
[----:B------:R-:W-:Y:S01]  /*68cf0*/  F2FP.SATFINITE.E4M3.F32.PACK_AB_MERGE_C R43, RZ, R17, RZ ;  /* 0x00000011ff2b723e */ /* 0x000fe200048070ff */
[----:B------:R-:W-:Y:S02]  /*68d00*/  FMUL R17, R169, UR8 ;  /* 0x00000008a9117c20 */ /* 0x000fe40008400000 */
[----:B------:R-:W4:Y:S03]  /*68d10*/  LDL.LU R169, [R1+0xe6c] ;  /* 0x000e6c0001a97983 */ /* 0x000f260000300800 */
[----:B------:R-:W-:Y:S01]  /*68d20*/  F2FP.SATFINITE.E4M3.F32.PACK_AB_MERGE_C R45, RZ, R17, RZ ;  /* 0x00000011ff2d723e */ /* 0x000fe200048070ff */
[----:B------:R-:W-:-:S02]  /*68d30*/  FMUL R17, R218, UR8 ;  /* 0x00000008da117c20 */ /* 0x000fc40008400000 */
[----:B------:R-:W4:Y:S04]  /*68d40*/  LDL.LU R218, [R1+0xe70] ;  /* 0x000e700001da7983 */ /* 0x000f280000300800 */
[----:B------:R0:W-:Y:S02]  /*68d50*/  @!P2 STG.E.U8 desc[UR26][R18.64+0x159], R41 ;  /* 0x000159291200a986 */ /* 0x0001e4000c10111a */
[----:B0-----:R-:W-:Y:S01]  /*68d60*/  F2FP.SATFINITE.E4M3.F32.PACK_AB_MERGE_C R41, RZ, R17, RZ ;  /* 0x00000011ff29723e */ /* 0x001fe200048070ff */
[----:B--2---:R-:W-:Y:S02]  /*68d70*/  FMUL R17, R219, UR8 ;  /* 0x00000008db117c20 */ /* 0x004fe40008400000 */
[----:B------:R-:W2:Y:S01]  /*68d80*/  LDL.LU R219, [R1+0xe74] ;  /* 0x000e740001db7983 */ /* 0x000ea20000300800 */
[----:B------:R-:W-:-:S02]  /*68d90*/  LOP3.LUT P6, RZ, R10, 0x2, RZ, 0xc0, !PT ;  /* 0x000000020aff7812 */ /* 0x000fc400078cc0ff */
[----:B------:R-:W-:-:S11]  /*68da0*/  LOP3.LUT P3, RZ, R5, 0x80000000, RZ, 0xc0, !PT ;  /* 0x8000000005ff7812 */ /* 0x000fd6000786c0ff */
[----:B------:R-:W-:Y:S01]  /*68db0*/  @!P6 STG.E.U8 desc[UR26][R38.64+0x160], R43 ;  /* 0x0001602b2600e986 */ /* 0x000fe2000c10111a */
[----:B------:R-:W-:-:S03]  /*68dc0*/  ISETP.LT.OR P6, PT, R26, 0x161, !P1 ;  /* 0x000001611a00780c */ /* 0x000fc60004fc1670 */
[----:B------:R0:W-:Y:S01]  /*68dd0*/  @!P3 STG.E.U8 desc[UR26][R36.64+0x161], R45 ;  /* 0x0001612d2400b986 */ /* 0x0001e2000c10111a */
[----:B------:R-:W-:-:S09]  /*68de0*/  ISETP.LT.OR P3, PT, R26, 0x162, !P1 ;  /* 0x000001621a00780c */ /* 0x000fd20004f61670 */
[----:B------:R-:W1:Y:S08]  /*68df0*/  @!P6 LDC.64 R20, c[0x0][0x5c0] ;  /* 0x00017000ff14eb82 */ /* 0x000e700000000a00 */
[----:B------:R-:W1:Y:S01]  /*68e00*/  @!P3 LDC.64 R18, c[0x0][0x5c0] ;  /* 0x00017000ff12bb82 */ /* 0x000e620000000a00 */
[----:B------:R-:W-:Y:S02]  /*68e10*/  LOP3.LUT P4, RZ, R10, 0x1, RZ, 0xc0, !PT ;  /* 0x000000010aff7812 */ /* 0x000fe4000788c0ff */
[----:B0-----:R-:W-:Y:S01]  /*68e20*/  F2FP.SATFINITE.E4M3.F32.PACK_AB_MERGE_C R37, RZ, R17, RZ ;  /* 0x00000011ff25723e */ /* 0x001fe200048070ff */
[----:B------:R-:W-:-:S02]  /*68e30*/  FMUL R17, R186, UR8 ;  /* 0x00000008ba117c20 */ /* 0x000fc40008400000 */
[----:B------:R-:W2:Y:S01]  /*68e40*/  LDL.LU R186, [R1+0xe78] ;  /* 0x000e780001ba7983 */ /* 0x000ea20000300800 */
[----:B-1----:R-:W-:-:S05]  /*68e50*/  @!P6 IADD3 R20, P2, R153, R20, RZ ;  /* 0x000000149914e210 */ /* 0x002fca0007f5e0ff */
[----:B------:R-:W-:Y:S01]  /*68e60*/  @!P6 IMAD.X R21, R152, 0x1, R21, P2 ;  /* 0x000000019815e824 */ /* 0x000fe200010e0615 */
[----:B------:R-:W-:Y:S02]  /*68e70*/  @!P3 IADD3 R18, P2, R151, R18, RZ ;  /* 0x000000129712b210 */ /* 0x000fe40007f5e0ff */
[----:B------:R-:W-:-:S03]  /*68e80*/  F2FP.SATFINITE.E4M3.F32.PACK_AB_MERGE_C R39, RZ, R17, RZ ;  /* 0x00000011ff27723e */ /* 0x000fc600048070ff */
[----:B------:R-:W-:Y:S01]  /*68e90*/  @!P3 IMAD.X R19, R150, 0x1, R19, P2 ;  /* 0x000000019613b824 */ /* 0x000fe200010e0613 */
[----:B------:R0:W-:Y:S04]  /*68ea0*/  @!P6 STG.E.U8 desc[UR26][R20.64+0x160], R41 ;  /* 0x000160291400e986 */ /* 0x0001e8000c10111a */
[----:B------:R1:W-:Y:S04]  /*68eb0*/  @!P3 STG.E.U8 desc[UR26][R18.64+0x161], R37 ;  /* 0x000161251200b986 */ /* 0x0003e8000c10111a */
[----:B------:R-:W-:Y:S01]  /*68ec0*/  @!P4 STG.E.U8 desc[UR26][R34.64+0x168], R39 ;  /* 0x000168272200c986 */ /* 0x000fe2000c10111a */
[----:B------:R-:W-:-:S02]  /*68ed0*/  LOP3.LUT P4, RZ, R13, 0x2000000, RZ, 0xc0, !PT ;  /* 0x020000000dff7812 */ /* 0x000fc4000788c0ff */
[----:B------:R-:W-:-:S11]  /*68ee0*/  LOP3.LUT P2, RZ, R5, 0x40000000, RZ, 0xc0, !PT ;  /* 0x4000000005ff7812 */ /* 0x000fd6000784c0ff */
[----:B0-----:R-:W0:Y:S01]  /*68ef0*/  @!P4 LDC.64 R20, c[0x0][0x5c0] ;  /* 0x00017000ff14cb82 */ /* 0x001e220000000a00 */
[----:B---3--:R-:W-:Y:S02]  /*68f00*/  FMUL R17, R187, UR8 ;  /* 0x00000008bb117c20 */ /* 0x008fe40008400000 */
[----:B------:R-:W3:Y:S03]  /*68f10*/  LDL.LU R187, [R1+0xe7c] ;  /* 0x000e7c0001bb7983 */ /* 0x000ee60000300800 */
[----:B------:R-:W-:-:S05]  /*68f20*/  F2FP.SATFINITE.E4M3.F32.PACK_AB_MERGE_C R41, RZ, R17, RZ ;  /* 0x00000011ff29723e */ /* 0x000fca00048070ff */
[----:B------:R1:W-:Y:S01]  /*68f30*/  @!P2 STG.E.U8 desc[UR26][R32.64+0x169], R41 ;  /* 0x000169292000a986 */ /* 0x0003e2000c10111a */
[----:B----4-:R-:W-:Y:S01]  /*68f40*/  FMUL R17, R168, UR8 ;  /* 0x00000008a8117c20 */ /* 0x010fe20008400000 */
[----:B0-----:R-:W-:Y:S02]  /*68f50*/  @!P4 IADD3 R20, P2, R149, R20, RZ ;  /* 0x000000149514c210 */ /* 0x001fe40007f5e0ff */
[----:B------:R-:W4:Y:S02]  /*68f60*/  LDL.LU R168, [R1+0xe80] ;  /* 0x000e800001a87983 */ /* 0x000f240000300800 */
[----:B-1----:R-:W-:Y:S01]  /*68f70*/  F2FP.SATFINITE.E4M3.F32.PACK_AB_MERGE_C R37, RZ, R17, RZ ;  /* 0x00000011ff25723e */ /* 0x002fe200048070ff */
[----:B------:R-:W-:Y:S02]  /*68f80*/  @!P4 IMAD.X R21, R148, 0x1, R21, P2 ;  /* 0x000000019415c824 */ /* 0x000fe400010e0615 */
[----:B------:R-:W-:Y:S02]  /*68f90*/  FMUL R17, R169, UR8 ;  /* 0x00000008a9117c20 */ /* 0x000fe40008400000 */
[----:B------:R-:W4:Y:S03]  /*68fa0*/  LDL.LU R169, [R1+0xe84] ;  /* 0x000e840001a97983 */ /* 0x000f260000300800 */
[----:B------:R-:W-:Y:S01]  /*68fb0*/  F2FP.SATFINITE.E4M3.F32.PACK_AB_MERGE_C R33, RZ, R17, RZ ;  /* 0x00000011ff21723e */ /* 0x000fe200048070ff */
[----:B------:R0:W-:Y:S01]  /*68fc0*/  @!P4 STG.E.U8 desc[UR26][R20.64+0x168], R37 ;  /* 0x000168251400c986 */ /* 0x0001e2000c10111a */
[----:B------:R-:W-:Y:S01]  /*68fd0*/  FMUL R17, R218, UR8 ;  /* 0x00000008da117c20 */ /* 0x000fe20008400000 */
[----:B------:R-:W-:-:S02]  /*68fe0*/  ISETP.GE.AND P4, PT, R15, 0x101, PT ;  /* 0x000001010f00780c */ /* 0x000fc40003f86270 */
[----:B------:R-:W4:Y:S01]  /*68ff0*/  LDL.LU R218, [R1+0xe88] ;  /* 0x000e880001da7983 */ /* 0x000f220000300800 */
[----:B--2---:R-:W-:-:S03]  /*69000*/  FMUL R15, R219, UR8 ;  /* 0x00000008db0f7c20 */ /* 0x004fc60008400000 */
[----:B------:R-:W2:Y:S01]  /*69010*/  LDL.LU R219, [R1+0xe8c] ;  /* 0x000e8c0001db7983 */ /* 0x000ea20000300800 */
[----:B------:R-:W-:-:S13]  /*69020*/  LOP3.LUT P3, RZ, R13, 0x4000000, RZ, 0xc0, !PT ;  /* 0x040000000dff7812 */ /* 0x000fda000786c0ff */
[----:B------:R-:W1:Y:S01]  /*69030*/  @!P3 LDC.64 R18, c[0x0][0x5c0] ;  /* 0x00017000ff12bb82 */ /* 0x000e620000000a00 */
[C---:B------:R-:W-:Y:S02]  /*69040*/  LOP3.LUT P0, RZ, R13.reuse, 0x8000000, RZ, 0xc0, !PT ;  /* 0x080000000dff7812 */ /* 0x040fe4000780c0ff */
[----:B------:R-:W-:Y:S02]  /*69050*/  LOP3.LUT P5, RZ, R13, 0x20000000, RZ, 0xc0, !PT ;  /* 0x200000000dff7812 */ /* 0x000fe400078ac0ff */
[----:B------:R-:W-:-:S09]  /*69060*/  F2FP.SATFINITE.E4M3.F32.PACK_AB_MERGE_C R17, RZ, R17, RZ ;  /* 0x00000011ff11723e */ /* 0x000fd200048070ff */
[----:B------:R-:W1:Y:S08]  /*69070*/  @!P0 LDC.64 R38, c[0x0][0x5c0] ;  /* 0x00017000ff268b82 */ /* 0x000e700000000a00 */
[----:B0-----:R-:W0:Y:S01]  /*69080*/  @!P5 LDC.64 R20, c[0x0][0x5c0] ;  /* 0x00017000ff14db82 */ /* 0x001e220000000a00 */
[----:B-1----:R-:W-:-:S05]  /*69090*/  @!P3 IADD3 R18, P2, R147, R18, RZ ;  /* 0x000000129312b210 */ /* 0x002fca0007f5e0ff */
[----:B------:R-:W-:Y:S01]  /*690a0*/  @!P3 IMAD.X R19, R146, 0x1, R19, P2 ;  /* 0x000000019213b824 */ /* 0x000fe200010e0613 */
[----:B------:R-:W-:-:S04]  /*690b0*/  LOP3.LUT P2, RZ, R5, 0x20000000, RZ, 0xc0, !PT ;  /* 0x2000000005ff7812 */ /* 0x000fc8000784c0ff */
[----:B------:R1:W-:Y:S01]  /*690c0*/  @!P3 STG.E.U8 desc[UR26][R18.64+0x169], R33 ;  /* 0x000169211200b986 */ /* 0x0003e2000c10111a */
[----:B------:R-:W-:-:S08]  /*690d0*/  ISETP.LT.OR P3, PT, R26, 0x17a, !P4 ;  /* 0x0000017a1a00780c */ /* 0x000fd00006761670 */
[----:B------:R0:W-:Y:S01]  /*690e0*/  @!P2 STG.E.U8 desc[UR26][R30.64+0x170], R17 ;  /* 0x000170111e00a986 */ /* 0x0001e2000c10111a */
[----:B------:R-:W-:Y:S02]  /*690f0*/  ISETP.LT.OR P2, PT, R26, 0x179, !P4 ;  /* 0x000001791a00780c */ /* 0x000fe40006741670 */
[----:B------:R-:W-:Y:S02]  /*69100*/  LOP3.LUT P6, RZ, R5, 0x10000000, RZ, 0xc0, !PT ;  /* 0x1000000005ff7812 */ /* 0x000fe400078cc0ff */
[----:B-1----:R-:W-:Y:S02]  /*69110*/  @!P0 IADD3 R18, P4, R25, R38, RZ ;  /* 0x0000002619128210 */ /* 0x002fe40007f9e0ff */
[----:B------:R-:W-:Y:S01]  /*69120*/  F2FP.SATFINITE.E4M3.F32.PACK_AB_MERGE_C R35, RZ, R15, RZ ;  /* 0x0000000fff23723e */ /* 0x000fe200048070ff */
[----:B------:R-:W-:Y:S02]  /*69130*/  FMUL R15, R186, UR8 ;  /* 0x00000008ba0f7c20 */ /* 0x000fe40008400000 */
[----:B------:R-:W-:-:S04]  /*69140*/  @!P0 IMAD.X R19, R24, 0x1, R39, P4 ;  /* 0x0000000118138824 */ /* 0x000fc800020e0627 */
[----:B------:R-:W1:Y:S01]  /*69150*/  @!P2 LDC.64 R32, c[0x0][0x5c0] ;  /* 0x00017000ff20ab82 */ /* 0x000e620000000a00 */
[C---:B------:R-:W-:Y:S02]  /*69160*/  ISETP.LT.OR P4, PT, R26.reuse, 0x179, !P1 ;  /* 0x000001791a00780c */ /* 0x040fe40004f81670 */
[----:B0-----:R-:W-:Y:S02]  /*69170*/  F2FP.SATFINITE.E4M3.F32.PACK_AB_MERGE_C R17, RZ, R15, RZ ;  /* 0x0000000fff11723e */ /* 0x001fe400048070ff */
[----:B------:R-:W-:-:S03]  /*69180*/  ISETP.LT.OR P1, PT, R26, 0x17a, !P1 ;  /* 0x0000017a1a00780c */ /* 0x000fc60004f21670 */
[----:B------:R-:W0:Y:S01]  /*69190*/  @!P3 LDC.64 R24, c[0x0][0x5c0] ;  /* 0x00017000ff18bb82 */ /* 0x000e220000000a00 */
[----:B------:R3:W-:Y:S04]  /*691a0*/  @!P6 STG.E.U8 desc[UR26][R28.64+0x171], R35 ;  /* 0x000171231c00e986 */ /* 0x0007e8000c10111a */
[----:B------:R4:W-:Y:S01]  /*691b0*/  @!P0 STG.E.U8 desc[UR26][R18.64+0x170], R17 ;  /* 0x0001701112008986 */ /* 0x0009e2000c10111a */
[----:B------:R-:W-:Y:S01]  /*691c0*/  @!P5 IADD3 R20, P0, R23, R20, RZ ;  /* 0x000000141714d210 */ /* 0x000fe20007f1e0ff */
[----:B---3--:R-:W-:-:S04]  /*691d0*/  FMUL R15, R187, UR8 ;  /* 0x00000008bb0f7c20 */ /* 0x008fc80008400000 */
[----:B------:R-:W-:Y:S01]  /*691e0*/  @!P5 IMAD.X R21, R22, 0x1, R21, P0 ;  /* 0x000000011615d824 */ /* 0x000fe200000e0615 */
[----:B------:R-:W3:Y:S01]  /*691f0*/  @!P1 LDC.64 R36, c[0x0][0x5c0] ;  /* 0x00017000ff249b82 */ /* 0x000ee20000000a00 */
[----:B------:R-:W-:-:S07]  /*69200*/  F2FP.SATFINITE.E4M3.F32.PACK_AB_MERGE_C R29, RZ, R15, RZ ;  /* 0x0000000fff1d723e */ /* 0x000fce00048070ff */
[----:B------:R-:W3:Y:S01]  /*69210*/  @!P4 LDC.64 R34, c[0x0][0x5c0] ;  /* 0x00017000ff22cb82 */ /* 0x000ee20000000a00 */
[----:B------:R3:W-:Y:S01]  /*69220*/  @!P5 STG.E.U8 desc[UR26][R20.64+0x171], R29 ;  /* 0x0001711d1400d986 */ /* 0x0007e2000c10111a */
[----:B-1----:R-:W-:-:S04]  /*69230*/  @!P2 IADD3 R22, P0, P5, R16, R32, R9 ;  /* 0x000000201016a210 */ /* 0x002fc80007d1e009 */
[----:B------:R-:W-:Y:S02]  /*69240*/  @!P2 IADD3.X R23, R27, R33, R8, P0, P5 ;  /* 0x000000211b17a210 */ /* 0x000fe400007ea408 */
[----:B0-----:R-:W-:Y:S01]  /*69250*/  @!P3 IADD3 R24, P0, P5, R16, R24, R9 ;  /* 0x000000181018b210 */ /* 0x001fe20007d1e009 */
[----:B----4-:R-:W-:-:S03]  /*69260*/  FMUL R15, R168, UR8 ;  /* 0x00000008a80f7c20 */ /* 0x010fc60008400000 */
[--C-:B------:R-:W-:Y:S02]  /*69270*/  @!P3 IADD3.X R25, R27, R25, R8.reuse, P0, P5 ;  /* 0x000000191b19b210 */ /* 0x100fe400007ea408 */
[CCC-:B------:R-:W-:Y:S02]  /*69280*/  @!P4 IADD3 R17, P0, P5, R3.reuse, R16.reuse, R9.reuse ;  /* 0x000000100311c210 */ /* 0x1c0fe40007d1e009 */
[----:B------:R-:W-:Y:S02]  /*69290*/  F2FP.SATFINITE.E4M3.F32.PACK_AB_MERGE_C R31, RZ, R15, RZ ;  /* 0x0000000fff1f723e */ /* 0x000fe400048070ff */
[----:B------:R-:W-:Y:S02]  /*692a0*/  @!P4 IADD3.X R26, R4, R27, R8, P0, P5 ;  /* 0x0000001b041ac210 */ /* 0x000fe400007ea408 */
[----:B------:R-:W-:Y:S01]  /*692b0*/  @!P1 IADD3 R19, P0, P5, R3, R16, R9 ;  /* 0x0000001003139210 */ /* 0x000fe20007d1e009 */
[----:B------:R0:W-:Y:S01]  /*692c0*/  @!P2 STG.E.U8 desc[UR26][R22.64+0x178], R31 ;  /* 0x0001781f1600a986 */ /* 0x0001e2000c10111a */
[----:B------:R-:W-:Y:S01]  /*692d0*/  FMUL R15, R169, UR8 ;  /* 0x00000008a90f7c20 */ /* 0x000fe20008400000 */
[----:B---3--:R-:W-:-:S02]  /*692e0*/  @!P4 IADD3 R16, P2, R17, R34, RZ ;  /* 0x000000221110c210 */ /* 0x008fc40007f5e0ff */
[----:B------:R-:W-:Y:S01]  /*692f0*/  @!P1 IADD3.X R28, R4, R27, R8, P0, P5 ;  /* 0x0000001b041c9210 */ /* 0x000fe200007ea408 */
[----:B------:R-:W-:Y:S01]  /*69300*/  FMUL R20, R218, UR8 ;  /* 0x00000008da147c20 */ /* 0x000fe20008400000 */
[----:B------:R-:W-:Y:S01]  /*69310*/  @!P1 IADD3 R18, P0, R19, R36, RZ ;  /* 0x0000002413129210 */ /* 0x000fe20007f1e0ff */
[----:B------:R-:W-:Y:S01]  /*69320*/  @!P4 IMAD.X R17, R26, 0x1, R35, P2 ;  /* 0x000000011a11c824 */ /* 0x000fe200010e0623 */
[----:B------:R-:W-:Y:S02]  /*69330*/  F2FP.SATFINITE.E4M3.F32.PACK_AB_MERGE_C R15, RZ, R15, RZ ;  /* 0x0000000fff0f723e */ /* 0x000fe400048070ff */
[----:B------:R-:W-:Y:S01]  /*69340*/  F2FP.SATFINITE.E4M3.F32.PACK_AB_MERGE_C R27, RZ, R20, RZ ;  /* 0x00000014ff1b723e */ /* 0x000fe200048070ff */
[----:B------:R-:W-:Y:S02]  /*69350*/  @!P1 IMAD.X R19, R28, 0x1, R37, P0 ;  /* 0x000000011c139824 */ /* 0x000fe400000e0625 */
[----:B------:R0:W-:Y:S04]  /*69360*/  @!P3 STG.E.U8 desc[UR26][R24.64+0x179], R15 ;  /* 0x0001790f1800b986 */ /* 0x0001e8000c10111a */
[----:B------:R0:W-:Y:S01]  /*69370*/  @!P4 STG.E.U8 desc[UR26][R16.64+0x178], R27 ;  /* 0x0001781b1000c986 */ /* 0x0001e2000c10111a */
[----:B--2---:R-:W-:-:S05]  /*69380*/  FMUL R21, R219, UR8 ;  /* 0x00000008db157c20 */ /* 0x004fca0008400000 */
[----:B------:R-:W-:-:S05]  /*69390*/  F2FP.SATFINITE.E4M3.F32.PACK_AB_MERGE_C R21, RZ, R21, RZ ;  /* 0x00000015ff15723e */ /* 0x000fca00048070ff */
[----:B------:R0:W-:Y:S02]  /*693a0*/  @!P1 STG.E.U8 desc[UR26][R18.64+0x179], R21 ;  /* 0x0001791512009986 */ /* 0x0001e4000c10111a */
.L_x_35:
[----:B------:R-:W-:Y:S05]  /*693b0*/  BSYNC B0 ;  /* 0x0000000000007941 */ /* 0x000fea0003800000 */
.L_x_31:
[----:B0-2---:R-:W2:Y:S04]  /*693c0*/  LDL.LU R17, [R1+0xe98] ;  /* 0x000e980001117983 */ /* 0x005ea80000300800 */
[----:B------:R-:W2:Y:S01]  /*693d0*/  LDL.LU R16, [R1+0xe9c] ;  /* 0x000e9c0001107983 */ /* 0x000ea20000300800 */
[----:B------:R-:W-:Y:S01]  /*693e0*/  ULDC UR12, c[0x0][0xc] ;  /* 0x00000300000c7ab9 */ /* 0x000fe20000000800 */
[----:B------:R-:W-:Y:S01]  /*693f0*/  ULDC UR13, c[0x0][0x10] ;  /* 0x00000400000d7ab9 */ /* 0x000fe20000000800 */
[----:B-----5:R-:W2:Y:S01]  /*69400*/  LDC R15, c[0x0][0x14] ;  /* 0x00000500ff0f7b82 */ /* 0x020ea20000000800 */
[----:B------:R-:W-:Y:S01]  /*69410*/  UIMAD.WIDE.U32 UR12, UR12, UR13, URZ ;  /* 0x0000000d0c0c72a5 */ /* 0x000fe2000f8e003f */
[----:B------:R0:W5:Y:S01]  /*69420*/  LDL R40, [R1+0x2d4] ;  /* 0x0002d40001287983 */ /* 0x0001620000100800 */
[----:B------:R-:W-:-:S04]  /*69430*/  UMOV UR25, 0xffffffff ;  /* 0xffffffff00197882 */ /* 0x000fc80000000000 */
[----:B--2---:R-:W-:-:S04]  /*69440*/  IMAD.WIDE.U32 R16, R15, UR12, R16 ;  /* 0x0000000c0f107c25 */ /* 0x004fc8000f8e0010 */
[----:B------:R-:W-:Y:S01]  /*69450*/  IMAD R15, R15, UR13, RZ ;  /* 0x0000000d0f0f7c24 */ /* 0x000fe2000f8e02ff */
[----:B------:R-:W-:Y:S01]  /*69460*/  ULDC.64 UR12, c[0x0][0x650] ;  /* 0x00019400000c7ab9 */ /* 0x000fe20000000a00 */
[----:B-1----:R-:W-:Y:S01]  /*69470*/  IMAD.MOV.U32 R33, RZ, RZ, R16 ;  /* 0x000000ffff217224 */ /* 0x002fe200078e0010 */
[----:B------:R-:W-:Y:S01]  /*69480*/  ISETP.GE.U32.AND P0, PT, R16, UR12, PT ;  /* 0x0000000c10007c0c */ /* 0x000fe2000bf06070 */
[--C-:B------:R-:W-:Y:S01]  /*69490*/  IMAD.IADD R34, R17, 0x1, R15.reuse ;  /* 0x0000000111227824 */ /* 0x100fe200078e020f */
[----:B------:R-:W-:Y:S01]  /*694a0*/  PRMT R15, RZ, 0x7610, R15 ;  /* 0x00007610ff0f7816 */ /* 0x000fe2000000000f */
[----:B------:R-:W-:-:S03]  /*694b0*/  IMAD.MOV.U32 R16, RZ, RZ, -0x1 ;  /* 0xffffffffff107424 */ /* 0x000fc600078e00ff */
[----:B------:R0:W-:Y:S01]  /*694c0*/  STL [R1+0xe98], R34 ;  /* 0x000e982201007387 */ /* 0x0001e20000100800 */
[----:B------:R-:W-:-:S03]  /*694d0*/  ISETP.GE.U32.AND.EX P0, PT, R34, UR13, PT, P0 ;  /* 0x0000000d22007c0c */ /* 0x000fc6000bf06100 */
[----:B------:R0:W-:Y:S04]  /*694e0*/  STL [R1+0xe9c], R33 ;  /* 0x000e9c2101007387 */ /* 0x0001e80000100800 */
[----:B------:R0:W-:Y:S06]  /*694f0*/  STL [R1+0xe94], R16 ;  /* 0x000e941001007387 */ /* 0x0001ec0000100800 */
[----:B------:R-:W-:Y:S05]  /*69500*/  @P0 BRA `(.L_x_36) ;  /* 0x00000004007c0947 */ /* 0x000fea0003800000 */
[----:B------:R-:W1:Y:S01]  /*69510*/  S2R R28, SR_CTAID.X ;  /* 0x00000000001c7919 */ /* 0x000e620000002500 */
[----:B------:R-:W2:Y:S01]  /*69520*/  LDC.64 R22, c[0x0][0x628] ;  /* 0x00018a00ff167b82 */ /* 0x000ea20000000a00 */
[----:B------:R-:W-:Y:S01]  /*69530*/  ULDC UR6, c[0x0][0x150] ;  /* 0x0000540000067ab9 */ /* 0x000fe20000000800 */
[----:B------:R-:W-:Y:S01]  /*69540*/  IMAD.MOV.U32 R20, RZ, RZ, R33 ;  /* 0x000000ffff147224 */ /* 0x000fe200078e0021 */
[----:B------:R-:W3:Y:S01]  /*69550*/  S2R R30, SR_CTAID.Y ;  /* 0x00000000001e7919 */ /* 0x000ee20000002600 */
[----:B------:R-:W-:-:S04]  /*69560*/  IMAD.MOV.U32 R21, RZ, RZ, R34 ;  /* 0x000000ffff157224 */ /* 0x000fc800078e0022 */
[----:B------:R-:W4:Y:S08]  /*69570*/  LDC R31, c[0x0][0x144] ;  /* 0x00005100ff1f7b82 */ /* 0x000f300000000800 */
[----:B------:R-:W0:Y:S08]  /*69580*/  LDC R24, c[0x0][0x630] ;  /* 0x00018c00ff187b82 */ /* 0x000e300000000800 */
[----:B------:R-:W0:Y:S01]  /*69590*/  LDC.64 R26, c[0x0][0x620] ;  /* 0x00018800ff1a7b82 */ /* 0x000e220000000a00 */
[----:B--2---:R-:W-:-:S04]  /*695a0*/  ISETP.NE.U32.AND P0, PT, R22, RZ, PT ;  /* 0x000000ff1600720c */ /* 0x004fc80003f05070 */
[----:B------:R-:W-:Y:S02]  /*695b0*/  ISETP.NE.AND.EX P0, PT, R23, RZ, PT, P0 ;  /* 0x000000ff1700720c */ /* 0x000fe40003f05300 */
[----:B-1----:R-:W-:-:S05]  /*695c0*/  I2FP.F32.U32 R15, R28 ;  /* 0x0000001c000f7245 */ /* 0x002fca0000201000 */
[----:B------:R-:W-:-:S04]  /*695d0*/  FMUL R15, R15, UR6 ;  /* 0x000000060f0f7c20 */ /* 0x000fc80008400000 */
[----:B------:R1:W2:Y:S02]  /*695e0*/  F2I.U32.TRUNC.NTZ R29, R15 ;  /* 0x0000000f001d7305 */ /* 0x0002a4000020f000 */
[----:B---34-:R-:W-:Y:S05]  /*695f0*/  @!P0 BRA `(.L_x_37) ;  /* 0x0000000000288947 */ /* 0x018fea0003800000 */
[----:B-1----:R-:W1:Y:S02]  /*69600*/  LDC R15, c[0x0][0x634] ;  /* 0x00018d00ff0f7b82 */ /* 0x002e640000000800 */
[----:B-1----:R-:W-:-:S05]  /*69610*/  IADD3 R15, P0, R33, R15, RZ ;  /* 0x0000000f210f7210 */ /* 0x002fca0007f1e0ff */
[----:B------:R-:W-:-:S04]  /*69620*/  IMAD.X R25, RZ, RZ, R34, P0 ;  /* 0x000000ffff197224 */ /* 0x000fc800000e0622 */
[----:B0-----:R-:W-:-:S04]  /*69630*/  IMAD.WIDE.U32 R16, R25, R22, RZ ;  /* 0x0000001619107225 */ /* 0x001fc800078e00ff */
[----:B------:R-:W-:-:S04]  /*69640*/  IMAD.WIDE.U32 R18, P0, R15, R23, R16 ;  /* 0x000000170f127225 */ /* 0x000fc80007800010 */
[----:B------:R-:W-:-:S04]  /*69650*/  IMAD.WIDE.U32 R16, R15, R22, RZ ;  /* 0x000000160f107225 */ /* 0x000fc800078e00ff */
[----:B------:R-:W-:Y:S01]  /*69660*/  IMAD.X R21, RZ, RZ, RZ, P0 ;  /* 0x000000ffff157224 */ /* 0x000fe200000e06ff */
[----:B------:R-:W-:Y:S01]  /*69670*/  IADD3 RZ, P0, R17, R18, RZ ;  /* 0x0000001211ff7210 */ /* 0x000fe20007f1e0ff */
[----:B------:R-:W-:-:S04]  /*69680*/  IMAD.MOV.U32 R20, RZ, RZ, R19 ;  /* 0x000000ffff147224 */ /* 0x000fc800078e0013 */
[----:B------:R-:W-:-:S08]  /*69690*/  IMAD.WIDE.U32.X R20, R25, R23, R20, P0 ;  /* 0x0000001719147225 */ /* 0x000fd000000e0414 */
.L_x_37:
[-CC-:B0-----:R-:W-:Y:S01]  /*696a0*/  SHF.R.U64 R37, R20, R24.reuse, R21.reuse ;  /* 0x0000001814257219 */ /* 0x181fe20000001215 */
[----:B------:R-:W0:Y:S01]  /*696b0*/  LDC.64 R38, c[0x0][0x640] ;  /* 0x00019000ff267b82 */ /* 0x000e220000000a00 */
[----:B-1----:R-:W-:Y:S01]  /*696c0*/  SHF.R.U32.HI R15, RZ, R24, R21 ;  /* 0x00000018ff0f7219 */ /* 0x002fe20000011615 */
[----:B------:R-:W-:Y:S01]  /*696d0*/  IMAD.MOV.U32 R16, RZ, RZ, R33 ;  /* 0x000000ffff107224 */ /* 0x000fe200078e0021 */
[----:B------:R-:W-:Y:S01]  /*696e0*/  IADD3 R19, P0, RZ, -R37, RZ ;  /* 0x80000025ff137210 */ /* 0x000fe20007f1e0ff */
[----:B------:R-:W-:Y:S01]  /*696f0*/  IMAD.MOV.U32 R17, RZ, RZ, R34 ;  /* 0x000000ffff117224 */ /* 0x000fe200078e0022 */
[----:B------:R-:W-:Y:S01]  /*69700*/  ULDC UR6, c[0x0][0x154] ;  /* 0x0000550000067ab9 */ /* 0x000fe20000000800 */
[----:B--2---:R-:W-:Y:S02]  /*69710*/  IMAD.MOV R29, RZ, RZ, -R29 ;  /* 0x000000ffff1d7224 */ /* 0x004fe400078e0a1d */
[----:B------:R-:W1:Y:S01]  /*69720*/  LDC R20, c[0x0][0x618] ;  /* 0x00018600ff147b82 */ /* 0x000e620000000800 */
[----:B------:R-:W-:-:S02]  /*69730*/  IMAD.X R15, RZ, RZ, ~R15, P0 ;  /* 0x000000ffff0f7224 */ /* 0x000fc400000e0e0f */
[----:B------:R-:W-:-:S04]  /*69740*/  IMAD.WIDE.U32 R16, R19, R26, R16 ;  /* 0x0000001a13107225 */ /* 0x000fc800078e0010 */
[----:B------:R-:W-:Y:S01]  /*69750*/  IMAD R18, R15, R26, RZ ;  /* 0x0000001a0f127224 */ /* 0x000fe200078e02ff */
[----:B------:R-:W2:Y:S01]  /*69760*/  LDC R32, c[0x0][0x608] ;  /* 0x00018200ff207b82 */ /* 0x000ea20000000800 */
[----:B------:R-:W-:Y:S02]  /*69770*/  IMAD R34, R31, R29, R28 ;  /* 0x0000001d1f227224 */ /* 0x000fe400078e021c */
[----:B------:R-:W-:Y:S02]  /*69780*/  IMAD R15, R19, R27, R18 ;  /* 0x0000001b130f7224 */ /* 0x000fe400078e0212 */
[----:B------:R-:W-:Y:S02]  /*69790*/  IMAD.MOV.U32 R19, RZ, RZ, 0x1 ;  /* 0x00000001ff137424 */ /* 0x000fe400078e00ff */
[----:B------:R-:W-:Y:S01]  /*697a0*/  IMAD.IADD R15, R17, 0x1, R15 ;  /* 0x00000001110f7824 */ /* 0x000fe200078e020f */
[----:B------:R-:W3:Y:S01]  /*697b0*/  LDC R36, c[0x0][0x658] ;  /* 0x00019600ff247b82 */ /* 0x000ee20000000800 */
[----:B------:R-:W-:-:S02]  /*697c0*/  I2FP.F32.U32 R17, R30 ;  /* 0x0000001e00117245 */ /* 0x000fc40000201000 */
[----:B0-----:R-:W-:-:S03]  /*697d0*/  ISETP.NE.U32.AND P0, PT, R38, RZ, PT ;  /* 0x000000ff2600720c */ /* 0x001fc60003f05070 */
[----:B------:R-:W-:Y:S01]  /*697e0*/  FMUL R18, R17, UR6 ;  /* 0x0000000611127c20 */ /* 0x000fe20008400000 */
[----:B------:R-:W-:Y:S01]  /*697f0*/  ISETP.NE.AND.EX P0, PT, R39, RZ, PT, P0 ;  /* 0x000000ff2700720c */ /* 0x000fe20003f05300 */
[----:B------:R-:W0:Y:S01]  /*69800*/  LDC R27, c[0x0][0x148] ;  /* 0x00005200ff1b7b82 */ /* 0x000e220000000800 */
[-CC-:B-1----:R-:W-:Y:S01]  /*69810*/  SHF.R.U64 R24, R16, R20.reuse, R15.reuse ;  /* 0x0000001410187219 */ /* 0x182fe2000000120f */
[----:B------:R1:W4:Y:S01]  /*69820*/  F2I.U32.TRUNC.NTZ R26, R18 ;  /* 0x00000012001a7305 */ /* 0x000322000020f000 */
[----:B------:R-:W-:Y:S01]  /*69830*/  SHF.R.U32.HI R15, RZ, R20, R15 ;  /* 0x00000014ff0f7219 */ /* 0x000fe2000001160f */
[----:B------:R-:W-:-:S04]  /*69840*/  IMAD.MOV.U32 R17, RZ, RZ, -0x1 ;  /* 0xffffffffff117424 */ /* 0x000fc800078e00ff */
[----:B------:R-:W0:Y:S01]  /*69850*/  LDC R28, c[0x0][0x600] ;  /* 0x00018000ff1c7b82 */ /* 0x000e220000000800 */
[-CC-:B--2---:R-:W-:Y:S02]  /*69860*/  SHF.R.U64 R22, R24, R32.reuse, R15.reuse ;  /* 0x0000002018167219 */ /* 0x184fe4000000120f */
[----:B------:R-:W-:-:S05]  /*69870*/  SHF.R.U32.HI R15, RZ, R32, R15 ;  /* 0x00000020ff0f7219 */ /* 0x000fca000001160f */
[----:B------:R-:W2:Y:S01]  /*69880*/  LDC R31, c[0x0][0x648] ;  /* 0x00019200ff1f7b82 */ /* 0x000ea20000000800 */
[-C--:B---3--:R-:W-:Y:S02]  /*69890*/  SHF.L.U32 R16, R17, R36.reuse, RZ ;  /* 0x0000002411107219 */ /* 0x088fe400000006ff */
[-CC-:B------:R-:W-:Y:S02]  /*698a0*/  SHF.R.U64 R25, R22, R36.reuse, R15.reuse ;  /* 0x0000002416197219 */ /* 0x180fe4000000120f */
[----:B------:R-:W-:Y:S02]  /*698b0*/  SHF.R.U32.HI R17, RZ, R36, R15 ;  /* 0x00000024ff117219 */ /* 0x000fe4000001160f */
[----:B------:R-:W-:Y:S01]  /*698c0*/  LOP3.LUT R29, RZ, R16, RZ, 0x33, !PT ;  /* 0x00000010ff1d7212 */ /* 0x000fe200078e33ff */
[----:B------:R-:W3:Y:S01]  /*698d0*/  LDC R33, c[0x0][0x638] ;  /* 0x00018e00ff217b82 */ /* 0x000ee20000000800 */
[----:B------:R-:W-:Y:S01]  /*698e0*/  SHF.L.U32 R36, R19, R36, RZ ;  /* 0x0000002413247219 */ /* 0x000fe200000006ff */
[----:B------:R-:W-:-:S06]  /*698f0*/  IMAD.MOV.U32 R16, RZ, RZ, R25 ;  /* 0x000000ffff107224 */ /* 0x000fcc00078e0019 */
[----:B------:R-:W0:Y:S01]  /*69900*/  LDC R35, c[0x0][0x610] ;  /* 0x00018400ff237b82 */ /* 0x000e220000000800 */
[----:B-1--4-:R-:W-:Y:S05]  /*69910*/  @!P0 BRA `(.L_x_38) ;  /* 0x0000000000288947 */ /* 0x012fea0003800000 */
        /* <DEDUP_REMOVED lines=10> */
.L_x_38:
[----:B------:R-:W1:Y:S01]  /*699c0*/  LDC R18, c[0x0][0x65c] ;  /* 0x00019700ff127b82 */ /* 0x000e620000000800 */
[----:B--2---:R-:W-:Y:S01]  /*699d0*/  SHF.R.U64 R15, R16, R31, R17 ;  /* 0x0000001f100f7219 */ /* 0x004fe20000001211 */
[----:B0-----:R-:W-:Y:S01]  /*699e0*/  VIADD R17, R28, 0xffffffff ;  /* 0xffffffff1c117836 */ /* 0x001fe20000000000 */
[----:B------:R-:W-:Y:S01]  /*699f0*/  LOP3.LUT R22, R22, R29, RZ, 0xc0, !PT ;  /* 0x0000001d16167212 */ /* 0x000fe200078ec0ff */
[----:B------:R-:W-:Y:S01]  /*69a00*/  IMAD.MOV R26, RZ, RZ, -R26 ;  /* 0x000000ffff1a7224 */ /* 0x000fe200078e0a1a */
[----:B------:R-:W-:Y:S01]  /*69a10*/  R2UR UR25, R37 ;  /* 0x00000000251972ca */ /* 0x000fe200000e0000 */
[----:B------:R-:W-:Y:S01]  /*69a20*/  IMAD.MOV R16, RZ, RZ, -R15 ;  /* 0x000000ffff107224 */ /* 0x000fe200078e0a0f */
[----:B------:R-:W-:Y:S01]  /*69a30*/  LOP3.LUT R17, R24, R17, RZ, 0xc0, !PT ;  /* 0x0000001118117212 */ /* 0x000fe200078ec0ff */
[----:B------:R-:W-:Y:S02]  /*69a40*/  IMAD R15, R36, R15, R22 ;  /* 0x0000000f240f7224 */ /* 0x000fe400078e0216 */
[----:B---3--:R-:W-:-:S04]  /*69a50*/  IMAD R16, R16, R33, R25 ;  /* 0x0000002110107224 */ /* 0x008fc800078e0219 */
[----:B------:R-:W-:Y:S02]  /*69a60*/  IMAD R16, R16, R28, R17 ;  /* 0x0000001c10107224 */ /* 0x000fe400078e0211 */
[----:B------:R-:W-:Y:S01]  /*69a70*/  IMAD.MOV.U32 R17, RZ, RZ, 0x1 ;  /* 0x00000001ff117424 */ /* 0x000fe200078e00ff */
[----:B-1----:R-:W-:-:S13]  /*69a80*/  ISETP.NE.AND P0, PT, R18, 0x1, PT ;  /* 0x000000011200780c */ /* 0x002fda0003f05270 */
[----:B------:R-:W-:-:S04]  /*69a90*/  @P0 IMAD R34, R27, R26, R30 ;  /* 0x0000001a1b220224 */ /* 0x000fc800078e021e */
[----:B------:R-:W-:-:S05]  /*69aa0*/  IMAD R15, R15, R35, R34 ;  /* 0x000000230f0f7224 */ /* 0x000fca00078e0222 */
[----:B------:R-:W-:Y:S02]  /*69ab0*/  SEL R18, R16, R15, !P0 ;  /* 0x0000000f10127207 */ /* 0x000fe40004000000 */
[----:B-----5:R-:W-:Y:S02]  /*69ac0*/  SEL R40, R15, R16, !P0 ;  /* 0x000000100f287207 */ /* 0x020fe40004000000 */
[----:B------:R-:W-:Y:S01]  /*69ad0*/  PRMT R15, R17, 0x7610, R15 ;  /* 0x00007610110f7816 */ /* 0x000fe2000000000f */
[----:B------:R1:W-:Y:S04]  /*69ae0*/  STL [R1+0xe94], R18 ;  /* 0x000e941201007387 */ /* 0x0003e80000100800 */
[----:B------:R1:W-:Y:S02]  /*69af0*/  STL [R1+0x2d4], R40 ;  /* 0x0002d42801007387 */ /* 0x0003e40000100800 */
.L_x_36:
[----:B------:R-:W-:Y:S01]  /*69b00*/  UIADD3 UR5, UR11, UR5, URZ ;  /* 0x000000050b057290 */ /* 0x000fe2000fffe03f */
[----:B------:R-:W-:Y:S01]  /*69b10*/  LOP3.LUT P0, RZ, R15, 0xff, RZ, 0xc0, !PT ;  /* 0x000000ff0fff7812 */ /* 0x000fe2000780c0ff */
[----:B-----5:R-:W-:Y:S02]  /*69b20*/  IMAD.MOV.U32 R15, RZ, RZ, R40 ;  /* 0x000000ffff0f7224 */ /* 0x020fe400078e0028 */
[----:B------:R-:W-:Y:S02]  /*69b30*/  USHF.R.U32.HI UR6, URZ, 0x2, UR5 ;  /* 0x000000023f067899 */ /* 0x000fe40008011605 */
[----:B------:R-:W-:Y:S01]  /*69b40*/  UISETP.GT.U32.AND UP1, UPT, UR5, 0x3, UPT ;  /* 0x000000030500788c */ /* 0x000fe2000bf24070 */
[----:B------:R2:W-:Y:S01]  /*69b50*/  STL [R1+0xe90], R15 ;  /* 0x000e900f01007387 */ /* 0x0005e20000100800 */
[----:B------:R-:W-:Y:S02]  /*69b60*/  ULOP3.LUT UR6, UR6, 0x1, URZ, 0xc0, !UPT ;  /* 0x0000000106067892 */ /* 0x000fe4000f8ec03f */
[----:B------:R-:W-:-:S02]  /*69b70*/  UISETP.LT.U32.AND UP1, UPT, UR11, 0x4, UP1 ;  /* 0x000000040b00788c */ /* 0x000fc40008f21070 */
[----:B------:R-:W-:Y:S02]  /*69b80*/  UISETP.NE.U32.AND UP0, UPT, UR6, 0x1, UPT ;  /* 0x000000010600788c */ /* 0x000fe4000bf05070 */
[----:B------:R-:W-:Y:S02]  /*69b90*/  USEL UR12, URZ, 0x1, !UP1 ;  /* 0x000000013f0c7887 */ /* 0x000fe4000c800000 */
[----:B------:R-:W-:Y:S02]  /*69ba0*/  UISETP.GT.U32.AND UP0, UPT, UR11, 0x3, !UP0 ;  /* 0x000000030b00788c */ /* 0x000fe4000c704070 */
[----:B------:R-:W-:Y:S02]  /*69bb0*/  ULOP3.LUT UR5, UR5, 0x3, URZ, 0xc0, !UPT ;  /* 0x0000000305057892 */ /* 0x000fe4000f8ec03f */
[----:B------:R-:W-:-:S04]  /*69bc0*/  USEL UR6, URZ, 0x1, !UP0 ;  /* 0x000000013f067887 */ /* 0x000fc8000c000000 */
[----:B------:R-:W-:Y:S01]  /*69bd0*/  ULOP3.LUT UR4, UR6, UR4, UR12, 0x96, !UPT ;  /* 0x0000000406047292 */ /* 0x000fe2000f8e960c */
[----:B--2---:R-:W-:Y:S11]  /*69be0*/  @P0 BRA `(.L_x_39) ;  /* 0xfffff97400300947 */ /* 0x004ff6000383ffff */
[----:B------:R-:W-:Y:S05]  /*69bf0*/  EXIT ;  /* 0x000000000000794d */ /* 0x000fea0003800000 */
.L_x_3:
[----:B------:R-:W2:Y:S01]  /*69c00*/  LDL R17, [R1+0xe9c] ;  /* 0x000e9c0001117983 */ /* 0x000ea20000100800 */
[----:B------:R-:W-:-:S03]  /*69c10*/  ULDC.64 UR4, c[0x0][0x650] ;  /* 0x0001940000047ab9 */ /* 0x000fc60000000a00 */
[----:B------:R-:W3:Y:S01]  /*69c20*/  LDL R18, [R1+0xe98] ;  /* 0x000e980001127983 */ /* 0x000ee20000100800 */
[----:B------:R-:W-:Y:S01]  /*69c30*/  PRMT R6, RZ, 0x7610, R6 ;  /* 0x00007610ff067816 */ /* 0x000fe20000000006 */
[----:B------:R-:W-:Y:S02]  /*69c40*/  IMAD.MOV.U32 R5, RZ, RZ, -0x1 ;  /* 0xffffffffff057424 */ /* 0x000fe400078e00ff */
[----:B------:R-:W-:Y:S02]  /*69c50*/  IMAD.MOV.U32 R4, RZ, RZ, -0x1 ;  /* 0xffffffffff047424 */ /* 0x000fe400078e00ff */
[----:B------:R-:W-:Y:S01]  /*69c60*/  IMAD.MOV.U32 R10, RZ, RZ, -0x1 ;  /* 0xffffffffff0a7424 */ /* 0x000fe200078e00ff */
[----:B--2---:R-:W-:-:S04]  /*69c70*/  ISETP.GE.U32.AND P0, PT, R17, UR4, PT ;  /* 0x0000000411007c0c */ /* 0x004fc8000bf06070 */
[----:B---3--:R-:W-:-:S13]  /*69c80*/  ISETP.GE.U32.AND.EX P0, PT, R18, UR5, PT, P0 ;  /* 0x0000000512007c0c */ /* 0x008fda000bf06100 */
[----:B------:R-:W-:Y:S05]  /*69c90*/  @P0 BRA `(.L_x_40) ;  /* 0x0000000400640947 */ /* 0x000fea0003800000 */
        /* <DEDUP_REMOVED lines=18> */
.L_x_41:
[--C-:B------:R-:W-:Y:S01]  /*69dc0*/  SHF.R.U64 R10, R8, R12, R9.reuse ;  /* 0x0000000c080a7219 */ /* 0x100fe20000001209 */
[----:B------:R-:W-:Y:S01]  /*69dd0*/  IMAD.MOV.U32 R5, RZ, RZ, R18 ;  /* 0x000000ffff057224 */ /* 0x000fe200078e0012 */
[----:B------:R-:W-:Y:S01]  /*69de0*/  I2FP.F32.U32 R6, R2 ;  /* 0x0000000200067245 */ /* 0x000fe20000201000 */
[----:B------:R-:W0:Y:S01]  /*69df0*/  LDC R16, c[0x0][0x618] ;  /* 0x00018600ff107b82 */ /* 0x000e220000000800 */
[----:B------:R-:W-:Y:S01]  /*69e00*/  SHF.R.U32.HI R3, RZ, R12, R9 ;  /* 0x0000000cff037219 */ /* 0x000fe20000011609 */
[----:B------:R-:W-:Y:S01]  /*69e10*/  ULDC UR4, c[0x0][0x150] ;  /* 0x0000540000047ab9 */ /* 0x000fe20000000800 */
[----:B------:R-:W-:Y:S01]  /*69e20*/  IADD3 R7, P0, RZ, -R10, RZ ;  /* 0x8000000aff077210 */ /* 0x000fe20007f1e0ff */
[----:B------:R-:W-:Y:S01]  /*69e30*/  FMUL R9, R6, UR4 ;  /* 0x0000000406097c20 */ /* 0x000fe20008400000 */
[----:B------:R-:W-:Y:S01]  /*69e40*/  IMAD.MOV.U32 R4, RZ, RZ, R17 ;  /* 0x000000ffff047224 */ /* 0x000fe200078e0011 */
[----:B------:R-:W-:Y:S02]  /*69e50*/  ULDC UR4, c[0x0][0x154] ;  /* 0x0000550000047ab9 */ /* 0x000fe40000000800 */
[----:B------:R-:W1:Y:S01]  /*69e60*/  LDC.64 R18, c[0x0][0x640] ;  /* 0x00019000ff127b82 */ /* 0x000e620000000a00 */
[----:B------:R-:W-:Y:S01]  /*69e70*/  IMAD.X R3, RZ, RZ, ~R3, P0 ;  /* 0x000000ffff037224 */ /* 0x000fe200000e0e03 */
[----:B------:R-:W2:Y:S01]  /*69e80*/  F2I.U32.TRUNC.NTZ R9, R9 ;  /* 0x0000000900097305 */ /* 0x000ea2000020f000 */
[----:B------:R-:W-:-:S04]  /*69e90*/  IMAD.WIDE.U32 R4, R7, R14, R4 ;  /* 0x0000000e07047225 */ /* 0x000fc800078e0004 */
[----:B------:R-:W-:Y:S01]  /*69ea0*/  IMAD R6, R3, R14, RZ ;  /* 0x0000000e03067224 */ /* 0x000fe200078e02ff */
[----:B------:R-:W3:Y:S03]  /*69eb0*/  LDC R11, c[0x0][0x144] ;  /* 0x00005100ff0b7b82 */ /* 0x000ee60000000800 */
[----:B------:R-:W-:Y:S02]  /*69ec0*/  IMAD R3, R7, R15, R6 ;  /* 0x0000000f07037224 */ /* 0x000fe400078e0206 */
[----:B------:R-:W-:Y:S02]  /*69ed0*/  IMAD.MOV.U32 R6, RZ, RZ, -0x1 ;  /* 0xffffffffff067424 */ /* 0x000fe400078e00ff */
[----:B------:R-:W-:Y:S01]  /*69ee0*/  IMAD.IADD R3, R5, 0x1, R3 ;  /* 0x0000000105037824 */ /* 0x000fe200078e0203 */
[----:B------:R-:W4:Y:S01]  /*69ef0*/  LDC R12, c[0x0][0x608] ;  /* 0x00018200ff0c7b82 */ /* 0x000f220000000800 */
[----:B------:R-:W-:-:S03]  /*69f00*/  I2FP.F32.U32 R5, R0 ;  /* 0x0000000000057245 */ /* 0x000fc60000201000 */
[-C--:B0-----:R-:W-:Y:S01]  /*69f10*/  SHF.R.U64 R8, R4, R16.reuse, R3 ;  /* 0x0000001004087219 */ /* 0x081fe20000001203 */
[----:B--2---:R-:W-:Y:S01]  /*69f20*/  IMAD.MOV R4, RZ, RZ, -R9 ;  /* 0x000000ffff047224 */ /* 0x004fe200078e0a09 */
[----:B------:R-:W-:Y:S01]  /*69f30*/  SHF.R.U32.HI R3, RZ, R16, R3 ;  /* 0x00000010ff037219 */ /* 0x000fe20000011603 */
[----:B------:R-:W-:Y:S01]  /*69f40*/  FMUL R5, R5, UR4 ;  /* 0x0000000405057c20 */ /* 0x000fe20008400000 */
[----:B------:R-:W0:Y:S01]  /*69f50*/  LDC R7, c[0x0][0x658] ;  /* 0x00019600ff077b82 */ /* 0x000e220000000800 */
[----:B-1----:R-:W-:-:S04]  /*69f60*/  ISETP.NE.U32.AND P0, PT, R18, RZ, PT ;  /* 0x000000ff1200720c */ /* 0x002fc80003f05070 */
[----:B------:R-:W-:-:S03]  /*69f70*/  ISETP.NE.AND.EX P0, PT, R19, RZ, PT, P0 ;  /* 0x000000ff1300720c */ /* 0x000fc60003f05300 */
[----:B------:R-:W1:Y:S01]  /*69f80*/  LDC R15, c[0x0][0x148] ;  /* 0x00005200ff0f7b82 */ /* 0x000e620000000800 */
[----:B---3--:R-:W-:Y:S02]  /*69f90*/  IMAD R17, R11, R4, R2 ;  /* 0x000000040b117224 */ /* 0x008fe400078e0202 */
[----:B------:R-:W-:-:S05]  /*69fa0*/  IMAD.MOV.U32 R4, RZ, RZ, 0x1 ;  /* 0x00000001ff047424 */ /* 0x000fca00078e00ff */
[----:B------:R-:W2:Y:S01]  /*69fb0*/  LDC R14, c[0x0][0x600] ;  /* 0x00018000ff0e7b82 */ /* 0x000ea20000000800 */
[-CC-:B----4-:R-:W-:Y:S02]  /*69fc0*/  SHF.R.U64 R11, R8, R12.reuse, R3.reuse ;  /* 0x0000000c080b7219 */ /* 0x190fe40000001203 */
[----:B------:R-:W-:Y:S02]  /*69fd0*/  SHF.R.U32.HI R2, RZ, R12, R3 ;  /* 0x0000000cff027219 */ /* 0x000fe40000011603 */
[----:B------:R3:W4:Y:S03]  /*69fe0*/  F2I.U32.TRUNC.NTZ R12, R5 ;  /* 0x00000005000c7305 */ /* 0x000726000020f000 */
[----:B------:R-:W1:Y:S01]  /*69ff0*/  LDC R20, c[0x0][0x648] ;  /* 0x00019200ff147b82 */ /* 0x000e620000000800 */
[-C--:B0-----:R-:W-:Y:S02]  /*6a000*/  SHF.R.U64 R13, R11, R7.reuse, R2 ;  /* 0x000000070b0d7219 */ /* 0x081fe40000001202 */
[----:B------:R-:W-:-:S02]  /*6a010*/  SHF.L.U32 R6, R6, R7, RZ ;  /* 0x0000000706067219 */ /* 0x000fc400000006ff */
[-C--:B------:R-:W-:Y:S01]  /*6a020*/  SHF.R.U32.HI R3, RZ, R7.reuse, R2 ;  /* 0x00000007ff037219 */ /* 0x080fe20000011602 */
[----:B------:R-:W-:Y:S01]  /*6a030*/  IMAD.MOV.U32 R2, RZ, RZ, R13 ;  /* 0x000000ffff027224 */ /* 0x000fe200078e000d */
[----:B------:R-:W-:Y:S01]  /*6a040*/  SHF.L.U32 R16, R4, R7, RZ ;  /* 0x0000000704107219 */ /* 0x000fe200000006ff */
[----:B------:R-:W0:Y:S01]  /*6a050*/  LDC R21, c[0x0][0x638] ;  /* 0x00018e00ff157b82 */ /* 0x000e220000000800 */
[----:B------:R-:W-:-:S07]  /*6a060*/  LOP3.LUT R22, RZ, R6, RZ, 0x33, !PT ;  /* 0x00000006ff167212 */ /* 0x000fce00078e33ff */
[----:B------:R-:W0:Y:S01]  /*6a070*/  LDC R23, c[0x0][0x610] ;  /* 0x00018400ff177b82 */ /* 0x000e220000000800 */
[----:B---34-:R-:W-:Y:S05]  /*6a080*/  @!P0 BRA `(.L_x_42) ;  /* 0x0000000000288947 */ /* 0x018fea0003800000 */
[----:B------:R-:W3:Y:S02]  /*6a090*/  LDC R2, c[0x0][0x64c] ;  /* 0x00019300ff027b82 */ /* 0x000ee40000000800 */
[----:B---3--:R-:W-:-:S05]  /*6a0a0*/  IADD3 R7, P0, R13, R2, RZ ;  /* 0x000000020d077210 */ /* 0x008fca0007f1e0ff */
        /* <DEDUP_REMOVED lines=8> */
.L_x_42:
[----:B------:R-:W3:Y:S01]  /*6a130*/  LDC R4, c[0x0][0x65c] ;  /* 0x00019700ff047b82 */ /* 0x000ee20000000800 */
[----:B-1----:R-:W-:Y:S01]  /*6a140*/  SHF.R.U64 R3, R2, R20, R3 ;  /* 0x0000001402037219 */ /* 0x002fe20000001203 */
[----:B--2---:R-:W-:Y:S01]  /*6a150*/  VIADD R5, R14, 0xffffffff ;  /* 0xffffffff0e057836 */ /* 0x004fe20000000000 */
[----:B------:R-:W-:Y:S01]  /*6a160*/  LOP3.LUT R2, R11, R22, RZ, 0xc0, !PT ;  /* 0x000000160b027212 */ /* 0x000fe200078ec0ff */
[----:B------:R-:W-:Y:S02]  /*6a170*/  IMAD.MOV R12, RZ, RZ, -R12 ;  /* 0x000000ffff0c7224 */ /* 0x000fe400078e0a0c */
[----:B------:R-:W-:Y:S02]  /*6a180*/  IMAD.MOV.U32 R6, RZ, RZ, 0x1 ;  /* 0x00000001ff067424 */ /* 0x000fe400078e00ff */
[----:B------:R-:W-:Y:S01]  /*6a190*/  IMAD R2, R16, R3, R2 ;  /* 0x0000000310027224 */ /* 0x000fe200078e0202 */
[----:B---3--:R-:W-:Y:S01]  /*6a1a0*/  ISETP.NE.AND P0, PT, R4, 0x1, PT ;  /* 0x000000010400780c */ /* 0x008fe20003f05270 */
[----:B------:R-:W-:Y:S01]  /*6a1b0*/  IMAD.MOV R4, RZ, RZ, -R3 ;  /* 0x000000ffff047224 */ /* 0x000fe200078e0a03 */
[----:B------:R-:W-:-:S11]  /*6a1c0*/  LOP3.LUT R3, R8, R5, RZ, 0xc0, !PT ;  /* 0x0000000508037212 */ /* 0x000fd600078ec0ff */
[----:B------:R-:W-:Y:S02]  /*6a1d0*/  @P0 IMAD R17, R15, R12, R0 ;  /* 0x0000000c0f110224 */ /* 0x000fe400078e0200 */
[----:B0-----:R-:W-:Y:S02]  /*6a1e0*/  IMAD R0, R4, R21, R13 ;  /* 0x0000001504007224 */ /* 0x001fe400078e020d */
[----:B------:R-:W-:Y:S02]  /*6a1f0*/  IMAD R5, R2, R23, R17 ;  /* 0x0000001702057224 */ /* 0x000fe400078e0211 */
[----:B------:R-:W-:-:S05]  /*6a200*/  IMAD R0, R0, R14, R3 ;  /* 0x0000000e00007224 */ /* 0x000fca00078e0203 */
[----:B------:R-:W-:Y:S02]  /*6a210*/  SEL R4, R0, R5, !P0 ;  /* 0x0000000500047207 */ /* 0x000fe40004000000 */
[----:B------:R-:W-:-:S07]  /*6a220*/  SEL R5, R5, R0, !P0 ;  /* 0x0000000005057207 */ /* 0x000fce0004000000 */
.L_x_40:
[----:B------:R-:W-:-:S08]  /*6a230*/  NOP ;  /* 0x0000000000007918 */ /* 0x000fd00000000000 */
[----:B------:R-:W0:-:S00]  /*6a240*/  USETMAXREG.DEALLOC.CTAPOOL 0x18 ;  /* 0x00000018000079c8 */ /* 0x000e0000080e0500 */
[----:B------:R-:W-:-:S13]  /*6a250*/  ISETP.NE.AND P0, PT, RZ, UR6, PT ;  /* 0x00000006ff007c0c */ /* 0x000fda000bf05270 */
[----:B------:R-:W-:Y:S05]  /*6a260*/  @P0 EXIT ;  /* 0x000000000000094d */ /* 0x000fea0003800000 */
[----:B0-----:R-:W-:Y:S01]  /*6a270*/  LOP3.LUT P0, RZ, R6, 0xff, RZ, 0xc0, !PT ;  /* 0x000000ff06ff7812 */ /* 0x001fe2000780c0ff */
[----:B------:R-:W-:Y:S02]  /*6a280*/  IMAD.MOV.U32 R0, RZ, RZ, 0x1 ;  /* 0x00000001ff007424 */ /* 0x000fe400078e00ff */
[----:B------:R-:W-:-:S10]  /*6a290*/  IMAD.MOV.U32 R6, RZ, RZ, RZ ;  /* 0x000000ffff067224 */ /* 0x000fd400078e00ff */
[----:B------:R-:W-:Y:S05]  /*6a2a0*/  @!P0 BRA `(.L_x_43) ;  /* 0x0000000c004c8947 */ /* 0x000fea0003800000 */
[----:B------:R-:W0:Y:S01]  /*6a2b0*/  LDC R0, c[0x0][0x28c] ;  /* 0x0000a300ff007b82 */ /* 0x000e220000000800 */
[----:B------:R-:W1:Y:S01]  /*6a2c0*/  S2R R2, SR_TID.X ;  /* 0x0000000000027919 */ /* 0x000e620000002100 */
[----:B------:R-:W-:Y:S01]  /*6a2d0*/  ULDC UR8, c[0x0][0xc] ;  /* 0x0000030000087ab9 */ /* 0x000fe20000000800 */
[----:B------:R-:W-:Y:S01]  /*6a2e0*/  ULDC UR9, c[0x0][0x10] ;  /* 0x0000040000097ab9 */ /* 0x000fe20000000800 */
[----:B------:R-:W-:Y:S01]  /*6a2f0*/  ULDC UR5, c[0x0][0x658] ;  /* 0x0001960000057ab9 */ /* 0x000fe20000000800 */
[----:B------:R-:W-:Y:S01]  /*6a300*/  UMOV UR6, 0xffffffff ;  /* 0xffffffff00067882 */ /* 0x000fe20000000000 */
[----:B------:R-:W-:Y:S01]  /*6a310*/  UMOV UR11, 0x1 ;  /* 0x00000001000b7882 */ /* 0x000fe20000000000 */
[----:B------:R-:W-:Y:S01]  /*6a320*/  UIMAD.WIDE.U32 UR8, UR8, UR9, URZ ;  /* 0x00000009080872a5 */ /* 0x000fe2000f8e003f */
[----:B------:R-:W-:Y:S01]  /*6a330*/  BSSY B0, `(.L_x_43) ;  /* 0x00000ca000007945 */ /* 0x000fe20003800000 */
[----:B------:R-:W-:Y:S01]  /*6a340*/  USHF.L.U32 UR10, UR6, UR5, URZ ;  /* 0x00000005060a7299 */ /* 0x000fe2000800063f */
[----:B------:R-:W-:Y:S01]  /*6a350*/  IMAD.MOV.U32 R9, RZ, RZ, 0x1 ;  /* 0x00000001ff097424 */ /* 0x000fe200078e00ff */
[----:B------:R-:W-:Y:S01]  /*6a360*/  USHF.L.U32 UR18, UR11, UR5, URZ ;  /* 0x000000050b127299 */ /* 0x000fe2000800063f */
[----:B------:R-:W-:Y:S01]  /*6a370*/  IMAD.MOV.U32 R6, RZ, RZ, RZ ;  /* 0x000000ffff067224 */ /* 0x000fe200078e00ff */
[----:B------:R-:W-:Y:S01]  /*6a380*/  ULDC UR4, c[0x0][0x600] ;  /* 0x0001800000047ab9 */ /* 0x000fe20000000800 */
[----:B------:R-:W-:Y:S01]  /*6a390*/  ULDC UR5, c[0x0][0x14] ;  /* 0x0000050000057ab9 */ /* 0x000fe20000000800 */
[----:B------:R-:W-:-:S02]  /*6a3a0*/  ULOP3.LUT UR24, UR7, 0x2, URZ, 0xfc, !UPT ;  /* 0x0000000207187892 */ /* 0x000fc4000f8efc3f */
[----:B------:R-:W-:Y:S02]  /*6a3b0*/  UIMAD.WIDE.U32 UR20, UR8, UR5, URZ ;  /* 0x00000005081472a5 */ /* 0x000fe4000f8e003f */
[----:B------:R-:W-:Y:S02]  /*6a3c0*/  UIMAD UR6, UR9, UR5, URZ ;  /* 0x00000005090672a4 */ /* 0x000fe4000f8e023f */
[----:B------:R-:W-:Y:S02]  /*6a3d0*/  UIADD3 UR4, UR4, -0x1, URZ ;  /* 0xffffffff04047890 */ /* 0x000fe4000fffe03f */
[----:B------:R-:W-:Y:S01]  /*6a3e0*/  ULOP3.LUT UR13, URZ, UR10, URZ, 0x33, !UPT ;  /* 0x0000000a3f0d7292 */ /* 0x000fe2000f8e333f */
[----:B0-----:R-:W-:Y:S01]  /*6a3f0*/  VIADD R0, R0, 0x3f ;  /* 0x0000003f00007836 */ /* 0x001fe20000000000 */
[----:B------:R-:W-:Y:S01]  /*6a400*/  UIADD3 UR6, UR21, UR6, URZ ;  /* 0x0000000615067290 */ /* 0x000fe2000fffe03f */
[----:B------:R-:W-:-:S03]  /*6a410*/  ULDC.64 UR22, c[0x0][0x198] ;  /* 0x0000660000167ab9 */ /* 0x000fc60000000a00 */
[----:B------:R-:W-:-:S04]  /*6a420*/  SHF.R.S32.HI R3, RZ, 0x1f, R0 ;  /* 0x0000001fff037819 */ /* 0x000fc80000011400 */
[----:B------:R-:W-:Y:S01]  /*6a430*/  LEA.HI R3, R3, R0, RZ, 0x6 ;  /* 0x0000000003037211 */ /* 0x000fe200078f30ff */
[----:B------:R-:W-:Y:S01]  /*6a440*/  IMAD.MOV.U32 R0, RZ, RZ, 0x1 ;  /* 0x00000001ff007424 */ /* 0x000fe200078e00ff */
[C---:B-1----:R-:W-:Y:S02]  /*6a450*/  LOP3.LUT P3, RZ, R2.reuse, 0x7f, RZ, 0xc0, !PT ;  /* 0x0000007f02ff7812 */ /* 0x042fe4000786c0ff */
[----:B------:R-:W-:Y:S02]  /*6a460*/  SHF.R.S32.HI R7, RZ, 0x6, R3 ;  /* 0x00000006ff077819 */ /* 0x000fe40000011403 */
[----:B------:R-:W-:-:S03]  /*6a470*/  LOP3.LUT P0, RZ, R2, 0x1f, RZ, 0xc0, !PT ;  /* 0x0000001f02ff7812 */ /* 0x000fc6000780c0ff */
[----:B------:R-:W-:Y:S01]  /*6a480*/  VIADD R14, R7, 0x1 ;  /* 0x00000001070e7836 */ /* 0x000fe20000000000 */
[----:B------:R-:W-:-:S13]  /*6a490*/  PLOP3.LUT P0, PT, P0, P3, PT, 0x8a, 0x0 ;  /* 0x000000000000781c */ /* 0x000fda0000707172 */
.L_x_55:
[----:B------:R-:W-:-:S03]  /*6a4a0*/  UMOV UR5, 0xffffffff ;  /* 0xffffffff00057882 */ /* 0x000fc60000000000 */
[----:B------:R-:W-:Y:S05]  /*6a4b0*/  BRA.DIV UR5, `(.L_x_44) ;  /* 0x0000000e05c47947 */ /* 0x000fea000b800000 */
[----:B------:R-:W-:-:S13]  /*6a4c0*/  ELECT P1, URZ, PT ;  /* 0x00000000003f782f */ /* 0x000fda0003820000 */
.L_x_66:
[----:B------:R-:W0:Y:S01]  /*6a4d0*/  LDC R2, c[0x0][0x28c] ;  /* 0x0000a300ff027b82 */ /* 0x000e220000000800 */
[----:B------:R-:W-:Y:S01]  /*6a4e0*/  BSSY B1, `(.L_x_45) ;  /* 0x0000035000017945 */ /* 0x000fe20003800000 */
[----:B0-----:R-:W-:-:S13]  /*6a4f0*/  ISETP.LT.OR P1, PT, R2, 0x1, !P1 ;  /* 0x000000010200780c */ /* 0x001fda0004f21670 */
[----:B------:R-:W-:Y:S05]  /*6a500*/  @P1 BRA `(.L_x_46) ;  /* 0x0000000000c81947 */ /* 0x000fea0003800000 */
[----:B------:R-:W-:Y:S02]  /*6a510*/  IMAD R4, R4, 0x180, RZ ;  /* 0x0000018004047824 */ /* 0x000fe400078e02ff */
[----:B------:R-:W-:Y:S02]  /*6a520*/  IMAD R5, R5, 0x180, RZ ;  /* 0x0000018005057824 */ /* 0x000fe400078e02ff */
[----:B------:R-:W-:Y:S02]  /*6a530*/  IMAD.MOV.U32 R13, RZ, RZ, RZ ;  /* 0x000000ffff0d7224 */ /* 0x000fe400078e00ff */
[----:B------:R-:W-:Y:S02]  /*6a540*/  IMAD.MOV.U32 R2, RZ, RZ, R14 ;  /* 0x000000ffff027224 */ /* 0x000fe400078e000e */
[----:B------:R-:W-:Y:S02]  /*6a550*/  IMAD.MOV.U32 R3, RZ, RZ, R0 ;  /* 0x000000ffff037224 */ /* 0x000fe400078e0000 */
[----:B------:R-:W-:-:S07]  /*6a560*/  IMAD.MOV.U32 R8, RZ, RZ, R6 ;  /* 0x000000ffff087224 */ /* 0x000fce00078e0006 */
.L_x_50:
[----:B------:R-:W0:Y:S01]  /*6a570*/  S2R R12, SR_CgaCtaId ;  /* 0x00000000000c7919 */ /* 0x000e220000008800 */
[----:B-1----:R-:W-:-:S04]  /*6a580*/  MOV R11, 0x400 ;  /* 0x00000400000b7802 */ /* 0x002fc80000000f00 */
[----:B0-----:R-:W-:Y:S02]  /*6a590*/  LEA R15, R12, R11, 0x18 ;  /* 0x0000000b0c0f7211 */ /* 0x001fe400078ec0ff */
[----:B------:R-:W-:Y:S01]  /*6a5a0*/  SHF.L.U32 R11, R3, 0x1f, RZ ;  /* 0x0000001f030b7819 */ /* 0x000fe200000006ff */
[----:B------:R-:W0:Y:S02]  /*6a5b0*/  @!P3 LDC R12, c[0x0][0x500] ;  /* 0x00014000ff0cbb82 */ /* 0x000e240000000800 */
[----:B------:R-:W-:-:S04]  /*6a5c0*/  IMAD R16, R8, 0x8, R15 ;  /* 0x0000000808107824 */ /* 0x000fc800078e020f */
[----:B------:R-:W1:Y:S02]  /*6a5d0*/  SYNCS.PHASECHK.TRANS64.TRYWAIT P1, [R16+URZ+0x20], R11 ;  /* 0x0000200b100075a7 */ /* 0x000e64000802017f */
[----:B-1----:R-:W-:Y:S05]  /*6a5e0*/  @!P1 BRA `(.L_x_47) ;  /* 0x0000000c00989947 */ /* 0x002fea0003800000 */
.L_x_67:
[----:B------:R-:W-:Y:S01]  /*6a5f0*/  UPRMT UR5, UR24, 0x9910, URZ ;  /* 0x0000991018057896 */ /* 0x000fe2000800003f */
[----:B0-----:R0:W-:Y:S03]  /*6a600*/  @!P3 SYNCS.ARRIVE.TRANS64 RZ, [R16+URZ], R12 ;  /* 0x0000000c10ffb9a7 */ /* 0x0011e6000800003f */
[----:B------:R-:W-:-:S06]  /*6a610*/  UISETP.NE.AND UP0, UPT, UR5, 0x2, UPT ;  /* 0x000000020500788c */ /* 0x000fcc000bf05270 */
[----:B------:R-:W-:-:S13]  /*6a620*/  PLOP3.LUT P1, PT, PT, PT, UP0, 0x80, 0x0 ;  /* 0x000000000000781c */ /* 0x000fda0003f2f008 */
[----:B0-----:R-:W-:Y:S05]  /*6a630*/  @P1 BRA `(.L_x_48) ;  /* 0x0000000000041947 */ /* 0x001fea0003800000 */
[----:B------:R-:W-:Y:S01]  /*6a640*/  BPT.TRAP 0x1 ;  /* 0x000000040000795c */ /* 0x000fe20000300000 */
.L_x_48:
[----:B------:R-:W-:Y:S05]  /*6a650*/  @P0 BRA `(.L_x_49) ;  /* 0x0000000000040947 */ /* 0x000fea0003800000 */
[----:B------:R-:W-:Y:S01]  /*6a660*/  BPT.TRAP 0x1 ;  /* 0x000000040000795c */ /* 0x000fe20000300000 */
.L_x_49:
[----:B------:R-:W-:Y:S01]  /*6a670*/  IMAD R15, R8, 0x6000, R15 ;  /* 0x00006000080f7824 */ /* 0x000fe200078e020f */
[----:B------:R-:W-:Y:S01]  /*6a680*/  R2UR UR9, R16 ;  /* 0x00000000100972ca */ /* 0x000fe200000e0000 */
[----:B------:R-:W-:Y:S01]  /*6a690*/  VIADD R2, R2, 0xffffffff ;  /* 0xffffffff02027836 */ /* 0x000fe20000000000 */
[----:B------:R-:W-:Y:S01]  /*6a6a0*/  UIADD3 UR14, UP0, UR22, 0xf0, URZ ;  /* 0x000000f0160e7890 */ /* 0x000fe2000ff1e03f */
[----:B------:R-:W-:Y:S01]  /*6a6b0*/  R2UR UR11, R5 ;  /* 0x00000000050b72ca */ /* 0x000fe200000e0000 */
[----:B------:R-:W-:Y:S01]  /*6a6c0*/  UIADD3 UR26, UP1, UR22, 0x1f0, URZ ;  /* 0x000001f0161a7890 */ /* 0x000fe2000ff3e03f */
[----:B------:R-:W-:Y:S01]  /*6a6d0*/  R2UR UR5, R15 ;  /* 0x000000000f0572ca */ /* 0x000fe200000e0000 */
[----:B------:R-:W-:Y:S01]  /*6a6e0*/  UIADD3.X UR15, URZ, UR23, URZ, UP0, !UPT ;  /* 0x000000173f0f7290 */ /* 0x000fe200087fe43f */
[C---:B------:R-:W-:Y:S01]  /*6a6f0*/  R2UR UR10, R13.reuse ;  /* 0x000000000d0a72ca */ /* 0x040fe200000e0000 */
[----:B------:R-:W-:Y:S01]  /*6a700*/  VIADD R8, R8, 0x1 ;  /* 0x0000000108087836 */ /* 0x000fe20000000000 */
[----:B------:R-:W-:Y:S01]  /*6a710*/  R2UR UR12, R10 ;  /* 0x000000000a0c72ca */ /* 0x000fe200000e0000 */
[----:B------:R-:W-:Y:S01]  /*6a720*/  UIADD3.X UR27, URZ, UR23, URZ, UP1, !UPT ;  /* 0x000000173f1b7290 */ /* 0x000fe20008ffe43f */
[----:B------:R-:W-:Y:S01]  /*6a730*/  R2UR UR19, R4 ;  /* 0x00000000041372ca */ /* 0x000fe200000e0000 */
[----:B------:R-:W-:Y:S01]  /*6a740*/  UMOV UR16, 0x0 ;  /* 0x0000000000107882 */ /* 0x000fe20000000000 */
[----:B------:R-:W-:Y:S01]  /*6a750*/  ISETP.GT.AND P2, PT, R2, 0x1, PT ;  /* 0x000000010200780c */ /* 0x000fe20003f44270 */
[----:B------:R-:W-:Y:S01]  /*6a760*/  UMOV UR17, 0x10000000 ;  /* 0x1000000000117882 */ /* 0x000fe20000000000 */
[----:B------:R-:W-:Y:S01]  /*6a770*/  ISETP.NE.AND P1, PT, R8, 0x4, PT ;  /* 0x000000040800780c */ /* 0x000fe20003f25270 */
[----:B------:R-:W-:-:S02]  /*6a780*/  VIADD R13, R13, 0x40 ;  /* 0x000000400d0d7836 */ /* 0x000fc40000000000 */
[----:B------:R-:W-:Y:S01]  /*6a790*/  UIADD3 UR8, UR5, 0x100, URZ ;  /* 0x0000010005087890 */ /* 0x000fe2000fffe03f */
[----:B------:R-:W-:Y:S01]  /*6a7a0*/  SEL R12, RZ, 0x1, P1 ;  /* 0x00000001ff0c7807 */ /* 0x000fe20000800000 */
[----:B------:R-:W-:Y:S01]  /*6a7b0*/  UIADD3 UR5, UR5, 0x18100, URZ ;  /* 0x0001810005057890 */ /* 0x000fe2000fffe03f */
[----:B------:R-:W-:Y:S02]  /*6a7c0*/  SEL R8, R8, RZ, P1 ;  /* 0x000000ff08087207 */ /* 0x000fe40000800000 */
[----:B------:R-:W-:-:S04]  /*6a7d0*/  LOP3.LUT R3, R3, R12, RZ, 0x3c, !PT ;  /* 0x0000000c03037212 */ /* 0x000fc800078e3cff */
[----:B------:R0:W-:Y:S02]  /*6a7e0*/  UTMALDG.3D [UR8], [UR14], desc[UR16] ;  /* 0x000010080e0075b4 */ /* 0x0001e40008011000 */
[----:B0-----:R-:W-:Y:S01]  /*6a7f0*/  UMOV UR8, UR5 ;  /* 0x0000000500087c82 */ /* 0x001fe20008000000 */
[----:B------:R-:W-:Y:S02]  /*6a800*/  UMOV UR11, UR19 ;  /* 0x00000013000b7c82 */ /* 0x000fe40008000000 */
[----:B------:R0:W-:Y:S02]  /*6a810*/  UTMALDG.3D [UR8], [UR26], desc[UR16] ;  /* 0x000010081a0075b4 */ /* 0x0001e40008011000 */
[----:B0-----:R-:W-:Y:S05]  /*6a820*/  @P2 BRA `(.L_x_50) ;  /* 0xfffffffc00502947 */ /* 0x001fea000383ffff */
.L_x_46:
[----:B------:R-:W-:Y:S05]  /*6a830*/  BSYNC B1 ;  /* 0x0000000000017941 */ /* 0x000fea0003800000 */
.L_x_45:
[----:B-1----:R-:W2:Y:S01]  /*6a840*/  LDL.LU R16, [R1+0xe98] ;  /* 0x000e980001107983 */ /* 0x002ea20000300800 */
[----:B------:R-:W-:Y:S01]  /*6a850*/  LOP3.LUT P4, RZ, R9, 0xff, RZ, 0xc0, !PT ;  /* 0x000000ff09ff7812 */ /* 0x000fe2000788c0ff */
[----:B------:R-:W-:Y:S01]  /*6a860*/  IMAD.IADD R6, R7, 0x1, R6 ;  /* 0x0000000107067824 */ /* 0x000fe200078e0206 */
[----:B------:R-:W-:Y:S01]  /*6a870*/  ULDC.64 UR8, c[0x0][0x650] ;  /* 0x0001940000087ab9 */ /* 0x000fe20000000a00 */
[----:B------:R-:W3:Y:S01]  /*6a880*/  LDL.LU R15, [R1+0xe9c] ;  /* 0x000e9c00010f7983 */ /* 0x000ee20000300800 */
[----:B------:R-:W-:Y:S01]  /*6a890*/  BSSY B1, `(.L_x_51) ;  /* 0x0000071000017945 */ /* 0x000fe20003800000 */
[----:B------:R-:W-:Y:S01]  /*6a8a0*/  IMAD.MOV.U32 R5, RZ, RZ, -0x1 ;  /* 0xffffffffff057424 */ /* 0x000fe200078e00ff */
[----:B------:R-:W-:Y:S01]  /*6a8b0*/  SHF.R.U32.HI R2, RZ, 0x2, R6 ;  /* 0x00000002ff027819 */ /* 0x000fe20000011606 */
[----:B------:R-:W-:Y:S01]  /*6a8c0*/  IMAD.MOV.U32 R4, RZ, RZ, -0x1 ;  /* 0xffffffffff047424 */ /* 0x000fe200078e00ff */
[----:B------:R-:W-:Y:S01]  /*6a8d0*/  ISETP.GT.U32.AND P1, PT, R6, 0x3, PT ;  /* 0x000000030600780c */ /* 0x000fe20003f24070 */
[----:B------:R-:W-:Y:S01]  /*6a8e0*/  IMAD.MOV.U32 R10, RZ, RZ, -0x1 ;  /* 0xffffffffff0a7424 */ /* 0x000fe200078e00ff */
[----:B------:R-:W-:-:S02]  /*6a8f0*/  LOP3.LUT R2, R2, 0x1, RZ, 0xc0, !PT ;  /* 0x0000000102027812 */ /* 0x000fc400078ec0ff */
[C---:B------:R-:W-:Y:S01]  /*6a900*/  ISETP.LT.U32.AND P1, PT, R7.reuse, 0x4, P1 ;  /* 0x000000040700780c */ /* 0x040fe20000f21070 */
[----:B------:R-:W0:Y:S01]  /*6a910*/  @P4 S2R R3, SR_CgaCtaId ;  /* 0x0000000000034919 */ /* 0x000e220000008800 */
[----:B------:R-:W-:Y:S02]  /*6a920*/  ISETP.NE.U32.AND P2, PT, R2, 0x1, PT ;  /* 0x000000010200780c */ /* 0x000fe40003f45070 */
[----:B------:R-:W-:Y:S02]  /*6a930*/  @P4 MOV R2, 0x400 ;  /* 0x0000040000024802 */ /* 0x000fe40000000f00 */
[----:B------:R-:W-:Y:S02]  /*6a940*/  ISETP.GT.U32.AND P2, PT, R7, 0x3, !P2 ;  /* 0x000000030700780c */ /* 0x000fe40005744070 */
[----:B------:R-:W-:Y:S02]  /*6a950*/  LOP3.LUT R6, R6, 0x3, RZ, 0xc0, !PT ;  /* 0x0000000306067812 */ /* 0x000fe400078ec0ff */
[----:B------:R-:W-:-:S02]  /*6a960*/  PRMT R9, RZ, 0x7610, R9 ;  /* 0x00007610ff097816 */ /* 0x000fc40000000009 */
[----:B0-----:R-:W-:Y:S02]  /*6a970*/  @P4 LEA R2, R3, R2, 0x18 ;  /* 0x0000000203024211 */ /* 0x001fe400078ec0ff */
[----:B------:R-:W-:Y:S02]  /*6a980*/  SEL R3, RZ, 0x1, !P1 ;  /* 0x00000001ff037807 */ /* 0x000fe40004800000 */
[----:B------:R0:W-:Y:S02]  /*6a990*/  @P4 SYNCS.ARRIVE.TRANS64.A1T0 RZ, [R2+URZ+0x58], RZ ;  /* 0x000058ff02ff49a7 */ /* 0x0001e4000810003f */
[----:B0-----:R-:W-:-:S04]  /*6a9a0*/  SEL R2, RZ, 0x1, !P2 ;  /* 0x00000001ff027807 */ /* 0x001fc80005000000 */
[----:B------:R-:W-:Y:S02]  /*6a9b0*/  LOP3.LUT R0, R2, R0, R3, 0x96, !PT ;  /* 0x0000000002007212 */ /* 0x000fe400078e9603 */
[----:B------:R-:W-:Y:S02]  /*6a9c0*/  PRMT R2, RZ, 0x7610, R2 ;  /* 0x00007610ff027816 */ /* 0x000fe40000000002 */
[----:B---3--:R-:W-:-:S04]  /*6a9d0*/  IADD3 R15, P1, R15, UR20, RZ ;  /* 0x000000140f0f7c10 */ /* 0x008fc8000ff3e0ff */
[----:B--2---:R-:W-:Y:S01]  /*6a9e0*/  IADD3.X R16, R16, UR6, RZ, P1, !PT ;  /* 0x0000000610107c10 */ /* 0x004fe20008ffe4ff */
[----:B------:R0:W-:Y:S01]  /*6a9f0*/  STL [R1+0xe9c], R15 ;  /* 0x000e9c0f01007387 */ /* 0x0001e20000100800 */
[----:B------:R-:W-:-:S03]  /*6aa00*/  ISETP.GE.U32.AND P1, PT, R15, UR8, PT ;  /* 0x000000080f007c0c */ /* 0x000fc6000bf26070 */
[----:B------:R0:W-:Y:S01]  /*6aa10*/  STL [R1+0xe98], R16 ;  /* 0x000e981001007387 */ /* 0x0001e20000100800 */
[----:B------:R-:W-:-:S13]  /*6aa20*/  ISETP.GE.U32.AND.EX P1, PT, R16, UR9, PT, P1 ;  /* 0x0000000910007c0c */ /* 0x000fda000bf26110 */
[----:B0-----:R-:W-:Y:S05]  /*6aa30*/  @P1 BRA `(.L_x_52) ;  /* 0x0000000400581947 */ /* 0x001fea0003800000 */
[----:B------:R-:W0:Y:S01]  /*6aa40*/  S2R R8, SR_CTAID.X ;  /* 0x0000000000087919 */ /* 0x000e220000002500 */
[----:B------:R-:W1:Y:S01]  /*6aa50*/  LDC R11, c[0x0][0x65c] ;  /* 0x00019700ff0b7b82 */ /* 0x000e620000000800 */
[----:B------:R-:W-:Y:S01]  /*6aa60*/  ULDC UR5, c[0x0][0x150] ;  /* 0x0000540000057ab9 */ /* 0x000fe20000000800 */
[----:B------:R-:W-:Y:S01]  /*6aa70*/  ULDC.64 UR8, c[0x0][0x628] ;  /* 0x00018a0000087ab9 */ /* 0x000fe20000000a00 */
[----:B------:R-:W2:Y:S01]  /*6aa80*/  S2R R5, SR_CTAID.Y ;  /* 0x0000000000057919 */ /* 0x000ea20000002600 */
[----:B------:R-:W-:Y:S01]  /*6aa90*/  ISETP.NE.U32.AND P1, PT, RZ, UR8, PT ;  /* 0x00000008ff007c0c */ /* 0x000fe2000bf25070 */
[----:B------:R-:W-:-:S03]  /*6aaa0*/  ULDC UR10, c[0x0][0x630] ;  /* 0x00018c00000a7ab9 */ /* 0x000fc60000000800 */
[----:B------:R-:W3:Y:S01]  /*6aab0*/  LDC R3, c[0x0][0x144] ;  /* 0x00005100ff037b82 */ /* 0x000ee20000000800 */
[----:B------:R-:W-:-:S07]  /*6aac0*/  ISETP.NE.AND.EX P1, PT, RZ, UR9, PT, P1 ;  /* 0x00000009ff007c0c */ /* 0x000fce000bf25310 */
[----:B------:R-:W4:Y:S01]  /*6aad0*/  LDC R12, c[0x0][0x148] ;  /* 0x00005200ff0c7b82 */ /* 0x000f220000000800 */
[----:B-1----:R-:W-:Y:S02]  /*6aae0*/  ISETP.NE.AND P5, PT, R11, 0x1, PT ;  /* 0x000000010b00780c */ /* 0x002fe40003fa5270 */
[----:B0-----:R-:W-:Y:S02]  /*6aaf0*/  I2FP.F32.U32 R2, R8 ;  /* 0x0000000800027245 */ /* 0x001fe40000201000 */
[----:B--2---:R-:W-:-:S03]  /*6ab00*/  I2FP.F32.U32 R4, R5 ;  /* 0x0000000500047245 */ /* 0x004fc60000201000 */
[----:B------:R-:W-:Y:S01]  /*6ab10*/  FMUL R2, R2, UR5 ;  /* 0x0000000502027c20 */ /* 0x000fe20008400000 */
[----:B------:R-:W-:Y:S02]  /*6ab20*/  ULDC UR5, c[0x0][0x154] ;  /* 0x0000550000057ab9 */ /* 0x000fe40000000800 */
[----:B------:R-:W-:-:S03]  /*6ab30*/  FMUL R10, R4, UR5 ;  /* 0x00000005040a7c20 */ /* 0x000fc60008400000 */
[----:B------:R-:W0:Y:S08]  /*6ab40*/  F2I.U32.TRUNC.NTZ R2, R2 ;  /* 0x0000000200027305 */ /* 0x000e30000020f000 */
[----:B------:R-:W1:Y:S01]  /*6ab50*/  F2I.U32.TRUNC.NTZ R10, R10 ;  /* 0x0000000a000a7305 */ /* 0x000e62000020f000 */
[----:B0-----:R-:W-:Y:S02]  /*6ab60*/  IMAD.MOV R4, RZ, RZ, -R2 ;  /* 0x000000ffff047224 */ /* 0x001fe400078e0a02 */
[----:B------:R-:W-:-:S02]  /*6ab70*/  IMAD.MOV.U32 R2, RZ, RZ, R15 ;  /* 0x000000ffff027224 */ /* 0x000fc400078e000f */
[----:B---3--:R-:W-:Y:S02]  /*6ab80*/  IMAD R8, R3, R4, R8 ;  /* 0x0000000403087224 */ /* 0x008fe400078e0208 */
[----:B-1----:R-:W-:-:S04]  /*6ab90*/  IMAD.MOV R3, RZ, RZ, -R10 ;  /* 0x000000ffff037224 */ /* 0x002fc800078e0a0a */
[----:B----4-:R-:W-:Y:S02]  /*6aba0*/  @P5 IMAD R8, R12, R3, R5 ;  /* 0x000000030c085224 */ /* 0x010fe400078e0205 */
[----:B------:R-:W-:Y:S01]  /*6abb0*/  IMAD.MOV.U32 R3, RZ, RZ, R16 ;  /* 0x000000ffff037224 */ /* 0x000fe200078e0010 */
[----:B------:R-:W-:Y:S06]  /*6abc0*/  @!P1 BRA `(.L_x_53) ;  /* 0x0000000000289947 */ /* 0x000fec0003800000 */
[----:B------:R-:W-:Y:S02]  /*6abd0*/  ULDC UR5, c[0x0][0x634] ;  /* 0x00018d0000057ab9 */ /* 0x000fe40000000800 */
[----:B------:R-:W-:-:S05]  /*6abe0*/  IADD3 R3, P1, R15, UR5, RZ ;  /* 0x000000050f037c10 */ /* 0x000fca000ff3e0ff */
[----:B------:R-:W-:-:S04]  /*6abf0*/  IMAD.X R11, RZ, RZ, R16, P1 ;  /* 0x000000ffff0b7224 */ /* 0x000fc800008e0610 */
[----:B------:R-:W-:-:S04]  /*6ac00*/  IMAD.WIDE.U32 R4, R11, UR8, RZ ;  /* 0x000000080b047c25 */ /* 0x000fc8000f8e00ff */
[----:B------:R-:W-:-:S04]  /*6ac10*/  IMAD.WIDE.U32 R4, P1, R3, UR9, R4 ;  /* 0x0000000903047c25 */ /* 0x000fc8000f820004 */
[----:B------:R-:W-:-:S04]  /*6ac20*/  IMAD.WIDE.U32 R2, R3, UR8, RZ ;  /* 0x0000000803027c25 */ /* 0x000fc8000f8e00ff */
[----:B------:R-:W-:Y:S01]  /*6ac30*/  IMAD.MOV.U32 R2, RZ, RZ, R5 ;  /* 0x000000ffff027224 */ /* 0x000fe200078e0005 */
[----:B------:R-:W-:Y:S01]  /*6ac40*/  IADD3 RZ, P2, R3, R4, RZ ;  /* 0x0000000403ff7210 */ /* 0x000fe20007f5e0ff */
[----:B------:R-:W-:-:S04]  /*6ac50*/  IMAD.X R3, RZ, RZ, RZ, P1 ;  /* 0x000000ffff037224 */ /* 0x000fc800008e06ff */
[----:B------:R-:W-:-:S08]  /*6ac60*/  IMAD.WIDE.U32.X R2, R11, UR9, R2, P2 ;  /* 0x000000090b027c25 */ /* 0x000fd000090e0402 */
.L_x_53:
[--C-:B------:R-:W-:Y:S01]  /*6ac70*/  SHF.R.U64 R10, R2, UR10, R3.reuse ;  /* 0x0000000a020a7c19 */ /* 0x100fe20008001203 */
[----:B------:R-:W-:Y:S01]  /*6ac80*/  ULDC.64 UR8, c[0x0][0x620] ;  /* 0x0001880000087ab9 */ /* 0x000fe20000000a00 */
[----:B------:R-:W-:Y:S01]  /*6ac90*/  SHF.R.U32.HI R2, RZ, UR10, R3 ;  /* 0x0000000aff027c19 */ /* 0x000fe20008011603 */
[----:B------:R-:W-:Y:S01]  /*6aca0*/  IMAD.MOV.U32 R3, RZ, RZ, R16 ;  /* 0x000000ffff037224 */ /* 0x000fe200078e0010 */
[----:B------:R-:W-:Y:S01]  /*6acb0*/  IADD3 R11, P1, RZ, -R10, RZ ;  /* 0x8000000aff0b7210 */ /* 0x000fe20007f3e0ff */
[----:B------:R-:W-:-:S04]  /*6acc0*/  ULDC UR5, c[0x0][0x618] ;  /* 0x0001860000057ab9 */ /* 0x000fc80000000800 */
[----:B------:R-:W-:-:S04]  /*6acd0*/  IMAD.X R2, RZ, RZ, ~R2, P1 ;  /* 0x000000ffff027224 */ /* 0x000fc800008e0e02 */
[----:B------:R-:W-:-:S04]  /*6ace0*/  IMAD R2, R2, UR8, RZ ;  /* 0x0000000802027c24 */ /* 0x000fc8000f8e02ff */
[----:B------:R-:W-:Y:S02]  /*6acf0*/  IMAD R5, R11, UR9, R2 ;  /* 0x000000090b057c24 */ /* 0x000fe4000f8e0202 */
[----:B------:R-:W-:-:S04]  /*6ad00*/  IMAD.MOV.U32 R2, RZ, RZ, R15 ;  /* 0x000000ffff027224 */ /* 0x000fc800078e000f */
[----:B------:R-:W-:Y:S01]  /*6ad10*/  IMAD.WIDE.U32 R2, R11, UR8, R2 ;  /* 0x000000080b027c25 */ /* 0x000fe2000f8e0002 */
[----:B------:R-:W-:Y:S02]  /*6ad20*/  ULDC.64 UR8, c[0x0][0x640] ;  /* 0x0001900000087ab9 */ /* 0x000fe40000000a00 */
[----:B------:R-:W-:Y:S01]  /*6ad30*/  ISETP.NE.U32.AND P1, PT, RZ, UR8, PT ;  /* 0x00000008ff007c0c */ /* 0x000fe2000bf25070 */
[----:B------:R-:W-:-:S03]  /*6ad40*/  IMAD.IADD R3, R3, 0x1, R5 ;  /* 0x0000000103037824 */ /* 0x000fc600078e0205 */
[----:B------:R-:W-:Y:S02]  /*6ad50*/  ISETP.NE.AND.EX P1, PT, RZ, UR9, PT, P1 ;  /* 0x00000009ff007c0c */ /* 0x000fe4000bf25310 */
[--C-:B------:R-:W-:Y:S02]  /*6ad60*/  SHF.R.U64 R11, R2, UR5, R3.reuse ;  /* 0x00000005020b7c19 */ /* 0x100fe40008001203 */
[----:B------:R-:W-:Y:S01]  /*6ad70*/  SHF.R.U32.HI R2, RZ, UR5, R3 ;  /* 0x00000005ff027c19 */ /* 0x000fe20008011603 */
[----:B------:R-:W-:-:S03]  /*6ad80*/  ULDC UR5, c[0x0][0x608] ;  /* 0x0001820000057ab9 */ /* 0x000fc60000000800 */
[--C-:B------:R-:W-:Y:S02]  /*6ad90*/  SHF.R.U64 R12, R11, UR5, R2.reuse ;  /* 0x000000050b0c7c19 */ /* 0x100fe40008001202 */
[----:B------:R-:W-:Y:S01]  /*6ada0*/  SHF.R.U32.HI R3, RZ, UR5, R2 ;  /* 0x00000005ff037c19 */ /* 0x000fe20008011602 */
[----:B------:R-:W-:-:S03]  /*6adb0*/  ULDC UR5, c[0x0][0x658] ;  /* 0x0001960000057ab9 */ /* 0x000fc60000000800 */
[--C-:B------:R-:W-:Y:S02]  /*6adc0*/  SHF.R.U64 R13, R12, UR5, R3.reuse ;  /* 0x000000050c0d7c19 */ /* 0x100fe40008001203 */
[----:B------:R-:W-:-:S03]  /*6add0*/  SHF.R.U32.HI R15, RZ, UR5, R3 ;  /* 0x00000005ff0f7c19 */ /* 0x000fc60008011603 */
[----:B------:R-:W-:Y:S02]  /*6ade0*/  IMAD.MOV.U32 R2, RZ, RZ, R13 ;  /* 0x000000ffff027224 */ /* 0x000fe400078e000d */
        /* <DEDUP_REMOVED lines=12> */
.L_x_54:
[----:B------:R-:W-:Y:S01]  /*6aeb0*/  ULDC UR5, c[0x0][0x648] ;  /* 0x0001920000057ab9 */ /* 0x000fe20000000800 */
[----:B------:R-:W-:Y:S02]  /*6aec0*/  LOP3.LUT R12, R12, UR13, RZ, 0xc0, !PT ;  /* 0x0000000d0c0c7c12 */ /* 0x000fe4000f8ec0ff */
[----:B------:R-:W-:Y:S01]  /*6aed0*/  SHF.R.U64 R3, R2, UR5, R3 ;  /* 0x0000000502037c19 */ /* 0x000fe20008001203 */
[----:B------:R-:W-:-:S04]  /*6aee0*/  ULDC UR5, c[0x0][0x638] ;  /* 0x00018e0000057ab9 */ /* 0x000fc80000000800 */
[----:B------:R-:W-:Y:S02]  /*6aef0*/  IMAD.MOV R2, RZ, RZ, -R3 ;  /* 0x000000ffff027224 */ /* 0x000fe400078e0a03 */
[----:B------:R-:W-:Y:S02]  /*6af00*/  IMAD R5, R3, UR18, R12 ;  /* 0x0000001203057c24 */ /* 0x000fe4000f8e020c */
[----:B------:R-:W-:Y:S01]  /*6af10*/  IMAD R13, R2, UR5, R13 ;  /* 0x00000005020d7c24 */ /* 0x000fe2000f8e020d */
[----:B------:R-:W-:Y:S01]  /*6af20*/  ULDC UR5, c[0x0][0x610] ;  /* 0x0001840000057ab9 */ /* 0x000fe20000000800 */
[----:B------:R-:W-:Y:S01]  /*6af30*/  LOP3.LUT R2, R11, UR4, RZ, 0xc0, !PT ;  /* 0x000000040b027c12 */ /* 0x000fe2000f8ec0ff */
[----:B------:R-:W-:Y:S01]  /*6af40*/  IMAD R8, R5, UR5, R8 ;  /* 0x0000000505087c24 */ /* 0x000fe2000f8e0208 */
[----:B------:R-:W-:-:S03]  /*6af50*/  ULDC UR5, c[0x0][0x600] ;  /* 0x0001800000057ab9 */ /* 0x000fc60000000800 */
[----:B------:R-:W-:Y:S02]  /*6af60*/  IMAD R13, R13, UR5, R2 ;  /* 0x000000050d0d7c24 */ /* 0x000fe4000f8e0202 */
[----:B------:R-:W-:-:S03]  /*6af70*/  IMAD.MOV.U32 R2, RZ, RZ, 0x1 ;  /* 0x00000001ff027424 */ /* 0x000fc600078e00ff */
[----:B------:R-:W-:Y:S02]  /*6af80*/  SEL R4, R13, R8, !P5 ;  /* 0x000000080d047207 */ /* 0x000fe40006800000 */
[----:B------:R-:W-:-:S07]  /*6af90*/  SEL R5, R8, R13, !P5 ;  /* 0x0000000d08057207 */ /* 0x000fce0006800000 */
.L_x_52:
[----:B------:R-:W-:Y:S05]  /*6afa0*/  BSYNC B1 ;  /* 0x0000000000017941 */ /* 0x000fea0003800000 */
.L_x_51:
[----:B------:R-:W-:-:S13]  /*6afb0*/  LOP3.LUT P1, RZ, R2, 0xff, RZ, 0xc0, !PT ;  /* 0x000000ff02ff7812 */ /* 0x000fda000782c0ff */
[----:B------:R-:W-:Y:S05]  /*6afc0*/  @P1 BRA `(.L_x_55) ;  /* 0xfffffff400341947 */ /* 0x000fea000383ffff */
[----:B------:R-:W-:Y:S05]  /*6afd0*/  BSYNC B0 ;  /* 0x0000000000007941 */ /* 0x000fea0003800000 */
.L_x_43:
[----:B------:R-:W-:-:S03]  /*6afe0*/  UMOV UR5, 0xffffffff ;  /* 0xffffffff00057882 */ /* 0x000fc60000000000 */
[----:B------:R-:W-:Y:S05]  /*6aff0*/  BRA.DIV UR5, `(.L_x_56) ;  /* 0x0000000605287947 */ /* 0x000fea000b800000 */
[----:B------:R-:W-:-:S13]  /*6b000*/  ELECT P0, URZ, PT ;  /* 0x00000000003f782f */ /* 0x000fda0003800000 */
.L_x_70:
[----:B------:R-:W-:Y:S04]  /*6b010*/  BSSY B0, `(.L_x_57) ;  /* 0x000002c000007945 */ /* 0x000fe80003800000 */
[----:B------:R-:W-:Y:S05]  /*6b020*/  @!P0 BRA `(.L_x_58) ;  /* 0x0000000000a88947 */ /* 0x000fea0003800000 */
[----:B------:R-:W-:-:S04]  /*6b030*/  ULOP3.LUT UR5, UR7, 0x2, URZ, 0xfc, !UPT ;  /* 0x0000000207057892 */ /* 0x000fc8000f8efc3f */
[----:B------:R-:W-:-:S06]  /*6b040*/  UISETP.NE.AND UP0, UPT, UR5, 0x3, UPT ;  /* 0x000000030500788c */ /* 0x000fcc000bf05270 */
[----:B------:R-:W-:-:S13]  /*6b050*/  PLOP3.LUT P0, PT, PT, PT, UP0, 0x80, 0x0 ;  /* 0x000000000000781c */ /* 0x000fda0003f0f008 */
[----:B------:R-:W-:Y:S05]  /*6b060*/  @!P0 BRA `(.L_x_59) ;  /* 0x0000000000048947 */ /* 0x000fea0003800000 */
[----:B------:R-:W-:Y:S01]  /*6b070*/  BPT.TRAP 0x1 ;  /* 0x000000040000795c */ /* 0x000fe20000300000 */
.L_x_59:
[----:B------:R-:W0:Y:S01]  /*6b080*/  S2R R3, SR_CgaCtaId ;  /* 0x0000000000037919 */ /* 0x000e220000008800 */
[----:B------:R-:W-:-:S04]  /*6b090*/  MOV R2, 0x400 ;  /* 0x0000040000027802 */ /* 0x000fc80000000f00 */
[----:B0-----:R-:W-:Y:S02]  /*6b0a0*/  LEA R3, R3, R2, 0x18 ;  /* 0x0000000203037211 */ /* 0x001fe400078ec0ff */
[----:B------:R-:W-:-:S03]  /*6b0b0*/  SHF.L.U32 R2, R0, 0x1f, RZ ;  /* 0x0000001f00027819 */ /* 0x000fc600000006ff */
[----:B------:R-:W-:-:S04]  /*6b0c0*/  VIADD R3, R3, 0x20 ;  /* 0x0000002003037836 */ /* 0x000fc80000000000 */
[----:B------:R-:W-:-:S04]  /*6b0d0*/  IMAD R5, R6, 0x8, R3 ;  /* 0x0000000806057824 */ /* 0x000fc800078e0203 */
[----:B------:R-:W0:Y:S02]  /*6b0e0*/  SYNCS.PHASECHK.TRANS64.TRYWAIT P0, [R5+URZ], R2 ;  /* 0x00000002050075a7 */ /* 0x000e24000800017f */
[----:B0-----:R-:W-:Y:S05]  /*6b0f0*/  @!P0 BRA `(.L_x_60) ;  /* 0x00000004000c8947 */ /* 0x001fea0003800000 */
.L_x_71:
[----:B------:R-:W-:-:S05]  /*6b100*/  VIADD R6, R6, 0x1 ;  /* 0x0000000106067836 */ /* 0x000fca0000000000 */
[----:B------:R-:W-:-:S04]  /*6b110*/  ISETP.NE.AND P0, PT, R6, 0x4, PT ;  /* 0x000000040600780c */ /* 0x000fc80003f05270 */
[----:B0-----:R-:W-:Y:S02]  /*6b120*/  SEL R5, RZ, 0x1, P0 ;  /* 0x00000001ff057807 */ /* 0x001fe40000000000 */
[----:B------:R-:W-:Y:S02]  /*6b130*/  SEL R6, R6, RZ, P0 ;  /* 0x000000ff06067207 */ /* 0x000fe40000000000 */
[----:B------:R-:W-:-:S03]  /*6b140*/  LOP3.LUT R5, R0, R5, RZ, 0x3c, !PT ;  /* 0x0000000500057212 */ /* 0x000fc600078e3cff */
[----:B------:R-:W-:Y:S01]  /*6b150*/  IMAD R7, R6, 0x8, R3 ;  /* 0x0000000806077824 */ /* 0x000fe200078e0203 */
[----:B------:R-:W-:-:S04]  /*6b160*/  SHF.L.U32 R0, R5, 0x1f, RZ ;  /* 0x0000001f05007819 */ /* 0x000fc800000006ff */
[----:B------:R-:W0:Y:S02]  /*6b170*/  SYNCS.PHASECHK.TRANS64.TRYWAIT P0, [R7+URZ], R0 ;  /* 0x00000000070075a7 */ /* 0x000e24000800017f */
[----:B0-----:R-:W-:Y:S05]  /*6b180*/  @!P0 BRA `(.L_x_61) ;  /* 0x0000000000fc8947 */ /* 0x001fea0003800000 */
.L_x_72:
[----:B0-----:R-:W-:-:S05]  /*6b190*/  VIADD R0, R6, 0x1 ;  /* 0x0000000106007836 */ /* 0x001fca0000000000 */
[----:B------:R-:W-:-:S04]  /*6b1a0*/  ISETP.NE.AND P0, PT, R0, 0x4, PT ;  /* 0x000000040000780c */ /* 0x000fc80003f05270 */
[----:B------:R-:W-:Y:S02]  /*6b1b0*/  SEL R2, RZ, 0x1, P0 ;  /* 0x00000001ff027807 */ /* 0x000fe40000000000 */
[----:B------:R-:W-:Y:S02]  /*6b1c0*/  SEL R4, R0, RZ, P0 ;  /* 0x000000ff00047207 */ /* 0x000fe40000000000 */
[----:B------:R-:W-:-:S03]  /*6b1d0*/  LOP3.LUT R5, R5, R2, RZ, 0x3c, !PT ;  /* 0x0000000205057212 */ /* 0x000fc600078e3cff */
[----:B------:R-:W-:Y:S01]  /*6b1e0*/  IMAD R7, R4, 0x8, R3 ;  /* 0x0000000804077824 */ /* 0x000fe200078e0203 */
[----:B------:R-:W-:-:S04]  /*6b1f0*/  SHF.L.U32 R0, R5, 0x1f, RZ ;  /* 0x0000001f05007819 */ /* 0x000fc800000006ff */
[----:B------:R-:W0:Y:S02]  /*6b200*/  SYNCS.PHASECHK.TRANS64.TRYWAIT P0, [R7+URZ], R0 ;  /* 0x00000000070075a7 */ /* 0x000e24000800017f */
[----:B0-----:R-:W-:Y:S05]  /*6b210*/  @!P0 BRA `(.L_x_62) ;  /* 0x0000000000ec8947 */ /* 0x001fea0003800000 */
.L_x_73:
[----:B0-----:R-:W-:-:S05]  /*6b220*/  VIADD R0, R4, 0x1 ;  /* 0x0000000104007836 */ /* 0x001fca0000000000 */
[----:B------:R-:W-:-:S04]  /*6b230*/  ISETP.NE.AND P0, PT, R0, 0x4, PT ;  /* 0x000000040000780c */ /* 0x000fc80003f05270 */
[----:B------:R-:W-:Y:S02]  /*6b240*/  SEL R2, RZ, 0x1, P0 ;  /* 0x00000001ff027807 */ /* 0x000fe40000000000 */
[----:B------:R-:W-:Y:S02]  /*6b250*/  SEL R0, R0, RZ, P0 ;  /* 0x000000ff00007207 */ /* 0x000fe40000000000 */
[----:B------:R-:W-:-:S03]  /*6b260*/  LOP3.LUT R2, R5, R2, RZ, 0x3c, !PT ;  /* 0x0000000205027212 */ /* 0x000fc600078e3cff */
[----:B------:R-:W-:Y:S01]  /*6b270*/  IMAD R3, R0, 0x8, R3 ;  /* 0x0000000800037824 */ /* 0x000fe200078e0203 */
[----:B------:R-:W-:-:S07]  /*6b280*/  SHF.L.U32 R0, R2, 0x1f, RZ ;  /* 0x0000001f02007819 */ /* 0x000fce00000006ff */
.L_x_63:
[----:B0-----:R0:W1:Y:S02]  /*6b290*/  SYNCS.PHASECHK.TRANS64.TRYWAIT P0, [R3+URZ], R0 ;  /* 0x00000000030075a7 */ /* 0x001064000800017f */
[----:B-1----:R-:W-:Y:S05]  /*6b2a0*/  @!P0 NANOSLEEP.SYNCS 0x989680 ;  /* 0x009896800000895d */ /* 0x002fea0003900000 */
[----:B------:R-:W1:Y:S02]  /*6b2b0*/  @!P0 SYNCS.PHASECHK.TRANS64 P0, [R3+URZ], R0 ;  /* 0x00000000030085a7 */ /* 0x000e64000800007f */
[----:B-1----:R-:W-:Y:S05]  /*6b2c0*/  @!P0 BRA `(.L_x_63) ;  /* 0xfffffffc00f08947 */ /* 0x002fea000383ffff */
.L_x_58:
[----:B------:R-:W-:Y:S05]  /*6b2d0*/  BSYNC B0 ;  /* 0x0000000000007941 */ /* 0x000fea0003800000 */
.L_x_57:
[----:B------:R-:W-:Y:S05]  /*6b2e0*/  EXIT ;  /* 0x000000000000794d */ /* 0x000fea0003800000 */
.L_x_17:
[----:B--2---:R-:W-:-:S04]  /*6b2f0*/  IMAD.U32 R16, RZ, RZ, UR12 ;  /* 0x0000000cff107e24 */ /* 0x004fc8000f8e00ff */
[----:B------:R2:W4:Y:S03]  /*6b300*/  SYNCS.PHASECHK.TRANS64.TRYWAIT P0, [R16+URZ], R15 ;  /* 0x0000000f100075a7 */ /* 0x000526000800017f */
[----:B----4-:R-:W-:Y:S05]  /*6b310*/  @!P0 NANOSLEEP.SYNCS 0x989680 ;  /* 0x009896800000895d */ /* 0x010fea0003900000 */
[----:B------:R-:W4:Y:S02]  /*6b320*/  @!P0 SYNCS.PHASECHK.TRANS64 P0, [R16+URZ], R15 ;  /* 0x0000000f100085a7 */ /* 0x000f24000800007f */
[----:B----4-:R-:W-:Y:S05]  /*6b330*/  @!P0 BRA `(.L_x_17) ;  /* 0xfffffffc00ec8947 */ /* 0x010fea000383ffff */
[----:B------:R-:W-:Y:S05]  /*6b340*/  BRA `(.L_x_16) ;  /* 0xfffff9a000387947 */ /* 0x000fea000383ffff */
.L_x_23:
[----:B-----5:R2:W-:Y:S02]  /*6b350*/  STL [R1+0xea4], R0 ;  /* 0x000ea40001007387 */ /* 0x0205e40000100800 */
[----:B--2---:R-:W-:-:S04]  /*6b360*/  IMAD.U32 R0, RZ, RZ, UR18 ;  /* 0x00000012ff007e24 */ /* 0x004fc8000f8e00ff */
[----:B------:R2:W4:Y:S03]  /*6b370*/  SYNCS.PHASECHK.TRANS64.TRYWAIT P0, [R0+URZ], R17 ;  /* 0x00000011000075a7 */ /* 0x000526000800017f */
[----:B----4-:R-:W-:Y:S05]  /*6b380*/  @!P0 NANOSLEEP.SYNCS 0x989680 ;  /* 0x009896800000895d */ /* 0x010fea0003900000 */
[----:B------:R2:W4:Y:S02]  /*6b390*/  @!P0 SYNCS.PHASECHK.TRANS64 P0, [R0+URZ], R17 ;  /* 0x00000011000085a7 */ /* 0x000524000800007f */
[----:B--2---:R2:W5:Y:S02]  /*6b3a0*/  LDL.LU R0, [R1+0xea4] ;  /* 0x000ea40001007983 */ /* 0x0045640000300800 */
[----:B--2-4-:R-:W-:Y:S05]  /*6b3b0*/  @!P0 BRA `(.L_x_23) ;  /* 0xfffffffc00e48947 */ /* 0x014fea000383ffff */
[----:B------:R-:W-:Y:S05]  /*6b3c0*/  BRA `(.L_x_22) ;  /* 0xfffffa6c001c7947 */ /* 0x000fea000383ffff */
.L_x_44:
[----:B------:R-:W-:Y:S01]  /*6b3d0*/  BSSY B1, `(.L_x_64) ;  /* 0x0000006000017945 */ /* 0x000fe20003800000 */
[----:B------:R-:W-:-:S07]  /*6b3e0*/  IMAD.MOV.U32 R2, RZ, RZ, -0x1 ;  /* 0xffffffffff027424 */ /* 0x000fce00078e00ff */
[----:B------:R-:W-:Y:S05]  /*6b3f0*/  WARPSYNC.COLLECTIVE R2, `(.L_x_65) ;  /* 0x00000000020c7348 */ /* 0x000fea0003c00000 */
[----:B------:R-:W-:Y:S02]  /*6b400*/  ELECT P1, UR62, PT ;  /* 0x00000000003e782f */ /* 0x000fe40003820000 */
[----:B------:R-:W-:Y:S01]  /*6b410*/  MOV R2, UR62 ;  /* 0x0000003e00027c02 */ /* 0x000fe20008000f00 */
[----:B------:R-:W-:Y:S10]  /*6b420*/  ENDCOLLECTIVE ;  /* 0x000000000000791b */ /* 0x000ff40003800000 */
.L_x_65:
[----:B------:R-:W-:Y:S05]  /*6b430*/  BSYNC B1 ;  /* 0x0000000000017941 */ /* 0x000fea0003800000 */
.L_x_64:
[----:B------:R-:W-:Y:S05]  /*6b440*/  BRA `(.L_x_66) ;  /* 0xfffffff000207947 */ /* 0x000fea000383ffff */
.L_x_47:
[----:B-1----:R1:W2:Y:S02]  /*6b450*/  SYNCS.PHASECHK.TRANS64.TRYWAIT P1, [R16+URZ+0x20], R11 ;  /* 0x0000200b100075a7 */ /* 0x0022a4000802017f */
[----:B--2---:R-:W-:Y:S05]  /*6b460*/  @!P1 NANOSLEEP.SYNCS 0x989680 ;  /* 0x009896800000995d */ /* 0x004fea0003900000 */
[----:B------:R-:W2:Y:S02]  /*6b470*/  @!P1 SYNCS.PHASECHK.TRANS64 P1, [R16+URZ+0x20], R11 ;  /* 0x0000200b100095a7 */ /* 0x000ea4000802007f */
[----:B--2---:R-:W-:Y:S05]  /*6b480*/  @!P1 BRA `(.L_x_47) ;  /* 0xfffffffc00f09947 */ /* 0x004fea000383ffff */
[----:B------:R-:W-:Y:S05]  /*6b490*/  BRA `(.L_x_67) ;  /* 0xfffffff000547947 */ /* 0x000fea000383ffff */
.L_x_56:
[----:B------:R-:W-:Y:S01]  /*6b4a0*/  BSSY B0, `(.L_x_68) ;  /* 0x0000006000007945 */ /* 0x000fe20003800000 */
[----:B------:R-:W-:-:S07]  /*6b4b0*/  IMAD.MOV.U32 R2, RZ, RZ, -0x1 ;  /* 0xffffffffff027424 */ /* 0x000fce00078e00ff */
[----:B------:R-:W-:Y:S05]  /*6b4c0*/  WARPSYNC.COLLECTIVE R2, `(.L_x_69) ;  /* 0x00000000020c7348 */ /* 0x000fea0003c00000 */
[----:B------:R-:W-:Y:S02]  /*6b4d0*/  ELECT P1, UR62, PT ;  /* 0x00000000003e782f */ /* 0x000fe40003820000 */
[----:B------:R-:W-:Y:S01]  /*6b4e0*/  MOV R2, UR62 ;  /* 0x0000003e00027c02 */ /* 0x000fe20008000f00 */
[----:B------:R-:W-:Y:S10]  /*6b4f0*/  ENDCOLLECTIVE ;  /* 0x000000000000791b */ /* 0x000ff40003800000 */
.L_x_69:
[----:B------:R-:W-:Y:S05]  /*6b500*/  BSYNC B0 ;  /* 0x0000000000007941 */ /* 0x000fea0003800000 */
.L_x_68:
[----:B------:R-:W-:Y:S01]  /*6b510*/  PLOP3.LUT P0, PT, P1, PT, PT, 0x80, 0x0 ;  /* 0x000000000000781c */ /* 0x000fe20000f0f070 */
[----:B------:R-:W-:-:S12]  /*6b520*/  BRA `(.L_x_70) ;  /* 0xfffffff800b87947 */ /* 0x000fd8000383ffff */
.L_x_60:
[----:B0-----:R0:W1:Y:S02]  /*6b530*/  SYNCS.PHASECHK.TRANS64.TRYWAIT P0, [R5+URZ], R2 ;  /* 0x00000002050075a7 */ /* 0x001064000800017f */
[----:B-1----:R-:W-:Y:S05]  /*6b540*/  @!P0 NANOSLEEP.SYNCS 0x989680 ;  /* 0x009896800000895d */ /* 0x002fea0003900000 */
[----:B------:R-:W1:Y:S02]  /*6b550*/  @!P0 SYNCS.PHASECHK.TRANS64 P0, [R5+URZ], R2 ;  /* 0x00000002050085a7 */ /* 0x000e64000800007f */
[----:B-1----:R-:W-:Y:S05]  /*6b560*/  @!P0 BRA `(.L_x_60) ;  /* 0xfffffffc00f08947 */ /* 0x002fea000383ffff */
[----:B------:R-:W-:Y:S05]  /*6b570*/  BRA `(.L_x_71) ;  /* 0xfffffff800e07947 */ /* 0x000fea000383ffff */
.L_x_61:
[----:B0-----:R0:W1:Y:S02]  /*6b580*/  SYNCS.PHASECHK.TRANS64.TRYWAIT P0, [R7+URZ], R0 ;  /* 0x00000000070075a7 */ /* 0x001064000800017f */
[----:B-1----:R-:W-:Y:S05]  /*6b590*/  @!P0 NANOSLEEP.SYNCS 0x989680 ;  /* 0x009896800000895d */ /* 0x002fea0003900000 */
[----:B------:R-:W1:Y:S02]  /*6b5a0*/  @!P0 SYNCS.PHASECHK.TRANS64 P0, [R7+URZ], R0 ;  /* 0x00000000070085a7 */ /* 0x000e64000800007f */
[----:B-1----:R-:W-:Y:S05]  /*6b5b0*/  @!P0 BRA `(.L_x_61) ;  /* 0xfffffffc00f08947 */ /* 0x002fea000383ffff */
[----:B------:R-:W-:Y:S05]  /*6b5c0*/  BRA `(.L_x_72) ;  /* 0xfffffff800f07947 */ /* 0x000fea000383ffff */
.L_x_62:
[----:B0-----:R0:W1:Y:S02]  /*6b5d0*/  SYNCS.PHASECHK.TRANS64.TRYWAIT P0, [R7+URZ], R0 ;  /* 0x00000000070075a7 */ /* 0x001064000800017f */
[----:B-1----:R-:W-:Y:S05]  /*6b5e0*/  @!P0 NANOSLEEP.SYNCS 0x989680 ;  /* 0x009896800000895d */ /* 0x002fea0003900000 */
[----:B------:R-:W1:Y:S02]  /*6b5f0*/  @!P0 SYNCS.PHASECHK.TRANS64 P0, [R7+URZ], R0 ;  /* 0x00000000070085a7 */ /* 0x000e64000800007f */
[----:B-1----:R-:W-:Y:S05]  /*6b600*/  @!P0 BRA `(.L_x_62) ;  /* 0xfffffffc00f08947 */ /* 0x002fea000383ffff */
[----:B------:R-:W-:Y:S05]  /*6b610*/  BRA `(.L_x_73) ;  /* 0xfffffffc00007947 */ /* 0x000fea000383ffff */
.L_x_74:
[----:B------:R-:W-:-:S00]  /*6b620*/  BRA `(.L_x_74) ;  /* 0xfffffffc00fc7947 */ /* 0x000fc0000383ffff */
[----:B------:R-:W-:-:S00]  /*6b630*/  NOP ;  /* 0x0000000000007918 */ /* 0x000fc00000000000 */
        /* <DEDUP_REMOVED lines=12> */
.L_x_75:


//--------------------- .nv.shared._ZN7cutlass13device_kernelINS_4gemm6kernel13GemmUniversalIN4cute5tupleIJiiiiEEENS1_10collective13CollectiveMmaINS1_37MainloopSm90TmaGmmaWarpSpecializedFP8ILi4ENS5_IJNS4_1CILi1EEESB_SB_EEENS1_35KernelTmaWarpSpecializedCooperativeEEENS5_IJNSA_ILi384EEESF_NSA_ILi64EEEEEENS_12float_e4m3_tENS5_IJlSB_lEEESI_SJ_NS4_8TiledMMAINS4_8MMA_AtomIJNS4_4SM904GMMA31MMA_64x192x32_F32E4M3E4M3_SS_TNILNSN_7ScaleInE1ELSP_1EEEEEENS4_6LayoutINS5_IJNSA_ILi2EEESB_SB_EEENS5_IJSB_NSA_ILi0EEESV_EEEEENS5_IJNS4_10UnderscoreESY_SY_EEEEENS4_13SM90_TMA_LOADENS4_14ComposedLayoutINS4_7SwizzleILi2ELi4ELi3EEENS4_18smem_ptr_flag_bitsILi8EEENSS_INS5_IJNSA_ILi8EEESG_EEENS5_IJSG_SB_EEEEEEEvNS4_8identityES11_S1B_vS1C_EENS_8epilogue10collective6detail29Sm90TmaWarpSpecializedAdapterINS1F_15DefaultEpilogueISI_SJ_SJ_NS1E_6thread17LinearCombinationISI_Li1EffLNS1J_9ScaleType4KindE0ELNS_15FloatRoundStyleE2ESI_EENS1_15EpilogueDefaultEEEEEvvEEEEvNT_6ParamsE --------------------------
	.section	.nv.shared._ZN7cutlass13device_kernelINS_4gemm6kernel13GemmUniversalIN4cute5tupleIJiiiiEEENS1_10collective13CollectiveMmaINS1_37MainloopSm90TmaGmmaWarpSpecializedFP8ILi4ENS5_IJNS4_1CILi1EEESB_SB_EEENS1_35KernelTmaWarpSpecializedCooperativeEEENS5_IJNSA_ILi384EEESF_NSA_ILi64EEEEEENS_12float_e4m3_tENS5_IJlSB_lEEESI_SJ_NS4_8TiledMMAINS4_8MMA_AtomIJNS4_4SM904GMMA31MMA_64x192x32_F32E4M3E4M3_SS_TNILNSN_7ScaleInE1ELSP_1EEEEEENS4_6LayoutINS5_IJNSA_ILi2EEESB_SB_EEENS5_IJSB_NSA_ILi0EEESV_EEEEENS5_IJNS4_10UnderscoreESY_SY_EEEEENS4_13SM90_TMA_LOADENS4_14ComposedLayoutINS4_7SwizzleILi2ELi4ELi3EEENS4_18smem_ptr_flag_bitsILi8EEENSS_INS5_IJNSA_ILi8EEESG_EEENS5_IJSG_SB_EEEEEEEvNS4_8identityES11_S1B_vS1C_EENS_8epilogue10collective6detail29Sm90TmaWarpSpecializedAdapterINS1F_15DefaultEpilogueISI_SJ_SJ_NS1E_6thread17LinearCombinationISI_Li1EffLNS1J_9ScaleType4KindE0ELNS_15FloatRoundStyleE2ESI_EENS1_15EpilogueDefaultEEEEEvvEEEEvNT_6ParamsE,"aw",@nobits
	.sectionflags	@""
	.align	16
	.zero		1024


//--------------------- .nv.shared.reserved.0     --------------------------
	.section	.nv.shared.reserved.0,"aw",@nobits
	.weak		__nv_reservedSMEM_offset_0_alias
	.size		__nv_reservedSMEM_offset_0_alias, 0, 0
	.other		__nv_reservedSMEM_offset_0_alias,@"STO_CUDA_RESERVED_SHARED STV_DEFAULT"
__nv_reservedSMEM_offset_0_alias:
	.zero		0


//--------------------- .nv.global                --------------------------
	.section	.nv.global,"aw",@nobits
.nv.global:
	.type		_ZN40_INTERNAL_1c12d8af_4_k_cu_96a429f6_170674cute1_E,@object
	.size		_ZN40_INTERNAL_1c12d8af_4_k_cu_96a429f6_170674cute1_E,(_ZN40_INTERNAL_1c12d8af_4_k_cu_96a429f6_170674cuda3std3__45__cpo6cbeginE - _ZN40_INTERNAL_1c12d8af_4_k_cu_96a429f6_170674cute1_E)
_ZN40_INTERNAL_1c12d8af_4_k_cu_96a429f6_170674cute1_E:
	.zero		1
	.type		_ZN40_INTERNAL_1c12d8af_4_k_cu_96a429f6_170674cuda3std3__45__cpo6cbeginE,@object
	.size		_ZN40_INTERNAL_1c12d8af_4_k_cu_96a429f6_170674cuda3std3__45__cpo6cbeginE,(_ZN40_INTERNAL_1c12d8af_4_k_cu_96a429f6_170674cuda3std3__48in_placeE - _ZN40_INTERNAL_1c12d8af_4_k_cu_96a429f6_170674cuda3std3__45__cpo6cbeginE)
_ZN40_INTERNAL_1c12d8af_4_k_cu_96a429f6_170674cuda3std3__45__cpo6cbeginE:
	.zero		1
	.type		_ZN40_INTERNAL_1c12d8af_4_k_cu_96a429f6_170674cuda3std3__48in_placeE,@object
	.size		_ZN40_INTERNAL_1c12d8af_4_k_cu_96a429f6_170674cuda3std3__48in_placeE,(_ZN40_INTERNAL_1c12d8af_4_k_cu_96a429f6_170674cuda3std6ranges3__45__cpo9iter_moveE - _ZN40_INTERNAL_1c12d8af_4_k_cu_96a429f6_170674cuda3std3__48in_placeE)
_ZN40_INTERNAL_1c12d8af_4_k_cu_96a429f6_170674cuda3std3__48in_placeE:
	.zero		1
	.type		_ZN40_INTERNAL_1c12d8af_4_k_cu_96a429f6_170674cuda3std6ranges3__45__cpo9iter_moveE,@object
	.size		_ZN40_INTERNAL_1c12d8af_4_k_cu_96a429f6_170674cuda3std6ranges3__45__cpo9iter_moveE,(_ZN40_INTERNAL_1c12d8af_4_k_cu_96a429f6_170674cuda3std3__45__cpo5beginE - _ZN40_INTERNAL_1c12d8af_4_k_cu_96a429f6_170674cuda3std6ranges3__45__cpo9iter_moveE)
_ZN40_INTERNAL_1c12d8af_4_k_cu_96a429f6_170674cuda3std6ranges3__45__cpo9iter_moveE:
	.zero		1
	.type		_ZN40_INTERNAL_1c12d8af_4_k_cu_96a429f6_170674cuda3std3__45__cpo5beginE,@object
	.size		_ZN40_INTERNAL_1c12d8af_4_k_cu_96a429f6_170674cuda3std3__45__cpo5beginE,(_ZN40_INTERNAL_1c12d8af_4_k_cu_96a429f6_170674cuda3std3__442_GLOBAL__N__1c12d8af_4_k_cu_96a429f6_170676ignoreE - _ZN40_INTERNAL_1c12d8af_4_k_cu_96a429f6_170674cuda3std3__45__cpo5beginE)
_ZN40_INTERNAL_1c12d8af_4_k_cu_96a429f6_170674cuda3std3__45__cpo5beginE:
	.zero		1
	.type		_ZN40_INTERNAL_1c12d8af_4_k_cu_96a429f6_170674cuda3std3__442_GLOBAL__N__1c12d8af_4_k_cu_96a429f6_170676ignoreE,@object
	.size		_ZN40_INTERNAL_1c12d8af_4_k_cu_96a429f6_170674cuda3std3__442_GLOBAL__N__1c12d8af_4_k_cu_96a429f6_170676ignoreE,(_ZN40_INTERNAL_1c12d8af_4_k_cu_96a429f6_170674cute7productE - _ZN40_INTERNAL_1c12d8af_4_k_cu_96a429f6_170674cuda3std3__442_GLOBAL__N__1c12d8af_4_k_cu_96a429f6_170676ignoreE)
_ZN40_INTERNAL_1c12d8af_4_k_cu_96a429f6_170674cuda3std3__442_GLOBAL__N__1c12d8af_4_k_cu_96a429f6_170676ignoreE:
	.zero		1
	.type		_ZN40_INTERNAL_1c12d8af_4_k_cu_96a429f6_170674cute7productE,@object
	.size		_ZN40_INTERNAL_1c12d8af_4_k_cu_96a429f6_170674cute7productE,(_ZN40_INTERNAL_1c12d8af_4_k_cu_96a429f6_170674cuda3std3__45__cpo3endE - _ZN40_INTERNAL_1c12d8af_4_k_cu_96a429f6_170674cute7productE)
_ZN40_INTERNAL_1c12d8af_4_k_cu_96a429f6_170674cute7productE:
	.zero		1
	.type		_ZN40_INTERNAL_1c12d8af_4_k_cu_96a429f6_170674cuda3std3__45__cpo3endE,@object
	.size		_ZN40_INTERNAL_1c12d8af_4_k_cu_96a429f6_170674cuda3std3__45__cpo3endE,(_ZN40_INTERNAL_1c12d8af_4_k_cu_96a429f6_170674cuda3std3__419piecewise_constructE - _ZN40_INTERNAL_1c12d8af_4_k_cu_96a429f6_170674cuda3std3__45__cpo3endE)
_ZN40_INTERNAL_1c12d8af_4_k_cu_96a429f6_170674cuda3std3__45__cpo3endE:
	.zero		1
	.type		_ZN40_INTERNAL_1c12d8af_4_k_cu_96a429f6_170674cuda3std3__419piecewise_constructE,@object
	.size		_ZN40_INTERNAL_1c12d8af_4_k_cu_96a429f6_170674cuda3std3__419piecewise_constructE,(_ZN40_INTERNAL_1c12d8af_4_k_cu_96a429f6_170674cuda3std3__45__cpo4cendE - _ZN40_INTERNAL_1c12d8af_4_k_cu_96a429f6_170674cuda3std3__419piecewise_constructE)
_ZN40_INTERNAL_1c12d8af_4_k_cu_96a429f6_170674cuda3std3__419piecewise_constructE:
	.zero		1
	.type		_ZN40_INTERNAL_1c12d8af_4_k_cu_96a429f6_170674cuda3std3__45__cpo4cendE,@object
	.size		_ZN40_INTERNAL_1c12d8af_4_k_cu_96a429f6_170674cuda3std3__45__cpo4cendE,(_ZN40_INTERNAL_1c12d8af_4_k_cu_96a429f6_170674cuda3std6ranges3__45__cpo4swapE - _ZN40_INTERNAL_1c12d8af_4_k_cu_96a429f6_170674cuda3std3__45__cpo4cendE)
_ZN40_INTERNAL_1c12d8af_4_k_cu_96a429f6_170674cuda3std3__45__cpo4cendE:
	.zero		1
	.type		_ZN40_INTERNAL_1c12d8af_4_k_cu_96a429f6_170674cuda3std6ranges3__45__cpo4swapE,@object
	.size		_ZN40_INTERNAL_1c12d8af_4_k_cu_96a429f6_170674cuda3std6ranges3__45__cpo4swapE,(.L_7 - _ZN40_INTERNAL_1c12d8af_4_k_cu_96a429f6_170674cuda3std6ranges3__45__cpo4swapE)
_ZN40_INTERNAL_1c12d8af_4_k_cu_96a429f6_170674cuda3std6ranges3__45__cpo4swapE:
	.zero		1
.L_7:


//--------------------- .nv.constant0._ZN7cutlass13device_kernelINS_4gemm6kernel13GemmUniversalIN4cute5tupleIJiiiiEEENS1_10collective13CollectiveMmaINS1_37MainloopSm90TmaGmmaWarpSpecializedFP8ILi4ENS5_IJNS4_1CILi1EEESB_SB_EEENS1_35KernelTmaWarpSpecializedCooperativeEEENS5_IJNSA_ILi384EEESF_NSA_ILi64EEEEEENS_12float_e4m3_tENS5_IJlSB_lEEESI_SJ_NS4_8TiledMMAINS4_8MMA_AtomIJNS4_4SM904GMMA31MMA_64x192x32_F32E4M3E4M3_SS_TNILNSN_7ScaleInE1ELSP_1EEEEEENS4_6LayoutINS5_IJNSA_ILi2EEESB_SB_EEENS5_IJSB_NSA_ILi0EEESV_EEEEENS5_IJNS4_10UnderscoreESY_SY_EEEEENS4_13SM90_TMA_LOADENS4_14ComposedLayoutINS4_7SwizzleILi2ELi4ELi3EEENS4_18smem_ptr_flag_bitsILi8EEENSS_INS5_IJNSA_ILi8EEESG_EEENS5_IJSG_SB_EEEEEEEvNS4_8identityES11_S1B_vS1C_EENS_8epilogue10collective6detail29Sm90TmaWarpSpecializedAdapterINS1F_15DefaultEpilogueISI_SJ_SJ_NS1E_6thread17LinearCombinationISI_Li1EffLNS1J_9ScaleType4KindE0ELNS_15FloatRoundStyleE2ESI_EENS1_15EpilogueDefaultEEEEEvvEEEEvNT_6ParamsE --------------------------
	.section	.nv.constant0._ZN7cutlass13device_kernelINS_4gemm6kernel13GemmUniversalIN4cute5tupleIJiiiiEEENS1_10collective13CollectiveMmaINS1_37MainloopSm90TmaGmmaWarpSpecializedFP8ILi4ENS5_IJNS4_1CILi1EEESB_SB_EEENS1_35KernelTmaWarpSpecializedCooperativeEEENS5_IJNSA_ILi384EEESF_NSA_ILi64EEEEEENS_12float_e4m3_tENS5_IJlSB_lEEESI_SJ_NS4_8TiledMMAINS4_8MMA_AtomIJNS4_4SM904GMMA31MMA_64x192x32_F32E4M3E4M3_SS_TNILNSN_7ScaleInE1ELSP_1EEEEEENS4_6LayoutINS5_IJNSA_ILi2EEESB_SB_EEENS5_IJSB_NSA_ILi0EEESV_EEEEENS5_IJNS4_10UnderscoreESY_SY_EEEEENS4_13SM90_TMA_LOADENS4_14ComposedLayoutINS4_7SwizzleILi2ELi4ELi3EEENS4_18smem_ptr_flag_bitsILi8EEENSS_INS5_IJNSA_ILi8EEESG_EEENS5_IJSG_SB_EEEEEEEvNS4_8identityES11_S1B_vS1C_EENS_8epilogue10collective6detail29Sm90TmaWarpSpecializedAdapterINS1F_15DefaultEpilogueISI_SJ_SJ_NS1E_6thread17LinearCombinationISI_Li1EffLNS1J_9ScaleType4KindE0ELNS_15FloatRoundStyleE2ESI_EENS1_15EpilogueDefaultEEEEEvvEEEEvNT_6ParamsE,"a",@progbits
	.sectionflags	@""
	.align	4
.nv.constant0._ZN7cutlass13device_kernelINS_4gemm6kernel13GemmUniversalIN4cute5tupleIJiiiiEEENS1_10collective13CollectiveMmaINS1_37MainloopSm90TmaGmmaWarpSpecializedFP8ILi4ENS5_IJNS4_1CILi1EEESB_SB_EEENS1_35KernelTmaWarpSpecializedCooperativeEEENS5_IJNSA_ILi384EEESF_NSA_ILi64EEEEEENS_12float_e4m3_tENS5_IJlSB_lEEESI_SJ_NS4_8TiledMMAINS4_8MMA_AtomIJNS4_4SM904GMMA31MMA_64x192x32_F32E4M3E4M3_SS_TNILNSN_7ScaleInE1ELSP_1EEEEEENS4_6LayoutINS5_IJNSA_ILi2EEESB_SB_EEENS5_IJSB_NSA_ILi0EEESV_EEEEENS5_IJNS4_10UnderscoreESY_SY_EEEEENS4_13SM90_TMA_LOADENS4_14ComposedLayoutINS4_7SwizzleILi2ELi4ELi3EEENS4_18smem_ptr_flag_bitsILi8EEENSS_INS5_IJNSA_ILi8EEESG_EEENS5_IJSG_SB_EEEEEEEvNS4_8identityES11_S1B_vS1C_EENS_8epilogue10collective6detail29Sm90TmaWarpSpecializedAdapterINS1F_15DefaultEpilogueISI_SJ_SJ_NS1E_6thread17LinearCombinationISI_Li1EffLNS1J_9ScaleType4KindE0ELNS_15FloatRoundStyleE2ESI_EENS1_15EpilogueDefaultEEEEEvvEEEEvNT_6ParamsE:
	.zero		1664


//--------------------- SYMBOLS --------------------------

	.type		.nv.reservedSmem.offset0,@object
	.size		.nv.reservedSmem.offset0,0x4
